def matmul_kernel(
    a_ptr,
    b_ptr,
    c_ptr,
    M,
    N,
    K,
    stride_am,
    stride_ak,
    stride_bk,
    stride_bn,
    stride_cm,
    stride_cn,
    BLOCK_M: tl.constexpr,
    BLOCK_N: tl.constexpr,
    BLOCK_K: tl.constexpr,
    GROUP_M: tl.constexpr,
):
    pid = tl.program_id(axis=0)
    num_pid_m = tl.cdiv(M, BLOCK_M)
    num_pid_n = tl.cdiv(N, BLOCK_N)
    num_pid_in_group = GROUP_M * num_pid_n
    group_id = pid // num_pid_in_group
    first_pid_m = group_id * GROUP_M
    group_size_m = min(num_pid_m - first_pid_m, GROUP_M)
    pid_m = first_pid_m + ((pid % num_pid_in_group) % group_size_m)
    pid_n = (pid % num_pid_in_group) // group_size_m

    offs_am = (pid_m * BLOCK_M + tl.arange(0, BLOCK_M)) % M
    offs_bn = (pid_n * BLOCK_N + tl.arange(0, BLOCK_N)) % N
    offs_k = tl.arange(0, BLOCK_K)
    a_ptrs = a_ptr + offs_am[:, None] * stride_am + offs_k[None, :] * stride_ak
    b_ptrs = b_ptr + offs_k[:, None] * stride_bk + offs_bn[None, :] * stride_bn

    acc = tl.zeros((BLOCK_M, BLOCK_N), dtype=tl.float32)
    for kk in range(0, tl.cdiv(K, BLOCK_K)):
        a = tl.load(a_ptrs, mask=offs_k[None, :] < K - kk * BLOCK_K, other=0.0)
        b = tl.load(b_ptrs, mask=offs_k[:, None] < K - kk * BLOCK_K, other=0.0)
        acc = tl.dot(a, b, acc)
        a_ptrs += BLOCK_K * stride_ak
        b_ptrs += BLOCK_K * stride_bk

    c = acc.to(c_ptr.dtype.element_ty)
    offs_cm = pid_m * BLOCK_M + tl.arange(0, BLOCK_M)
    offs_cn = pid_n * BLOCK_N + tl.arange(0, BLOCK_N)
    c_ptrs = c_ptr + offs_cm[:, None] * stride_cm + offs_cn[None, :] * stride_cn
    mask = (offs_cm[:, None] < M) & (offs_cn[None, :] < N)
    tl.store(c_ptrs, c, mask=mask)

# config = {"BLOCK_K": 128, "BLOCK_M": 256, "BLOCK_N": 256, "GROUP_M": 8, "arch": "sm_80", "dtype": "bf16", "num_ctas": 1, "num_stages": 3, "num_warps": 16}
# arch = sm_80


// ===== COMPILED SASS (sm_80) =====

	.target	sm_80

	.elftype	@"ET_EXEC"


//--------------------- .note.nv.tkinfo           --------------------------
	.section	.note.nv.tkinfo,"",@"SHT_NOTE"
	.sectionflags	@"SHF_NOTE_NV_TKINFO"
	.tkinfo
        /*0018*/ 	.word	0x00000002
        /*0030*/ 	.string	""
        /*0030*/ 	.string	"ptxas"
        /*0030*/ 	.string	"Cuda compilation tools, release 13.0, V13.0.88"
        /*0030*/ 	.string	"Build cuda_13.0.r13.0/compiler.36424714_0"
        /*0030*/ 	.string	"-v  -suppress-debug-info  -lineinfo  -arch sm_80 "



//--------------------- .note.nv.cuinfo           --------------------------
	.section	.note.nv.cuinfo,"",@"SHT_NOTE"
	.sectionflags	@"SHF_NOTE_NV_CUINFO"
        /*0018*/ 	.short	0x0002
        /*001a*/ 	.short	0x0050
        /*001c*/ 	.short	0x0082
	.zero		2


//--------------------- .nv.info                  --------------------------
	.section	.nv.info,"",@"SHT_CUDA_INFO"
	.align	4


	//----- nvinfo : EIATTR_REGCOUNT
	.align		4
        /*0000*/ 	.byte	0x04, 0x2f
        /*0002*/ 	.short	(.L_1 - .L_0)
	.align		4
.L_0:
        /*0004*/ 	.word	index@(matmul_kernel)
        /*0008*/ 	.word	0x00000020


	//----- nvinfo : EIATTR_FRAME_SIZE
	.align		4
.L_1:
        /*000c*/ 	.byte	0x04, 0x11
        /*000e*/ 	.short	(.L_3 - .L_2)
	.align		4
.L_2:
        /*0010*/ 	.word	index@(matmul_kernel)
        /*0014*/ 	.word	0x00001b80


	//----- nvinfo : EIATTR_MIN_STACK_SIZE
	.align		4
.L_3:
        /*0018*/ 	.byte	0x04, 0x12
        /*001a*/ 	.short	(.L_5 - .L_4)
	.align		4
.L_4:
        /*001c*/ 	.word	index@(matmul_kernel)
        /*0020*/ 	.word	0x00001b80
.L_5:


//--------------------- .nv.info.matmul_kernel    --------------------------
	.section	.nv.info.matmul_kernel,"",@"SHT_CUDA_INFO"
	.sectionflags	@""
	.align	4


	//----- nvinfo : EIATTR_CUDA_API_VERSION
	.align		4
        /*0000*/ 	.byte	0x04, 0x37
        /*0002*/ 	.short	(.L_7 - .L_6)
.L_6:
        /*0004*/ 	.word	0x00000082


	//----- nvinfo : EIATTR_SW2861232_WAR
	.align		4
.L_7:
        /*0008*/ 	.byte	0x01, 0x35
	.zero		2


	//----- nvinfo : EIATTR_PARAM_CBANK
	.align		4
        /*000c*/ 	.byte	0x04, 0x0a
        /*000e*/ 	.short	(.L_9 - .L_8)
	.align		4
.L_8:
        /*0010*/ 	.word	index@(.nv.constant0.matmul_kernel)
        /*0014*/ 	.short	0x0160
        /*0016*/ 	.short	0x0050


	//----- nvinfo : EIATTR_CBANK_PARAM_SIZE
	.align		4
.L_9:
        /*0018*/ 	.byte	0x03, 0x19
        /*001a*/ 	.short	0x0050


	//----- nvinfo : EIATTR_KPARAM_INFO
	.align		4
        /*001c*/ 	.byte	0x04, 0x17
        /*001e*/ 	.short	(.L_11 - .L_10)
.L_10:
        /*0020*/ 	.word	0x00000000
        /*0024*/ 	.short	0x000d
        /*0026*/ 	.short	0x0048
        /*0028*/ 	.byte	0x00, 0xf4, 0x21, 0x00


	//----- nvinfo : EIATTR_KPARAM_INFO
	.align		4
.L_11:
        /*002c*/ 	.byte	0x04, 0x17
        /*002e*/ 	.short	(.L_13 - .L_12)
.L_12:
        /*0030*/ 	.word	0x00000000
        /*0034*/ 	.short	0x000c
        /*0036*/ 	.short	0x0040
        /*0038*/ 	.byte	0x00, 0xf4, 0x21, 0x00


	//----- nvinfo : EIATTR_KPARAM_INFO
	.align		4
.L_13:
        /*003c*/ 	.byte	0x04, 0x17
        /*003e*/ 	.short	(.L_15 - .L_14)
.L_14:
        /*0040*/ 	.word	0x00000000
        /*0044*/ 	.short	0x000b
        /*0046*/ 	.short	0x0038
        /*0048*/ 	.byte	0x00, 0xf0, 0x11, 0x00


	//----- nvinfo : EIATTR_KPARAM_INFO
	.align		4
.L_15:
        /*004c*/ 	.byte	0x04, 0x17
        /*004e*/ 	.short	(.L_17 - .L_16)
.L_16:
        /*0050*/ 	.word	0x00000000
        /*0054*/ 	.short	0x000a
        /*0056*/ 	.short	0x0034
        /*0058*/ 	.byte	0x00, 0xf0, 0x11, 0x00


	//----- nvinfo : EIATTR_KPARAM_INFO
	.align		4
.L_17:
        /*005c*/ 	.byte	0x04, 0x17
        /*005e*/ 	.short	(.L_19 - .L_18)
.L_18:
        /*0060*/ 	.word	0x00000000
        /*0064*/ 	.short	0x0009
        /*0066*/ 	.short	0x0030
        /*0068*/ 	.byte	0x00, 0xf0, 0x11, 0x00


	//----- nvinfo : EIATTR_KPARAM_INFO
	.align		4
.L_19:
        /*006c*/ 	.byte	0x04, 0x17
        /*006e*/ 	.short	(.L_21 - .L_20)
.L_20:
        /*0070*/ 	.word	0x00000000
        /*0074*/ 	.short	0x0008
        /*0076*/ 	.short	0x002c
        /*0078*/ 	.byte	0x00, 0xf0, 0x11, 0x00


	//----- nvinfo : EIATTR_KPARAM_INFO
	.align		4
.L_21:
        /*007c*/ 	.byte	0x04, 0x17
        /*007e*/ 	.short	(.L_23 - .L_22)
.L_22:
        /*0080*/ 	.word	0x00000000
        /*0084*/ 	.short	0x0007
        /*0086*/ 	.short	0x0028
        /*0088*/ 	.byte	0x00, 0xf0, 0x11, 0x00


	//----- nvinfo : EIATTR_KPARAM_INFO
	.align		4
.L_23:
        /*008c*/ 	.byte	0x04, 0x17
        /*008e*/ 	.short	(.L_25 - .L_24)
.L_24:
        /*0090*/ 	.word	0x00000000
        /*0094*/ 	.short	0x0006
        /*0096*/ 	.short	0x0024
        /*0098*/ 	.byte	0x00, 0xf0, 0x11, 0x00


	//----- nvinfo : EIATTR_KPARAM_INFO
	.align		4
.L_25:
        /*009c*/ 	.byte	0x04, 0x17
        /*009e*/ 	.short	(.L_27 - .L_26)
.L_26:
        /*00a0*/ 	.word	0x00000000
        /*00a4*/ 	.short	0x0005
        /*00a6*/ 	.short	0x0020
        /*00a8*/ 	.byte	0x00, 0xf0, 0x11, 0x00


	//----- nvinfo : EIATTR_KPARAM_INFO
	.align		4
.L_27:
        /*00ac*/ 	.byte	0x04, 0x17
        /*00ae*/ 	.short	(.L_29 - .L_28)
.L_28:
        /*00b0*/ 	.word	0x00000000
        /*00b4*/ 	.short	0x0004
        /*00b6*/ 	.short	0x001c
        /*00b8*/ 	.byte	0x00, 0xf0, 0x11, 0x00


	//----- nvinfo : EIATTR_KPARAM_INFO
	.align		4
.L_29:
        /*00bc*/ 	.byte	0x04, 0x17
        /*00be*/ 	.short	(.L_31 - .L_30)
.L_30:
        /*00c0*/ 	.word	0x00000000
        /*00c4*/ 	.short	0x0003
        /*00c6*/ 	.short	0x0018
        /*00c8*/ 	.byte	0x00, 0xf0, 0x11, 0x00


	//----- nvinfo : EIATTR_KPARAM_INFO
	.align		4
.L_31:
        /*00cc*/ 	.byte	0x04, 0x17
        /*00ce*/ 	.short	(.L_33 - .L_32)
.L_32:
        /*00d0*/ 	.word	0x00000000
        /*00d4*/ 	.short	0x0002
        /*00d6*/ 	.short	0x0010
        /*00d8*/ 	.byte	0x00, 0xf4, 0x21, 0x00


	//----- nvinfo : EIATTR_KPARAM_INFO
	.align		4
.L_33:
        /*00dc*/ 	.byte	0x04, 0x17
        /*00de*/ 	.short	(.L_35 - .L_34)
.L_34:
        /*00e0*/ 	.word	0x00000000
        /*00e4*/ 	.short	0x0001
        /*00e6*/ 	.short	0x0008
        /*00e8*/ 	.byte	0x00, 0xf4, 0x21, 0x00


	//----- nvinfo : EIATTR_KPARAM_INFO
	.align		4
.L_35:
        /*00ec*/ 	.byte	0x04, 0x17
        /*00ee*/ 	.short	(.L_37 - .L_36)
.L_36:
        /*00f0*/ 	.word	0x00000000
        /*00f4*/ 	.short	0x0000
        /*00f6*/ 	.short	0x0000
        /*00f8*/ 	.byte	0x00, 0xf4, 0x21, 0x00


	//----- nvinfo : EIATTR_MAXREG_COUNT
	.align		4
.L_37:
        /*00fc*/ 	.byte	0x03, 0x1b
        /*00fe*/ 	.short	0x0080


	//----- nvinfo : EIATTR_NUM_BARRIERS
	.align		4
        /*0100*/ 	.byte	0x02, 0x4c
        /*0102*/ 	.byte	0x01
	.zero		1


	//----- nvinfo : EIATTR_ANNOTATIONS
	.align		4
        /*0104*/ 	.byte	0x04, 0x55
        /*0106*/ 	.short	(.L_39 - .L_38)


	//   ....[0]....
.L_38:
        /*0108*/ 	.word	0x00000001
        /*010c*/ 	.byte	0x90, 0x05, 0x00, 0x00, 0x01, 0x00, 0x00, 0x00, 0x00, 0x06, 0x00, 0x00, 0x01, 0x00, 0x00, 0x00
        /* <DEDUP_REMOVED lines=2355> */
        /*944c*/ 	.byte	0x90, 0x51, 0x02, 0x00


	//----- nvinfo : EIATTR_MERCURY_ISA_VERSION
	.align		4
.L_39:
        /*9450*/ 	.byte	0x03, 0x5f
        /*9452*/ 	.short	0x0000


	//----- nvinfo : EIATTR_EXIT_INSTR_OFFSETS
	.align		4
        /*9454*/ 	.byte	0x04, 0x1c
        /*9456*/ 	.short	(.L_41 - .L_40)


	//   ....[0]....
.L_40:
        /*9458*/ 	.word	0x000254f0


	//   ....[1]....
        /*945c*/ 	.word	0x00025520


	//----- nvinfo : EIATTR_REQNTID
	.align		4
.L_41:
        /*9460*/ 	.byte	0x04, 0x10
        /*9462*/ 	.short	(.L_43 - .L_42)
.L_42:
        /*9464*/ 	.word	0x00000200
        /*9468*/ 	.word	0x00000001
        /*946c*/ 	.word	0x00000001
.L_43:


//--------------------- .nv.callgraph             --------------------------
	.section	.nv.callgraph,"",@"SHT_CUDA_CALLGRAPH"
	.align	4
	.sectionentsize	8
	.align		4
        /*0000*/ 	.word	0x00000000
	.align		4
        /*0004*/ 	.word	0xffffffff
	.align		4
        /*0008*/ 	.word	0x00000000
	.align		4
        /*000c*/ 	.word	0xfffffffe
	.align		4
        /*0010*/ 	.word	0x00000000
	.align		4
        /*0014*/ 	.word	0xfffffffd
	.align		4
        /*0018*/ 	.word	0x00000000
	.align		4
        /*001c*/ 	.word	0xfffffffc


//--------------------- .nv.rel.action            --------------------------
	.section	.nv.rel.action,"",@"SHT_CUDA_RELOCINFO"
	.align	8
	.sectionentsize	8
        /*0000*/ 	.byte	0x73, 0x00, 0x00, 0x00, 0x00, 0x00, 0x00, 0x00, 0x00, 0x00, 0x00, 0x11, 0x25, 0x00, 0x05, 0x36


//--------------------- .nv.constant0.matmul_kernel --------------------------
	.section	.nv.constant0.matmul_kernel,"a",@progbits
	.sectionflags	@""
	.align	4
.nv.constant0.matmul_kernel:
	.zero		432


//--------------------- .text.matmul_kernel       --------------------------
	.section	.text.matmul_kernel,"ax",@progbits
	.sectioninfo	@"SHI_REGISTERS=32"
	.align	128
        .global         matmul_kernel
        .type           matmul_kernel,@function
        .size           matmul_kernel,(.L_x_5 - matmul_kernel)
        .other          matmul_kernel,@"STO_CUDA_ENTRY STV_DEFAULT"
matmul_kernel:
.text.matmul_kernel:
[----:B------:R-:W-:-:S03]  /*0000*/  IMAD.MOV.U32 R1, RZ, RZ, c[0x0][0x28] ;  /* 0x00000a00ff017624 */ /* 0x000fc600078e00ff */
[----:B------:R-:W-:Y:S01]  /*0010*/  IMAD.MOV.U32 R7, RZ, RZ, 0xff ;  /* 0x000000ffff077424 */ /* 0x000fe200078e00ff */
[----:B------:R-:W0:Y:S01]  /*0020*/  S2R R12, SR_TID.X ;  /* 0x00000000000c7919 */ /* 0x000e220000002100 */
[----:B------:R-:W-:Y:S01]  /*0030*/  IADD3 R1, R1, -0x1b80, RZ ;  /* 0xffffe48001017810 */ /* 0x000fe20007ffe0ff */
[----:B------:R-:W-:Y:S02]  /*0040*/  ULDC UR4, c[0x0][0x180] ;  /* 0x0000600000047ab9 */ /* 0x000fe40000000800 */
[----:B------:R-:W-:Y:S01]  /*0050*/  IADD3 R0, R7, c[0x0][0x17c], RZ ;  /* 0x00005f0007007a10 */ /* 0x000fe20007ffe0ff */
[----:B------:R-:W-:-:S03]  /*0060*/  ULDC.64 UR6, c[0x0][0x118] ;  /* 0x0000460000067ab9 */ /* 0x000fc60000000a00 */
[----:B------:R-:W-:-:S04]  /*0070*/  SHF.R.S32.HI R3, RZ, 0x1f, R0 ;  /* 0x0000001fff037819 */ /* 0x000fc80000011400 */
[----:B------:R-:W-:-:S04]  /*0080*/  LEA.HI R3, R3, R0, RZ, 0x8 ;  /* 0x0000000003037211 */ /* 0x000fc800078f40ff */
[----:B------:R-:W-:Y:S02]  /*0090*/  SHF.R.S32.HI R0, RZ, 0x8, R3 ;  /* 0x00000008ff007819 */ /* 0x000fe40000011403 */
[----:B------:R-:W1:Y:S03]  /*00a0*/  S2R R3, SR_CTAID.X ;  /* 0x0000000000037919 */ /* 0x000e660000002500 */
[----:B------:R-:W-:Y:S01]  /*00b0*/  IMAD.SHL.U32 R0, R0, 0x8, RZ ;  /* 0x0000000800007824 */ /* 0x000fe200078e00ff */
[----:B0-----:R-:W-:-:S04]  /*00c0*/  LOP3.LUT R13, R12, 0xff, RZ, 0xc0, !PT ;  /* 0x000000ff0c0d7812 */ /* 0x001fc800078ec0ff */
[-C--:B------:R-:W-:Y:S02]  /*00d0*/  IABS R9, R0.reuse ;  /* 0x0000000000097213 */ /* 0x080fe40000000000 */
[----:B------:R-:W-:Y:S02]  /*00e0*/  IABS R10, R0 ;  /* 0x00000000000a7213 */ /* 0x000fe40000000000 */
[----:B------:R-:W0:Y:S01]  /*00f0*/  I2F.RP R2, R9 ;  /* 0x0000000900027306 */ /* 0x000e220000209400 */
[----:B------:R-:W-:Y:S02]  /*0100*/  LOP3.LUT R28, R12, 0x180, RZ, 0xc0, !PT ;  /* 0x000001800c1c7812 */ /* 0x000fe400078ec0ff */
[----:B-1----:R-:W-:-:S05]  /*0110*/  IABS R8, R3 ;  /* 0x0000000300087213 */ /* 0x002fca0000000000 */
[----:B0-----:R-:W0:Y:S02]  /*0120*/  MUFU.RCP R2, R2 ;  /* 0x0000000200027308 */ /* 0x001e240000001000 */
[----:B0-----:R-:W-:Y:S01]  /*0130*/  IADD3 R4, R2, 0xffffffe, RZ ;  /* 0x0ffffffe02047810 */ /* 0x001fe20007ffe0ff */
[----:B------:R-:W-:-:S05]  /*0140*/  IMAD.MOV R2, RZ, RZ, -R10 ;  /* 0x000000ffff027224 */ /* 0x000fca00078e0a0a */
[----:B------:R0:W1:Y:S02]  /*0150*/  F2I.FTZ.U32.TRUNC.NTZ R5, R4 ;  /* 0x0000000400057305 */ /* 0x000064000021f000 */
[----:B0-----:R-:W-:Y:S02]  /*0160*/  IMAD.MOV.U32 R4, RZ, RZ, RZ ;  /* 0x000000ffff047224 */ /* 0x001fe400078e00ff */
[----:B-1----:R-:W-:-:S04]  /*0170*/  IMAD.MOV R6, RZ, RZ, -R5 ;  /* 0x000000ffff067224 */ /* 0x002fc800078e0a05 */
[----:B------:R-:W-:Y:S02]  /*0180*/  IMAD R11, R6, R9, RZ ;  /* 0x00000009060b7224 */ /* 0x000fe400078e02ff */
[----:B------:R-:W-:Y:S02]  /*0190*/  IMAD.MOV.U32 R6, RZ, RZ, R8 ;  /* 0x000000ffff067224 */ /* 0x000fe400078e0008 */
[----:B------:R-:W-:-:S06]  /*01a0*/  IMAD.HI.U32 R5, R5, R11, R4 ;  /* 0x0000000b05057227 */ /* 0x000fcc00078e0004 */
[----:B------:R-:W-:-:S04]  /*01b0*/  IMAD.HI.U32 R5, R5, R6, RZ ;  /* 0x0000000605057227 */ /* 0x000fc800078e00ff */
[----:B------:R-:W-:-:S05]  /*01c0*/  IMAD R2, R5, R2, R6 ;  /* 0x0000000205027224 */ /* 0x000fca00078e0206 */
[----:B------:R-:W-:-:S13]  /*01d0*/  ISETP.GT.U32.AND P1, PT, R9, R2, PT ;  /* 0x000000020900720c */ /* 0x000fda0003f24070 */
[----:B------:R-:W-:Y:S01]  /*01e0*/  @!P1 IMAD.IADD R2, R2, 0x1, -R9 ;  /* 0x0000000102029824 */ /* 0x000fe200078e0a09 */
[----:B------:R-:W-:Y:S02]  /*01f0*/  @!P1 IADD3 R5, R5, 0x1, RZ ;  /* 0x0000000105059810 */ /* 0x000fe40007ffe0ff */
[----:B------:R-:W-:Y:S02]  /*0200*/  ISETP.NE.AND P1, PT, R0, RZ, PT ;  /* 0x000000ff0000720c */ /* 0x000fe40003f25270 */
[----:B------:R-:W-:Y:S02]  /*0210*/  ISETP.GE.U32.AND P0, PT, R2, R9, PT ;  /* 0x000000090200720c */ /* 0x000fe40003f06070 */
[----:B------:R-:W-:-:S04]  /*0220*/  LOP3.LUT R2, R3, R0, RZ, 0x3c, !PT ;  /* 0x0000000003027212 */ /* 0x000fc800078e3cff */
[----:B------:R-:W-:Y:S02]  /*0230*/  ISETP.GE.AND P2, PT, R2, RZ, PT ;  /* 0x000000ff0200720c */ /* 0x000fe40003f46270 */
[----:B------:R-:W-:-:S05]  /*0240*/  IADD3 R2, R7, c[0x0][0x178], RZ ;  /* 0x00005e0007027a10 */ /* 0x000fca0007ffe0ff */
[----:B------:R-:W-:-:S05]  /*0250*/  @P0 IADD3 R5, R5, 0x1, RZ ;  /* 0x0000000105050810 */ /* 0x000fca0007ffe0ff */
[----:B------:R-:W-:Y:S01]  /*0260*/  IMAD.MOV.U32 R6, RZ, RZ, R5 ;  /* 0x000000ffff067224 */ /* 0x000fe200078e0005 */
[----:B------:R-:W-:-:S03]  /*0270*/  SHF.R.S32.HI R5, RZ, 0x1f, R2 ;  /* 0x0000001fff057819 */ /* 0x000fc60000011402 */
[----:B------:R-:W-:Y:S01]  /*0280*/  @!P2 IMAD.MOV R6, RZ, RZ, -R6 ;  /* 0x000000ffff06a224 */ /* 0x000fe200078e0a06 */
[----:B------:R-:W-:Y:S02]  /*0290*/  @!P1 LOP3.LUT R6, RZ, R0, RZ, 0x33, !PT ;  /* 0x00000000ff069212 */ /* 0x000fe400078e33ff */
[----:B------:R-:W-:-:S03]  /*02a0*/  LEA.HI R5, R5, R2, RZ, 0x8 ;  /* 0x0000000205057211 */ /* 0x000fc600078f40ff */
[----:B------:R-:W-:Y:S02]  /*02b0*/  IMAD.SHL.U32 R4, R6, 0x8, RZ ;  /* 0x0000000806047824 */ /* 0x000fe400078e00ff */
[----:B------:R-:W-:-:S03]  /*02c0*/  IMAD.MOV R6, RZ, RZ, -R6 ;  /* 0x000000ffff067224 */ /* 0x000fc600078e0a06 */
[----:B------:R-:W-:Y:S01]  /*02d0*/  LEA.HI.SX32 R5, R5, -R4, 0x18 ;  /* 0x8000000405057211 */ /* 0x000fe200078fc2ff */
[----:B------:R-:W-:Y:S02]  /*02e0*/  IMAD R11, R0, R6, R3 ;  /* 0x00000006000b7224 */ /* 0x000fe400078e0203 */
[----:B------:R-:W-:Y:S01]  /*02f0*/  IMAD.MOV.U32 R6, RZ, RZ, RZ ;  /* 0x000000ffff067224 */ /* 0x000fe200078e00ff */
[----:B------:R-:W-:-:S04]  /*0300*/  IMNMX R8, R5, 0x8, PT ;  /* 0x0000000805087817 */ /* 0x000fc80003800200 */
[----:B------:R-:W-:-:S04]  /*0310*/  IABS R5, R8 ;  /* 0x0000000800057213 */ /* 0x000fc80000000000 */
[----:B------:R-:W0:Y:S08]  /*0320*/  I2F.RP R2, R5 ;  /* 0x0000000500027306 */ /* 0x000e300000209400 */
[----:B0-----:R-:W0:Y:S02]  /*0330*/  MUFU.RCP R2, R2 ;  /* 0x0000000200027308 */ /* 0x001e240000001000 */
[----:B0-----:R-:W-:-:S06]  /*0340*/  IADD3 R7, R2, 0xffffffe, RZ ;  /* 0x0ffffffe02077810 */ /* 0x001fcc0007ffe0ff */
[----:B------:R-:W0:Y:S02]  /*0350*/  F2I.FTZ.U32.TRUNC.NTZ R7, R7 ;  /* 0x0000000700077305 */ /* 0x000e24000021f000 */
[----:B0-----:R-:W-:-:S04]  /*0360*/  IMAD.MOV R9, RZ, RZ, -R7 ;  /* 0x000000ffff097224 */ /* 0x001fc800078e0a07 */
[----:B------:R-:W-:Y:S01]  /*0370*/  IMAD.MOV.U32 R0, RZ, RZ, R9 ;  /* 0x000000ffff007224 */ /* 0x000fe200078e0009 */
[----:B------:R-:W-:-:S03]  /*0380*/  IABS R9, R11 ;  /* 0x0000000b00097213 */ /* 0x000fc60000000000 */
[----:B------:R-:W-:Y:S01]  /*0390*/  IMAD R3, R0, R5, RZ ;  /* 0x0000000500037224 */ /* 0x000fe200078e02ff */
[----:B------:R-:W-:-:S03]  /*03a0*/  IABS R0, R8 ;  /* 0x0000000800007213 */ /* 0x000fc60000000000 */
[----:B------:R-:W-:-:S04]  /*03b0*/  IMAD.HI.U32 R6, R7, R3, R6 ;  /* 0x0000000307067227 */ /* 0x000fc800078e0006 */
[----:B------:R-:W-:Y:S02]  /*03c0*/  IMAD.MOV R0, RZ, RZ, -R0 ;  /* 0x000000ffff007224 */ /* 0x000fe400078e0a00 */
[----:B------:R-:W-:Y:S01]  /*03d0*/  IMAD.HI.U32 R2, R6, R9, RZ ;  /* 0x0000000906027227 */ /* 0x000fe200078e00ff */
[----:B------:R-:W-:-:S03]  /*03e0*/  SHF.R.U32.HI R6, RZ, 0x8, R12 ;  /* 0x00000008ff067819 */ /* 0x000fc6000001160c */
[----:B------:R-:W-:Y:S01]  /*03f0*/  IMAD R0, R2, R0, R9 ;  /* 0x0000000002007224 */ /* 0x000fe200078e0209 */
[----:B------:R-:W-:-:S04]  /*0400*/  SGXT.U32 R14, R6, 0x1 ;  /* 0x00000001060e781a */ /* 0x000fc80000000000 */
[----:B------:R-:W-:-:S13]  /*0410*/  ISETP.GT.U32.AND P1, PT, R5, R0, PT ;  /* 0x000000000500720c */ /* 0x000fda0003f24070 */
[----:B------:R-:W-:Y:S01]  /*0420*/  @!P1 IMAD.IADD R0, R0, 0x1, -R5 ;  /* 0x0000000100009824 */ /* 0x000fe200078e0a05 */
[----:B------:R-:W-:Y:S02]  /*0430*/  @!P1 IADD3 R2, R2, 0x1, RZ ;  /* 0x0000000102029810 */ /* 0x000fe40007ffe0ff */
[----:B------:R-:W-:Y:S02]  /*0440*/  ISETP.NE.AND P1, PT, R8, RZ, PT ;  /* 0x000000ff0800720c */ /* 0x000fe40003f25270 */
[----:B------:R-:W-:Y:S01]  /*0450*/  ISETP.GE.U32.AND P0, PT, R0, R5, PT ;  /* 0x000000050000720c */ /* 0x000fe20003f06070 */
[----:B------:R-:W-:Y:S01]  /*0460*/  IMAD.MOV.U32 R5, RZ, RZ, c[0x0][0x180] ;  /* 0x00006000ff057624 */ /* 0x000fe200078e00ff */
[----:B------:R-:W-:-:S04]  /*0470*/  LOP3.LUT R0, R11, R8, RZ, 0x3c, !PT ;  /* 0x000000080b007212 */ /* 0x000fc800078e3cff */
[----:B------:R-:W-:Y:S02]  /*0480*/  ISETP.GE.AND P2, PT, R0, RZ, PT ;  /* 0x000000ff0000720c */ /* 0x000fe40003f46270 */
[----:B------:R-:W-:Y:S02]  /*0490*/  IADD3 R15, R5, 0x7f, RZ ;  /* 0x0000007f050f7810 */ /* 0x000fe40007ffe0ff */
[C---:B------:R-:W-:Y:S02]  /*04a0*/  LOP3.LUT R5, R14.reuse, 0x2, RZ, 0xfc, !PT ;  /* 0x000000020e057812 */ /* 0x040fe400078efcff */
[----:B------:R-:W-:Y:S02]  /*04b0*/  LOP3.LUT R5, R14, 0x8, RZ, 0xfc, !PT ;  /* 0x000000080e057812 */ /* 0x000fe400078efcff */
[----:B------:R-:W-:Y:S02]  /*04c0*/  @P0 IADD3 R2, R2, 0x1, RZ ;  /* 0x0000000102020810 */ /* 0x000fe40007ffe0ff */
[----:B------:R-:W-:-:S02]  /*04d0*/  LOP3.LUT R5, R14, 0xe, RZ, 0xfc, !PT ;  /* 0x0000000e0e057812 */ /* 0x000fc400078efcff */
[C---:B------:R-:W-:Y:S01]  /*04e0*/  LOP3.LUT R5, R14.reuse, 0x14, RZ, 0xfc, !PT ;  /* 0x000000140e057812 */ /* 0x040fe200078efcff */
[----:B------:R-:W-:Y:S01]  /*04f0*/  @!P2 IMAD.MOV R2, RZ, RZ, -R2 ;  /* 0x000000ffff02a224 */ /* 0x000fe200078e0a02 */
[----:B------:R-:W-:Y:S02]  /*0500*/  @!P1 LOP3.LUT R2, RZ, R8, RZ, 0x33, !PT ;  /* 0x00000008ff029212 */ /* 0x000fe400078e33ff */
[C---:B------:R-:W-:Y:S02]  /*0510*/  LOP3.LUT R5, R14.reuse, 0x1a, RZ, 0xfc, !PT ;  /* 0x0000001a0e057812 */ /* 0x040fe400078efcff */
[----:B------:R-:W-:Y:S01]  /*0520*/  ISETP.GT.AND P0, PT, R15, 0x7f, PT ;  /* 0x0000007f0f00780c */ /* 0x000fe20003f04270 */
[----:B------:R-:W-:Y:S01]  /*0530*/  IMAD.MOV R3, RZ, RZ, -R2 ;  /* 0x000000ffff037224 */ /* 0x000fe200078e0a02 */
[----:B------:R-:W-:Y:S01]  /*0540*/  LOP3.LUT R5, R14, 0x20, RZ, 0xfc, !PT ;  /* 0x000000200e057812 */ /* 0x000fe200078efcff */
[----:B------:R-:W-:Y:S01]  /*0550*/  IMAD.SHL.U32 R29, R2, 0x100, RZ ;  /* 0x00000100021d7824 */ /* 0x000fe200078e00ff */
[----:B------:R-:W-:Y:S01]  /*0560*/  LOP3.LUT R5, R14, 0x26, RZ, 0xfc, !PT ;  /* 0x000000260e057812 */ /* 0x000fe200078efcff */
[----:B------:R-:W-:Y:S01]  /*0570*/  IMAD R3, R8, R3, R11 ;  /* 0x0000000308037224 */ /* 0x000fe200078e020b */
[----:B------:R-:W-:-:S02]  /*0580*/  LOP3.LUT R5, R14, 0x2c, RZ, 0xfc, !PT ;  /* 0x0000002c0e057812 */ /* 0x000fc400078efcff */
[----:B------:R0:W-:Y:S01]  /*0590*/  STL [R1+0x424], R29 ;  /* 0x0004241d01007387 */ /* 0x0001e20000100800 */
[----:B------:R-:W-:Y:S01]  /*05a0*/  IMAD.IADD R0, R4, 0x1, R3 ;  /* 0x0000000104007824 */ /* 0x000fe200078e0203 */
[C---:B------:R-:W-:Y:S02]  /*05b0*/  LOP3.LUT R4, R14.reuse, 0x4, RZ, 0xfc, !PT ;  /* 0x000000040e047812 */ /* 0x040fe400078efcff */
[----:B------:R-:W-:Y:S01]  /*05c0*/  LOP3.LUT R3, R14, 0x6, RZ, 0xfc, !PT ;  /* 0x000000060e037812 */ /* 0x000fe200078efcff */
[----:B------:R-:W-:Y:S01]  /*05d0*/  IMAD R0, R0, 0x100, R13 ;  /* 0x0000010000007824 */ /* 0x000fe200078e020d */
[C---:B------:R-:W-:Y:S02]  /*05e0*/  LOP3.LUT R4, R14.reuse, 0xa, RZ, 0xfc, !PT ;  /* 0x0000000a0e047812 */ /* 0x040fe400078efcff */
[C---:B------:R-:W-:Y:S02]  /*05f0*/  LOP3.LUT R3, R14.reuse, 0xc, RZ, 0xfc, !PT ;  /* 0x0000000c0e037812 */ /* 0x040fe400078efcff */
[----:B------:R0:W-:Y:S01]  /*0600*/  STL [R1+0x644], R0 ;  /* 0x0006440001007387 */ /* 0x0001e20000100800 */
[----:B------:R-:W-:-:S02]  /*0610*/  LOP3.LUT R4, R14, 0x10, RZ, 0xfc, !PT ;  /* 0x000000100e047812 */ /* 0x000fc400078efcff */
[C---:B------:R-:W-:Y:S02]  /*0620*/  LOP3.LUT R3, R14.reuse, 0x12, RZ, 0xfc, !PT ;  /* 0x000000120e037812 */ /* 0x040fe400078efcff */
[C---:B------:R-:W-:Y:S02]  /*0630*/  LOP3.LUT R4, R14.reuse, 0x16, RZ, 0xfc, !PT ;  /* 0x000000160e047812 */ /* 0x040fe400078efcff */
[C---:B------:R-:W-:Y:S02]  /*0640*/  LOP3.LUT R3, R14.reuse, 0x18, RZ, 0xfc, !PT ;  /* 0x000000180e037812 */ /* 0x040fe400078efcff */
[C---:B------:R-:W-:Y:S02]  /*0650*/  LOP3.LUT R4, R14.reuse, 0x1c, RZ, 0xfc, !PT ;  /* 0x0000001c0e047812 */ /* 0x040fe400078efcff */
[C---:B------:R-:W-:Y:S02]  /*0660*/  LOP3.LUT R3, R14.reuse, 0x1e, RZ, 0xfc, !PT ;  /* 0x0000001e0e037812 */ /* 0x040fe400078efcff */
        /* <DEDUP_REMOVED lines=44> */
[----:B------:R-:W-:Y:S01]  /*0930*/  LOP3.LUT R3, R14, 0x7e, RZ, 0xfc, !PT ;  /* 0x0000007e0e037812 */ /* 0x000fe200078efcff */
[----:B------:R-:W-:Y:S05]  /*0940*/  @P0 BRA `(.L_x_0) ;  /* 0x0000037000000947 */ /* 0x000fea0003800000 */
[----:B0-----:R-:W-:Y:S01]  /*0950*/  IMAD.SHL.U32 R0, R12, 0x100, RZ ;  /* 0x000001000c007824 */ /* 0x001fe200078e00ff */
[----:B------:R-:W-:Y:S01]  /*0960*/  CS2R R24, SRZ ;  /* 0x0000000000187805 */ /* 0x000fe2000001ff00 */
[----:B------:R-:W-:Y:S01]  /*0970*/  CS2R R26, SRZ ;  /* 0x00000000001a7805 */ /* 0x000fe2000001ff00 */
[----:B------:R-:W-:Y:S01]  /*0980*/  CS2R R20, SRZ ;  /* 0x0000000000147805 */ /* 0x000fe2000001ff00 */
[----:B------:R-:W-:Y:S01]  /*0990*/  CS2R R22, SRZ ;  /* 0x0000000000167805 */ /* 0x000fe2000001ff00 */
[----:B------:R0:W-:Y:S01]  /*09a0*/  STL [R1+0x648], R0 ;  /* 0x0006480001007387 */ /* 0x0001e20000100800 */
[----:B------:R-:W-:Y:S01]  /*09b0*/  CS2R R16, SRZ ;  /* 0x0000000000107805 */ /* 0x000fe2000001ff00 */
[----:B------:R-:W-:Y:S01]  /*09c0*/  CS2R R18, SRZ ;  /* 0x0000000000127805 */ /* 0x000fe2000001ff00 */
[----:B------:R-:W-:Y:S01]  /*09d0*/  CS2R R12, SRZ ;  /* 0x00000000000c7805 */ /* 0x000fe2000001ff00 */
[----:B------:R0:W-:Y:S01]  /*09e0*/  STL [R1], RZ ;  /* 0x000000ff01007387 */ /* 0x0001e20000100800 */
[----:B------:R-:W-:Y:S01]  /*09f0*/  CS2R R14, SRZ ;  /* 0x00000000000e7805 */ /* 0x000fe2000001ff00 */
[----:B------:R-:W-:Y:S01]  /*0a00*/  CS2R R8, SRZ ;  /* 0x0000000000087805 */ /* 0x000fe2000001ff00 */
[----:B------:R-:W-:Y:S01]  /*0a10*/  CS2R R10, SRZ ;  /* 0x00000000000a7805 */ /* 0x000fe2000001ff00 */
[----:B------:R0:W-:Y:S01]  /*0a20*/  STL [R1+0x4], RZ ;  /* 0x000004ff01007387 */ /* 0x0001e20000100800 */
[----:B------:R-:W-:Y:S01]  /*0a30*/  CS2R R4, SRZ ;  /* 0x0000000000047805 */ /* 0x000fe2000001ff00 */
[----:B------:R-:W-:-:S02]  /*0a40*/  CS2R R6, SRZ ;  /* 0x0000000000067805 */ /* 0x000fc4000001ff00 */
[----:B------:R0:W-:Y:S04]  /*0a50*/  STL [R1+0x8], RZ ;  /* 0x000008ff01007387 */ /* 0x0001e80000100800 */
        /* <DEDUP_REMOVED lines=36> */
[----:B------:R0:W-:Y:S01]  /*0ca0*/  STL [R1+0x9c], RZ ;  /* 0x00009cff01007387 */ /* 0x0001e20000100800 */
[----:B------:R-:W-:Y:S05]  /*0cb0*/  BRA `(.L_x_1) ;  /* 0x0001feb000007947 */ /* 0x000fea0003800000 */
.L_x_0:
[----:B0-----:R-:W-:Y:S01]  /*0cc0*/  IABS R26, c[0x0][0x17c] ;  /* 0x00005f00001a7a13 */ /* 0x001fe20000000000 */
[----:B------:R-:W-:-:S03]  /*0cd0*/  IMAD.MOV.U32 R2, RZ, RZ, RZ ;  /* 0x000000ffff027224 */ /* 0x000fc600078e00ff */
[----:B------:R-:W0:Y:S08]  /*0ce0*/  I2F.RP R0, R26 ;  /* 0x0000001a00007306 */ /* 0x000e300000209400 */
[----:B0-----:R-:W0:Y:S02]  /*0cf0*/  MUFU.RCP R0, R0 ;  /* 0x0000000000007308 */ /* 0x001e240000001000 */
[----:B0-----:R-:W-:-:S06]  /*0d00*/  IADD3 R0, R0, 0xffffffe, RZ ;  /* 0x0ffffffe00007810 */ /* 0x001fcc0007ffe0ff */
[----:B------:R0:W1:Y:S02]  /*0d10*/  F2I.FTZ.U32.TRUNC.NTZ R3, R0 ;  /* 0x0000000000037305 */ /* 0x000064000021f000 */
[----:B0-----:R-:W-:-:S04]  /*0d20*/  LEA.HI R0, R28, R29, RZ, 0x19 ;  /* 0x0000001d1c007211 */ /* 0x001fc800078fc8ff */
[C---:B------:R-:W-:Y:S02]  /*0d30*/  IADD3 R4, R0.reuse, 0xfc, RZ ;  /* 0x000000fc00047810 */ /* 0x040fe40007ffe0ff */
[----:B------:R-:W-:Y:S01]  /*0d40*/  IADD3 R6, R0, 0xf8, RZ ;  /* 0x000000f800067810 */ /* 0x000fe20007ffe0ff */
[--C-:B-1----:R-:W-:Y:S01]  /*0d50*/  IMAD.MOV R7, RZ, RZ, -R3.reuse ;  /* 0x000000ffff077224 */ /* 0x102fe200078e0a03 */
[----:B------:R-:W-:Y:S02]  /*0d60*/  IABS R14, R4 ;  /* 0x00000004000e7213 */ /* 0x000fe40000000000 */
[----:B------:R-:W-:Y:S01]  /*0d70*/  IABS R13, R6 ;  /* 0x00000006000d7213 */ /* 0x000fe20000000000 */
[----:B------:R-:W-:Y:S01]  /*0d80*/  IMAD R7, R7, R26, RZ ;  /* 0x0000001a07077224 */ /* 0x000fe200078e02ff */
[----:B------:R-:W-:Y:S02]  /*0d90*/  ISETP.GE.AND P1, PT, R6, RZ, PT ;  /* 0x000000ff0600720c */ /* 0x000fe40003f26270 */
[C---:B------:R-:W-:Y:S01]  /*0da0*/  IADD3 R5, R0.reuse, 0xf4, RZ ;  /* 0x000000f400057810 */ /* 0x040fe20007ffe0ff */
[----:B------:R-:W-:Y:S01]  /*0db0*/  IMAD.HI.U32 R2, R3, R7, R2 ;  /* 0x0000000703027227 */ /* 0x000fe200078e0002 */
[----:B------:R-:W-:-:S02]  /*0dc0*/  IADD3 R8, R0, 0xf0, RZ ;  /* 0x000000f000087810 */ /* 0x000fc40007ffe0ff */
[----:B------:R-:W-:Y:S02]  /*0dd0*/  IABS R9, R5 ;  /* 0x0000000500097213 */ /* 0x000fe40000000000 */
[----:B------:R-:W-:Y:S01]  /*0de0*/  ISETP.GE.AND P5, PT, R4, RZ, PT ;  /* 0x000000ff0400720c */ /* 0x000fe20003fa6270 */
[----:B------:R-:W-:Y:S01]  /*0df0*/  IMAD.HI.U32 R10, R2, R14, RZ ;  /* 0x0000000e020a7227 */ /* 0x000fe200078e00ff */
[----:B------:R-:W-:Y:S02]  /*0e00*/  IABS R7, R8 ;  /* 0x0000000800077213 */ /* 0x000fe40000000000 */
[----:B------:R-:W-:Y:S01]  /*0e10*/  IADD3 R11, R0, 0xec, RZ ;  /* 0x000000ec000b7810 */ /* 0x000fe20007ffe0ff */
[----:B------:R-:W-:Y:S01]  /*0e20*/  IMAD.HI.U32 R3, R2, R13, RZ ;  /* 0x0000000d02037227 */ /* 0x000fe200078e00ff */
[----:B------:R-:W-:Y:S02]  /*0e30*/  IADD3 R12, R0, 0xe8, RZ ;  /* 0x000000e8000c7810 */ /* 0x000fe40007ffe0ff */
[----:B------:R-:W-:Y:S01]  /*0e40*/  ISETP.GE.AND P2, PT, R5, RZ, PT ;  /* 0x000000ff0500720c */ /* 0x000fe20003f46270 */
[----:B------:R-:W-:Y:S01]  /*0e50*/  IMAD.MOV R10, RZ, RZ, -R10 ;  /* 0x000000ffff0a7224 */ /* 0x000fe200078e0a0a */
[----:B------:R-:W-:Y:S01]  /*0e60*/  IABS R5, R12 ;  /* 0x0000000c00057213 */ /* 0x000fe20000000000 */
[----:B------:R-:W-:-:S02]  /*0e70*/  IMAD.MOV R6, RZ, RZ, -R3 ;  /* 0x000000ffff067224 */ /* 0x000fc400078e0a03 */
[C---:B------:R-:W-:Y:S01]  /*0e80*/  IMAD R14, R26.reuse, R10, R14 ;  /* 0x0000000a1a0e7224 */ /* 0x040fe200078e020e */
[----:B------:R-:W-:Y:S01]  /*0e90*/  IABS R10, R11 ;  /* 0x0000000b000a7213 */ /* 0x000fe20000000000 */
[----:B------:R-:W-:Y:S01]  /*0ea0*/  IMAD R13, R26, R6, R13 ;  /* 0x000000061a0d7224 */ /* 0x000fe200078e020d */
[----:B------:R-:W-:Y:S01]  /*0eb0*/  IADD3 R6, R0, 0xe0, RZ ;  /* 0x000000e000067810 */ /* 0x000fe20007ffe0ff */
[----:B------:R-:W-:Y:S01]  /*0ec0*/  IMAD.HI.U32 R4, R2, R9, RZ ;  /* 0x0000000902047227 */ /* 0x000fe200078e00ff */
[C---:B------:R-:W-:Y:S02]  /*0ed0*/  ISETP.GT.U32.AND P0, PT, R26.reuse, R14, PT ;  /* 0x0000000e1a00720c */ /* 0x040fe40003f04070 */
[----:B------:R-:W-:Y:S01]  /*0ee0*/  ISETP.GT.U32.AND P6, PT, R26, R13, PT ;  /* 0x0000000d1a00720c */ /* 0x000fe20003fc4070 */
[----:B------:R-:W-:Y:S02]  /*0ef0*/  IMAD.MOV R4, RZ, RZ, -R4 ;  /* 0x000000ffff047224 */ /* 0x000fe400078e0a04 */
[----:B------:R-:W-:-:S04]  /*0f00*/  IMAD.HI.U32 R3, R2, R7, RZ ;  /* 0x0000000702037227 */ /* 0x000fc800078e00ff */
[----:B------:R-:W-:Y:S01]  /*0f10*/  IMAD R9, R26, R4, R9 ;  /* 0x000000041a097224 */ /* 0x000fe200078e0209 */
[----:B------:R-:W-:Y:S01]  /*0f20*/  IADD3 R4, R0, 0xe4, RZ ;  /* 0x000000e400047810 */ /* 0x000fe20007ffe0ff */
[----:B------:R-:W-:Y:S02]  /*0f30*/  IMAD.MOV R3, RZ, RZ, -R3 ;  /* 0x000000ffff037224 */ /* 0x000fe400078e0a03 */
[--C-:B------:R-:W-:Y:S01]  /*0f40*/  @!P0 IMAD.IADD R14, R14, 0x1, -R26.reuse ;  /* 0x000000010e0e8824 */ /* 0x100fe200078e0a1a */
[----:B------:R-:W-:Y:S01]  /*0f50*/  ISETP.GT.U32.AND P4, PT, R26, R9, PT ;  /* 0x000000091a00720c */ /* 0x000fe20003f84070 */
[----:B------:R-:W-:Y:S02]  /*0f60*/  @!P6 IMAD.IADD R13, R13, 0x1, -R26 ;  /* 0x000000010d0de824 */ /* 0x000fe400078e0a1a */
[----:B------:R-:W-:Y:S01]  /*0f70*/  IMAD.HI.U32 R16, R2, R10, RZ ;  /* 0x0000000a02107227 */ /* 0x000fe200078e00ff */
[C---:B------:R-:W-:Y:S02]  /*0f80*/  ISETP.GT.U32.AND P6, PT, R26.reuse, R14, PT ;  /* 0x0000000e1a00720c */ /* 0x040fe40003fc4070 */
[C---:B------:R-:W-:Y:S01]  /*0f90*/  ISETP.GT.U32.AND P0, PT, R26.reuse, R13, PT ;  /* 0x0000000d1a00720c */ /* 0x040fe20003f04070 */
[----:B------:R-:W-:Y:S01]  /*0fa0*/  IMAD R7, R26, R3, R7 ;  /* 0x000000031a077224 */ /* 0x000fe200078e0207 */
[----:B------:R-:W-:Y:S01]  /*0fb0*/  IABS R3, R4 ;  /* 0x0000000400037213 */ /* 0x000fe20000000000 */
[----:B------:R-:W-:-:S03]  /*0fc0*/  IMAD.HI.U32 R15, R2, R5, RZ ;  /* 0x00000005020f7227 */ /* 0x000fc600078e00ff */
[C---:B------:R-:W-:Y:S01]  /*0fd0*/  ISETP.GT.U32.AND P3, PT, R26.reuse, R7, PT ;  /* 0x000000071a00720c */ /* 0x040fe20003f64070 */
[----:B------:R-:W-:Y:S02]  /*0fe0*/  IMAD.MOV R16, RZ, RZ, -R16 ;  /* 0x000000ffff107224 */ /* 0x000fe400078e0a10 */
[----:B------:R-:W-:Y:S02]  /*0ff0*/  IMAD.MOV R15, RZ, RZ, -R15 ;  /* 0x000000ffff0f7224 */ /* 0x000fe400078e0a0f */
[----:B------:R-:W-:Y:S02]  /*1000*/  IMAD R10, R26, R16, R10 ;  /* 0x000000101a0a7224 */ /* 0x000fe400078e020a */
[--C-:B------:R-:W-:Y:S02]  /*1010*/  @!P6 IMAD.IADD R14, R14, 0x1, -R26.reuse ;  /* 0x000000010e0ee824 */ /* 0x100fe400078e0a1a */
[C---:B------:R-:W-:Y:S02]  /*1020*/  IMAD R5, R26.reuse, R15, R5 ;  /* 0x0000000f1a057224 */ /* 0x040fe400078e0205 */
[----:B------:R-:W-:Y:S01]  /*1030*/  @!P0 IMAD.IADD R13, R13, 0x1, -R26 ;  /* 0x000000010d0d8824 */ /* 0x000fe200078e0a1a */
[----:B------:R-:W-:Y:S01]  /*1040*/  ISETP.GT.U32.AND P0, PT, R26, R10, PT ;  /* 0x0000000a1a00720c */ /* 0x000fe20003f04070 */
[----:B------:R-:W-:-:S02]  /*1050*/  IMAD.MOV.U32 R18, RZ, RZ, R14 ;  /* 0x000000ffff127224 */ /* 0x000fc400078e000e */
[----:B------:R-:W-:Y:S01]  /*1060*/  @!P4 IMAD.IADD R9, R9, 0x1, -R26 ;  /* 0x000000010909c824 */ /* 0x000fe200078e0a1a */
[----:B------:R-:W-:Y:S01]  /*1070*/  ISETP.GE.AND P4, PT, R8, RZ, PT ;  /* 0x000000ff0800720c */ /* 0x000fe20003f86270 */
[----:B------:R-:W-:Y:S01]  /*1080*/  @!P5 IMAD.MOV R18, RZ, RZ, -R18 ;  /* 0x000000ffff12d224 */ /* 0x000fe200078e0a12 */
[C---:B------:R-:W-:Y:S01]  /*1090*/  ISETP.GT.U32.AND P5, PT, R26.reuse, R5, PT ;  /* 0x000000051a00720c */ /* 0x040fe20003fa4070 */
[--C-:B------:R-:W-:Y:S01]  /*10a0*/  @!P3 IMAD.IADD R7, R7, 0x1, -R26.reuse ;  /* 0x000000010707b824 */ /* 0x100fe200078e0a1a */
[----:B------:R-:W-:Y:S01]  /*10b0*/  ISETP.GT.U32.AND P3, PT, R26, R9, PT ;  /* 0x000000091a00720c */ /* 0x000fe20003f64070 */
[----:B------:R-:W-:Y:S01]  /*10c0*/  IMAD.MOV.U32 R17, RZ, RZ, R13 ;  /* 0x000000ffff117224 */ /* 0x000fe200078e000d */
[----:B------:R-:W-:Y:S01]  /*10d0*/  IABS R8, R6 ;  /* 0x0000000600087213 */ /* 0x000fe20000000000 */
[----:B------:R-:W-:Y:S01]  /*10e0*/  IMAD.HI.U32 R15, R2, R3, RZ ;  /* 0x00000003020f7227 */ /* 0x000fe200078e00ff */
[----:B------:R-:W-:Y:S01]  /*10f0*/  ISETP.GT.U32.AND P6, PT, R26, R7, PT ;  /* 0x000000071a00720c */ /* 0x000fe20003fc4070 */
[----:B------:R0:W-:Y:S02]  /*1100*/  STL [R1+0xc0], R18 ;  /* 0x0000c01201007387 */ /* 0x0001e40000100800 */
[--C-:B------:R-:W-:Y:S01]  /*1110*/  @!P0 IMAD.IADD R10, R10, 0x1, -R26.reuse ;  /* 0x000000010a0a8824 */ /* 0x100fe200078e0a1a */
[----:B------:R-:W-:Y:S01]  /*1120*/  ISETP.GE.AND P0, PT, R4, RZ, PT ;  /* 0x000000ff0400720c */ /* 0x000fe20003f06270 */
[----:B------:R-:W-:Y:S01]  /*1130*/  @!P1 IMAD.MOV R17, RZ, RZ, -R17 ;  /* 0x000000ffff119224 */ /* 0x000fe200078e0a11 */
[----:B------:R-:W-:Y:S01]  /*1140*/  ISETP.GE.AND P1, PT, R11, RZ, PT ;  /* 0x000000ff0b00720c */ /* 0x000fe20003f26270 */
[----:B------:R-:W-:Y:S01]  /*1150*/  @!P5 IMAD.IADD R5, R5, 0x1, -R26 ;  /* 0x000000010505d824 */ /* 0x000fe200078e0a1a */
[----:B------:R-:W-:Y:S01]  /*1160*/  ISETP.GT.U32.AND P5, PT, R26, R10, PT ;  /* 0x0000000a1a00720c */ /* 0x000fe20003fa4070 */
[----:B------:R-:W-:Y:S01]  /*1170*/  IMAD.HI.U32 R11, R2, R8, RZ ;  /* 0x00000008020b7227 */ /* 0x000fe200078e00ff */
[----:B------:R-:W-:Y:S01]  /*1180*/  STL [R1+0xbc], R17 ;  /* 0x0000bc1101007387 */ /* 0x000fe20000100800 */
[----:B0-----:R-:W-:-:S02]  /*1190*/  IADD3 R18, R0, 0x70, RZ ;  /* 0x0000007000127810 */ /* 0x001fc40007ffe0ff */
[----:B------:R-:W-:Y:S02]  /*11a0*/  @!P3 IMAD.IADD R9, R9, 0x1, -R26 ;  /* 0x000000010909b824 */ /* 0x000fe400078e0a1a */
[----:B------:R-:W-:Y:S02]  /*11b0*/  IMAD.MOV R11, RZ, RZ, -R11 ;  /* 0x000000ffff0b7224 */ /* 0x000fe400078e0a0b */
[----:B------:R-:W-:Y:S01]  /*11c0*/  IMAD.MOV.U32 R13, RZ, RZ, R9 ;  /* 0x000000ffff0d7224 */ /* 0x000fe200078e0009 */
[----:B------:R-:W-:Y:S01]  /*11d0*/  IADD3 R9, R0, 0xd8, RZ ;  /* 0x000000d800097810 */ /* 0x000fe20007ffe0ff */
[----:B------:R-:W-:Y:S01]  /*11e0*/  IMAD R4, R26, R11, R8 ;  /* 0x0000000b1a047224 */ /* 0x000fe200078e0208 */
[----:B------:R-:W-:Y:S01]  /*11f0*/  IADD3 R8, R0, 0xdc, RZ ;  /* 0x000000dc00087810 */ /* 0x000fe20007ffe0ff */
[----:B------:R-:W-:Y:S02]  /*1200*/  IMAD.MOV R15, RZ, RZ, -R15 ;  /* 0x000000ffff0f7224 */ /* 0x000fe400078e0a0f */
[----:B------:R-:W-:Y:S01]  /*1210*/  @!P2 IMAD.MOV R13, RZ, RZ, -R13 ;  /* 0x000000ffff0da224 */ /* 0x000fe200078e0a0d */
[----:B------:R-:W-:Y:S01]  /*1220*/  ISETP.GT.U32.AND P2, PT, R26, R5, PT ;  /* 0x000000051a00720c */ /* 0x000fe20003f44070 */
[--C-:B------:R-:W-:Y:S01]  /*1230*/  @!P5 IMAD.IADD R10, R10, 0x1, -R26.reuse ;  /* 0x000000010a0ad824 */ /* 0x100fe200078e0a1a */
[C---:B------:R-:W-:Y:S01]  /*1240*/  ISETP.GT.U32.AND P5, PT, R26.reuse, R4, PT ;  /* 0x000000041a00720c */ /* 0x040fe20003fa4070 */
[----:B------:R-:W-:Y:S01]  /*1250*/  IMAD R3, R26, R15, R3 ;  /* 0x0000000f1a037224 */ /* 0x000fe200078e0203 */
[----:B------:R0:W-:Y:S01]  /*1260*/  STL [R1+0xb8], R13 ;  /* 0x0000b80d01007387 */ /* 0x0001e20000100800 */
[----:B------:R-:W-:Y:S01]  /*1270*/  @!P6 IMAD.IADD R7, R7, 0x1, -R26 ;  /* 0x000000010707e824 */ /* 0x000fe200078e0a1a */
[----:B------:R-:W-:Y:S01]  /*1280*/  ISETP.GE.AND P6, PT, R12, RZ, PT ;  /* 0x000000ff0c00720c */ /* 0x000fe20003fc6270 */
[----:B------:R-:W-:Y:S01]  /*1290*/  IMAD.MOV.U32 R11, RZ, RZ, R10 ;  /* 0x000000ffff0b7224 */ /* 0x000fe200078e000a */
[----:B------:R-:W-:Y:S01]  /*12a0*/  ISETP.GT.U32.AND P3, PT, R26, R3, PT ;  /* 0x000000031a00720c */ /* 0x000fe20003f64070 */
[----:B------:R-:W-:Y:S01]  /*12b0*/  @!P4 IMAD.MOV R7, RZ, RZ, -R7 ;  /* 0x000000ffff07c224 */ /* 0x000fe200078e0a07 */
[----:B------:R-:W-:Y:S01]  /*12c0*/  IABS R12, R9 ;  /* 0x00000009000c7213 */ /* 0x000fe20000000000 */
[----:B------:R-:W-:Y:S01]  /*12d0*/  @!P1 IMAD.MOV R11, RZ, RZ, -R11 ;  /* 0x000000ffff0b9224 */ /* 0x000fe200078e0a0b */
[----:B------:R-:W-:Y:S01]  /*12e0*/  ISETP.GE.AND P4, PT, R6, RZ, PT ;  /* 0x000000ff0600720c */ /* 0x000fe20003f86270 */
[--C-:B------:R-:W-:Y:S01]  /*12f0*/  @!P2 IMAD.IADD R5, R5, 0x1, -R26.reuse ;  /* 0x000000010505a824 */ /* 0x100fe200078e0a1a */
[----:B0-----:R-:W-:Y:S01]  /*1300*/  IABS R13, R8 ;  /* 0x00000008000d7213 */ /* 0x001fe20000000000 */
[--C-:B------:R-:W-:Y:S01]  /*1310*/  @!P5 IMAD.IADD R4, R4, 0x1, -R26.reuse ;  /* 0x000000010404d824 */ /* 0x100fe200078e0a1a */
[----:B------:R-:W-:Y:S01]  /*1320*/  ISETP.GE.AND P2, PT, R8, RZ, PT ;  /* 0x000000ff0800720c */ /* 0x000fe20003f46270 */
[----:B------:R-:W-:Y:S01]  /*1330*/  IMAD.HI.U32 R6, R2, R12, RZ ;  /* 0x0000000c02067227 */ /* 0x000fe200078e00ff */
[----:B------:R0:W-:Y:S02]  /*1340*/  STL [R1+0xb4], R7 ;  /* 0x0000b40701007387 */ /* 0x0001e40000100800 */
[----:B------:R-:W-:Y:S01]  /*1350*/  ISETP.GT.U32.AND P5, PT, R26, R4, PT ;  /* 0x000000041a00720c */ /* 0x000fe20003fa4070 */
[----:B------:R-:W-:Y:S01]  /*1360*/  IMAD.HI.U32 R8, R2, R13, RZ ;  /* 0x0000000d02087227 */ /* 0x000fe200078e00ff */
[----:B------:R-:W-:Y:S03]  /*1370*/  STL [R1+0xb0], R11 ;  /* 0x0000b00b01007387 */ /* 0x000fe60000100800 */
[----:B------:R-:W-:-:S02]  /*1380*/  @!P3 IMAD.IADD R3, R3, 0x1, -R26 ;  /* 0x000000010303b824 */ /* 0x000fc400078e0a1a */
[----:B------:R-:W-:Y:S01]  /*1390*/  IMAD.MOV R8, RZ, RZ, -R8 ;  /* 0x000000ffff087224 */ /* 0x000fe200078e0a08 */
[----:B0-----:R-:W-:Y:S01]  /*13a0*/  IADD3 R7, R0, 0xd4, RZ ;  /* 0x000000d400077810 */ /* 0x001fe20007ffe0ff */
[----:B------:R-:W-:Y:S01]  /*13b0*/  IMAD.MOV R6, RZ, RZ, -R6 ;  /* 0x000000ffff067224 */ /* 0x000fe200078e0a06 */
[C---:B------:R-:W-:Y:S01]  /*13c0*/  ISETP.GT.U32.AND P3, PT, R26.reuse, R3, PT ;  /* 0x000000031a00720c */ /* 0x040fe20003f64070 */
[C---:B------:R-:W-:Y:S01]  /*13d0*/  IMAD R13, R26.reuse, R8, R13 ;  /* 0x000000081a0d7224 */ /* 0x040fe200078e020d */
[----:B------:R-:W-:Y:S01]  /*13e0*/  ISETP.GE.AND P1, PT, R7, RZ, PT ;  /* 0x000000ff0700720c */ /* 0x000fe20003f26270 */
[----:B------:R-:W-:Y:S02]  /*13f0*/  IMAD.MOV.U32 R10, RZ, RZ, R5 ;  /* 0x000000ffff0a7224 */ /* 0x000fe400078e0005 */
[----:B------:R-:W-:Y:S01]  /*1400*/  IMAD R12, R26, R6, R12 ;  /* 0x000000061a0c7224 */ /* 0x000fe200078e020c */
[----:B------:R-:W-:Y:S01]  /*1410*/  IADD3 R6, R0, 0xd0, RZ ;  /* 0x000000d000067810 */ /* 0x000fe20007ffe0ff */
[----:B------:R-:W-:Y:S01]  /*1420*/  @!P6 IMAD.MOV R10, RZ, RZ, -R10 ;  /* 0x000000ffff0ae224 */ /* 0x000fe200078e0a0a */
[----:B------:R-:W-:Y:S01]  /*1430*/  ISETP.GT.U32.AND P6, PT, R26, R13, PT ;  /* 0x0000000d1a00720c */ /* 0x000fe20003fc4070 */
[----:B------:R-:W-:Y:S01]  /*1440*/  @!P5 IMAD.IADD R4, R4, 0x1, -R26 ;  /* 0x000000010404d824 */ /* 0x000fe200078e0a1a */
[----:B------:R-:W-:-:S02]  /*1450*/  ISETP.GT.U32.AND P5, PT, R26, R12, PT ;  /* 0x0000000c1a00720c */ /* 0x000fc40003fa4070 */
[----:B------:R0:W-:Y:S01]  /*1460*/  STL [R1+0xac], R10 ;  /* 0x0000ac0a01007387 */ /* 0x0001e20000100800 */
[----:B------:R-:W-:Y:S01]  /*1470*/  @!P3 IMAD.IADD R3, R3, 0x1, -R26 ;  /* 0x000000010303b824 */ /* 0x000fe200078e0a1a */
[----:B------:R-:W-:Y:S01]  /*1480*/  ISETP.GE.AND P3, PT, R9, RZ, PT ;  /* 0x000000ff0900720c */ /* 0x000fe20003f66270 */
[----:B------:R-:W-:Y:S01]  /*1490*/  IMAD.MOV.U32 R15, RZ, RZ, R4 ;  /* 0x000000ffff0f7224 */ /* 0x000fe200078e0004 */
[----:B------:R-:W-:Y:S01]  /*14a0*/  IABS R9, R7 ;  /* 0x0000000700097213 */ /* 0x000fe20000000000 */
[----:B------:R-:W-:Y:S01]  /*14b0*/  @!P0 IMAD.MOV R3, RZ, RZ, -R3 ;  /* 0x000000ffff038224 */ /* 0x000fe200078e0a03 */
[----:B------:R-:W-:Y:S01]  /*14c0*/  IADD3 R7, R0, 0xc8, RZ ;  /* 0x000000c800077810 */ /* 0x000fe20007ffe0ff */
[----:B------:R-:W-:Y:S01]  /*14d0*/  @!P4 IMAD.MOV R15, RZ, RZ, -R15 ;  /* 0x000000ffff0fc224 */ /* 0x000fe200078e0a0f */
[----:B------:R-:W-:Y:S01]  /*14e0*/  ISETP.GE.AND P0, PT, R6, RZ, PT ;  /* 0x000000ff0600720c */ /* 0x000fe20003f06270 */
[----:B------:R-:W-:Y:S01]  /*14f0*/  @!P6 IMAD.IADD R13, R13, 0x1, -R26 ;  /* 0x000000010d0de824 */ /* 0x000fe200078e0a1a */
[----:B------:R1:W-:Y:S01]  /*1500*/  STL [R1+0xa8], R3 ;  /* 0x0000a80301007387 */ /* 0x0003e20000100800 */
[----:B------:R-:W-:Y:S01]  /*1510*/  IMAD.HI.U32 R5, R2, R9, RZ ;  /* 0x0000000902057227 */ /* 0x000fe200078e00ff */
[----:B0-----:R-:W-:-:S02]  /*1520*/  IABS R10, R7 ;  /* 0x00000007000a7213 */ /* 0x001fc40000000000 */
[----:B------:R-:W-:Y:S01]  /*1530*/  IABS R6, R6 ;  /* 0x0000000600067213 */ /* 0x000fe20000000000 */
[----:B------:R-:W-:Y:S01]  /*1540*/  @!P5 IMAD.IADD R12, R12, 0x1, -R26 ;  /* 0x000000010c0cd824 */ /* 0x000fe200078e0a1a */
[----:B------:R-:W-:Y:S01]  /*1550*/  ISETP.GT.U32.AND P5, PT, R26, R13, PT ;  /* 0x0000000d1a00720c */ /* 0x000fe20003fa4070 */
[----:B------:R-:W-:Y:S01]  /*1560*/  IMAD.MOV R5, RZ, RZ, -R5 ;  /* 0x000000ffff057224 */ /* 0x000fe200078e0a05 */
[----:B------:R0:W-:Y:S01]  /*1570*/  STL [R1+0xa4], R15 ;  /* 0x0000a40f01007387 */ /* 0x0001e20000100800 */
[----:B------:R-:W-:Y:S01]  /*1580*/  IMAD.HI.U32 R4, R2, R10, RZ ;  /* 0x0000000a02047227 */ /* 0x000fe200078e00ff */
[----:B-1----:R-:W-:Y:S02]  /*1590*/  IADD3 R3, R0, 0xcc, RZ ;  /* 0x000000cc00037810 */ /* 0x002fe40007ffe0ff */
[C---:B------:R-:W-:Y:S01]  /*15a0*/  ISETP.GT.U32.AND P4, PT, R26.reuse, R12, PT ;  /* 0x0000000c1a00720c */ /* 0x040fe20003f84070 */
[----:B------:R-:W-:Y:S01]  /*15b0*/  IMAD R9, R26, R5, R9 ;  /* 0x000000051a097224 */ /* 0x000fe200078e0209 */
[----:B------:R-:W-:Y:S01]  /*15c0*/  IABS R11, R3 ;  /* 0x00000003000b7213 */ /* 0x000fe20000000000 */
[----:B------:R-:W-:Y:S01]  /*15d0*/  IMAD.MOV R4, RZ, RZ, -R4 ;  /* 0x000000ffff047224 */ /* 0x000fe200078e0a04 */
[----:B------:R-:W-:Y:S01]  /*15e0*/  IADD3 R5, R0, 0xc4, RZ ;  /* 0x000000c400057810 */ /* 0x000fe20007ffe0ff */
[----:B------:R-:W-:Y:S01]  /*15f0*/  IMAD.HI.U32 R8, R2, R6, RZ ;  /* 0x0000000602087227 */ /* 0x000fe200078e00ff */
[----:B------:R-:W-:-:S03]  /*1600*/  ISETP.GT.U32.AND P6, PT, R26, R9, PT ;  /* 0x000000091a00720c */ /* 0x000fc60003fc4070 */
[----:B------:R-:W-:-:S04]  /*1610*/  IMAD.HI.U32 R14, R2, R11, RZ ;  /* 0x0000000b020e7227 */ /* 0x000fc800078e00ff */
[----:B------:R-:W-:Y:S02]  /*1620*/  IMAD.MOV R14, RZ, RZ, -R14 ;  /* 0x000000ffff0e7224 */ /* 0x000fe400078e0a0e */
[----:B------:R-:W-:Y:S02]  /*1630*/  @!P5 IMAD.IADD R13, R13, 0x1, -R26 ;  /* 0x000000010d0dd824 */ /* 0x000fe400078e0a1a */
[----:B------:R-:W-:Y:S02]  /*1640*/  IMAD R11, R26, R14, R11 ;  /* 0x0000000e1a0b7224 */ /* 0x000fe400078e020b */
[----:B0-----:R-:W-:Y:S01]  /*1650*/  IMAD.MOV.U32 R15, RZ, RZ, R13 ;  /* 0x000000ffff0f7224 */ /* 0x001fe200078e000d */
[----:B------:R-:W-:Y:S01]  /*1660*/  IADD3 R13, R0, 0xc0, RZ ;  /* 0x000000c0000d7810 */ /* 0x000fe20007ffe0ff */
[C---:B------:R-:W-:Y:S02]  /*1670*/  IMAD R10, R26.reuse, R4, R10 ;  /* 0x000000041a0a7224 */ /* 0x040fe400078e020a */
[----:B------:R-:W-:Y:S01]  /*1680*/  @!P2 IMAD.MOV R15, RZ, RZ, -R15 ;  /* 0x000000ffff0fa224 */ /* 0x000fe200078e0a0f */
[----:B------:R-:W-:Y:S01]  /*1690*/  ISETP.GT.U32.AND P2, PT, R26, R11, PT ;  /* 0x0000000b1a00720c */ /* 0x000fe20003f44070 */
[----:B------:R-:W-:Y:S01]  /*16a0*/  IMAD.MOV R8, RZ, RZ, -R8 ;  /* 0x000000ffff087224 */ /* 0x000fe200078e0a08 */
[----:B------:R-:W-:Y:S01]  /*16b0*/  IABS R4, R13 ;  /* 0x0000000d00047213 */ /* 0x000fe20000000000 */
[--C-:B------:R-:W-:Y:S01]  /*16c0*/  @!P6 IMAD.IADD R9, R9, 0x1, -R26.reuse ;  /* 0x000000010909e824 */ /* 0x100fe200078e0a1a */
[----:B------:R0:W-:Y:S01]  /*16d0*/  STL [R1+0x9c], R15 ;  /* 0x00009c0f01007387 */ /* 0x0001e20000100800 */
[----:B------:R-:W-:Y:S01]  /*16e0*/  @!P4 IMAD.IADD R12, R12, 0x1, -R26 ;  /* 0x000000010c0cc824 */ /* 0x000fe200078e0a1a */
[C---:B------:R-:W-:Y:S01]  /*16f0*/  ISETP.GT.U32.AND P4, PT, R26.reuse, R10, PT ;  /* 0x0000000a1a00720c */ /* 0x040fe20003f84070 */
[C---:B------:R-:W-:Y:S01]  /*1700*/  IMAD R6, R26.reuse, R8, R6 ;  /* 0x000000081a067224 */ /* 0x040fe200078e0206 */
[----:B------:R-:W-:-:S02]  /*1710*/  ISETP.GT.U32.AND P6, PT, R26, R9, PT ;  /* 0x000000091a00720c */ /* 0x000fc40003fc4070 */
[----:B------:R-:W-:Y:S02]  /*1720*/  IABS R8, R5 ;  /* 0x0000000500087213 */ /* 0x000fe40000000000 */
[----:B------:R-:W-:Y:S01]  /*1730*/  ISETP.GT.U32.AND P5, PT, R26, R6, PT ;  /* 0x000000061a00720c */ /* 0x000fe20003fa4070 */
[----:B------:R-:W-:Y:S02]  /*1740*/  @!P2 IMAD.IADD R11, R11, 0x1, -R26 ;  /* 0x000000010b0ba824 */ /* 0x000fe400078e0a1a */
[----:B0-----:R-:W-:Y:S02]  /*1750*/  IMAD.MOV.U32 R15, RZ, RZ, R12 ;  /* 0x000000ffff0f7224 */ /* 0x001fe400078e000c */
[----:B------:R-:W-:-:S04]  /*1760*/  IMAD.HI.U32 R12, R2, R4, RZ ;  /* 0x00000004020c7227 */ /* 0x000fc800078e00ff */
[--C-:B------:R-:W-:Y:S01]  /*1770*/  @!P4 IMAD.IADD R10, R10, 0x1, -R26.reuse ;  /* 0x000000010a0ac824 */ /* 0x100fe200078e0a1a */
[----:B------:R-:W-:Y:S01]  /*1780*/  ISETP.GT.U32.AND P4, PT, R26, R11, PT ;  /* 0x0000000b1a00720c */ /* 0x000fe20003f84070 */
[----:B------:R-:W-:Y:S01]  /*1790*/  @!P6 IMAD.IADD R9, R9, 0x1, -R26 ;  /* 0x000000010909e824 */ /* 0x000fe200078e0a1a */
[----:B------:R-:W-:Y:S01]  /*17a0*/  ISETP.GE.AND P6, PT, R3, RZ, PT ;  /* 0x000000ff0300720c */ /* 0x000fe20003fc6270 */
[----:B------:R-:W-:Y:S01]  /*17b0*/  IMAD.HI.U32 R14, R2, R8, RZ ;  /* 0x00000008020e7227 */ /* 0x000fe200078e00ff */
[----:B------:R-:W-:-:S03]  /*17c0*/  IADD3 R3, R0, 0xbc, RZ ;  /* 0x000000bc00037810 */ /* 0x000fc60007ffe0ff */
[----:B------:R-:W-:Y:S01]  /*17d0*/  @!P5 IMAD.IADD R6, R6, 0x1, -R26 ;  /* 0x000000010606d824 */ /* 0x000fe200078e0a1a */
[----:B------:R-:W-:Y:S01]  /*17e0*/  ISETP.GE.AND P5, PT, R7, RZ, PT ;  /* 0x000000ff0700720c */ /* 0x000fe20003fa6270 */
[----:B------:R-:W-:Y:S01]  /*17f0*/  IMAD.MOV R12, RZ, RZ, -R12 ;  /* 0x000000ffff0c7224 */ /* 0x000fe200078e0a0c */
[----:B------:R-:W-:Y:S01]  /*1800*/  IABS R7, R3 ;  /* 0x0000000300077213 */ /* 0x000fe20000000000 */
[----:B------:R-:W-:Y:S01]  /*1810*/  IMAD.MOV R14, RZ, RZ, -R14 ;  /* 0x000000ffff0e7224 */ /* 0x000fe200078e0a0e */
[C---:B------:R-:W-:Y:S01]  /*1820*/  ISETP.GT.U32.AND P2, PT, R26.reuse, R6, PT ;  /* 0x000000061a00720c */ /* 0x040fe20003f44070 */
[----:B------:R-:W-:Y:S02]  /*1830*/  IMAD R4, R26, R12, R4 ;  /* 0x0000000c1a047224 */ /* 0x000fe400078e0204 */
[----:B------:R-:W-:-:S04]  /*1840*/  IMAD.HI.U32 R12, R2, R7, RZ ;  /* 0x00000007020c7227 */ /* 0x000fc800078e00ff */
[C---:B------:R-:W-:Y:S02]  /*1850*/  IMAD R8, R26.reuse, R14, R8 ;  /* 0x0000000e1a087224 */ /* 0x040fe400078e0208 */
[----:B------:R-:W-:Y:S01]  /*1860*/  @!P4 IMAD.IADD R11, R11, 0x1, -R26 ;  /* 0x000000010b0bc824 */ /* 0x000fe200078e0a1a */
[----:B------:R-:W-:Y:S01]  /*1870*/  ISETP.GT.U32.AND P4, PT, R26, R4, PT ;  /* 0x000000041a00720c */ /* 0x000fe20003f84070 */
[----:B------:R-:W-:Y:S01]  /*1880*/  IMAD.MOV.U32 R14, RZ, RZ, R9 ;  /* 0x000000ffff0e7224 */ /* 0x000fe200078e0009 */
[----:B------:R-:W-:Y:S01]  /*1890*/  IADD3 R9, R0, 0xb8, RZ ;  /* 0x000000b800097810 */ /* 0x000fe20007ffe0ff */
[----:B------:R-:W-:Y:S02]  /*18a0*/  IMAD.MOV R12, RZ, RZ, -R12 ;  /* 0x000000ffff0c7224 */ /* 0x000fe400078e0a0c */
[----:B------:R-:W-:Y:S01]  /*18b0*/  @!P1 IMAD.MOV R14, RZ, RZ, -R14 ;  /* 0x000000ffff0e9224 */ /* 0x000fe200078e0a0e */
[C---:B------:R-:W-:Y:S01]  /*18c0*/  ISETP.GT.U32.AND P1, PT, R26.reuse, R8, PT ;  /* 0x000000081a00720c */ /* 0x040fe20003f24070 */
[----:B------:R-:W-:Y:S01]  /*18d0*/  IMAD R7, R26, R12, R7 ;  /* 0x0000000c1a077224 */ /* 0x000fe200078e0207 */
[----:B------:R-:W-:Y:S01]  /*18e0*/  IADD3 R12, R0, 0xa0, RZ ;  /* 0x000000a0000c7810 */ /* 0x000fe20007ffe0ff */
[----:B------:R-:W-:-:S02]  /*18f0*/  @!P6 IMAD.MOV R11, RZ, RZ, -R11 ;  /* 0x000000ffff0be224 */ /* 0x000fc400078e0a0b */
[----:B------:R-:W-:Y:S01]  /*1900*/  @!P3 IMAD.MOV R15, RZ, RZ, -R15 ;  /* 0x000000ffff0fb224 */ /* 0x000fe200078e0a0f */
[----:B------:R-:W-:Y:S01]  /*1910*/  ISETP.GT.U32.AND P6, PT, R26, R7, PT ;  /* 0x000000071a00720c */ /* 0x000fe20003fc4070 */
[--C-:B------:R-:W-:Y:S01]  /*1920*/  @!P2 IMAD.IADD R6, R6, 0x1, -R26.reuse ;  /* 0x000000010606a824 */ /* 0x100fe200078e0a1a */
[----:B------:R-:W-:Y:S01]  /*1930*/  ISETP.GE.AND P2, PT, R5, RZ, PT ;  /* 0x000000ff0500720c */ /* 0x000fe20003f46270 */
[--C-:B------:R-:W-:Y:S01]  /*1940*/  @!P4 IMAD.IADD R4, R4, 0x1, -R26.reuse ;  /* 0x000000010404c824 */ /* 0x100fe200078e0a1a */
[----:B------:R-:W-:Y:S01]  /*1950*/  IABS R5, R9 ;  /* 0x0000000900057213 */ /* 0x000fe20000000000 */
[----:B------:R-:W-:Y:S01]  /*1960*/  STL [R1+0x98], R15 ;  /* 0x0000980f01007387 */ /* 0x000fe20000100800 */
[----:B------:R-:W-:Y:S01]  /*1970*/  ISETP.GT.U32.AND P3, PT, R26, R10, PT ;  /* 0x0000000a1a00720c */ /* 0x000fe20003f64070 */
[----:B------:R-:W-:Y:S01]  /*1980*/  @!P1 IMAD.IADD R8, R8, 0x1, -R26 ;  /* 0x0000000108089824 */ /* 0x000fe200078e0a1a */
[----:B------:R-:W-:Y:S01]  /*1990*/  ISETP.GT.U32.AND P4, PT, R26, R4, PT ;  /* 0x000000041a00720c */ /* 0x000fe20003f84070 */
[----:B------:R0:W-:Y:S01]  /*19a0*/  STL [R1+0x94], R14 ;  /* 0x0000940e01007387 */ /* 0x0001e20000100800 */
[----:B------:R-:W-:-:S02]  /*19b0*/  ISETP.GE.AND P1, PT, R3, RZ, PT ;  /* 0x000000ff0300720c */ /* 0x000fc40003f26270 */
[----:B------:R-:W-:Y:S01]  /*19c0*/  IADD3 R3, R0, 0xb4, RZ ;  /* 0x000000b400037810 */ /* 0x000fe20007ffe0ff */
[----:B------:R-:W-:-:S03]  /*19d0*/  @!P6 IMAD.IADD R7, R7, 0x1, -R26 ;  /* 0x000000010707e824 */ /* 0x000fc600078e0a1a */
[----:B------:R-:W-:Y:S02]  /*19e0*/  IABS R16, R3 ;  /* 0x0000000300107213 */ /* 0x000fe40000000000 */
[----:B------:R-:W-:Y:S01]  /*19f0*/  ISETP.GT.U32.AND P6, PT, R26, R7, PT ;  /* 0x000000071a00720c */ /* 0x000fe20003fc4070 */
[----:B0-----:R-:W-:Y:S02]  /*1a00*/  IMAD.MOV.U32 R14, RZ, RZ, R6 ;  /* 0x000000ffff0e7224 */ /* 0x001fe400078e0006 */
[----:B------:R-:W-:-:S04]  /*1a10*/  IMAD.HI.U32 R6, R2, R5, RZ ;  /* 0x0000000502067227 */ /* 0x000fc800078e00ff */
[----:B------:R-:W-:Y:S01]  /*1a20*/  @!P0 IMAD.MOV R14, RZ, RZ, -R14 ;  /* 0x000000ffff0e8224 */ /* 0x000fe200078e0a0e */
[----:B------:R-:W-:Y:S01]  /*1a30*/  ISETP.GT.U32.AND P0, PT, R26, R8, PT ;  /* 0x000000081a00720c */ /* 0x000fe20003f04070 */
[----:B------:R-:W-:Y:S02]  /*1a40*/  IMAD.MOV R6, RZ, RZ, -R6 ;  /* 0x000000ffff067224 */ /* 0x000fe400078e0a06 */
[--C-:B------:R-:W-:Y:S01]  /*1a50*/  @!P4 IMAD.IADD R4, R4, 0x1, -R26.reuse ;  /* 0x000000010404c824 */ /* 0x100fe200078e0a1a */
[----:B------:R-:W-:Y:S01]  /*1a60*/  STL [R1+0x90], R14 ;  /* 0x0000900e01007387 */ /* 0x000fe20000100800 */
[----:B------:R-:W-:Y:S01]  /*1a70*/  IMAD R5, R26, R6, R5 ;  /* 0x000000061a057224 */ /* 0x000fe200078e0205 */
[----:B------:R-:W-:Y:S01]  /*1a80*/  IADD3 R6, R0, 0xb0, RZ ;  /* 0x000000b000067810 */ /* 0x000fe20007ffe0ff */
[----:B------:R-:W-:Y:S01]  /*1a90*/  @!P3 IMAD.IADD R10, R10, 0x1, -R26 ;  /* 0x000000010a0ab824 */ /* 0x000fe200078e0a1a */
[----:B------:R-:W-:Y:S01]  /*1aa0*/  ISETP.GE.AND P3, PT, R13, RZ, PT ;  /* 0x000000ff0d00720c */ /* 0x000fe20003f66270 */
[----:B------:R0:W-:Y:S01]  /*1ab0*/  STL [R1+0x8c], R11 ;  /* 0x00008c0b01007387 */ /* 0x0001e20000100800 */
[----:B------:R-:W-:Y:S01]  /*1ac0*/  ISETP.GT.U32.AND P4, PT, R26, R5, PT ;  /* 0x000000051a00720c */ /* 0x000fe20003f84070 */
[----:B------:R-:W-:Y:S01]  /*1ad0*/  @!P5 IMAD.MOV R10, RZ, RZ, -R10 ;  /* 0x000000ffff0ad224 */ /* 0x000fe200078e0a0a */
[----:B------:R-:W-:Y:S01]  /*1ae0*/  ISETP.GE.AND P5, PT, R9, RZ, PT ;  /* 0x000000ff0900720c */ /* 0x000fe20003fa6270 */
[----:B------:R-:W-:Y:S01]  /*1af0*/  @!P0 IMAD.IADD R8, R8, 0x1, -R26 ;  /* 0x0000000108088824 */ /* 0x000fe200078e0a1a */
[----:B------:R-:W-:Y:S01]  /*1b00*/  ISETP.GE.AND P0, PT, R3, RZ, PT ;  /* 0x000000ff0300720c */ /* 0x000fe20003f06270 */
[----:B------:R-:W-:Y:S01]  /*1b10*/  IMAD.HI.U32 R3, R2, R16, RZ ;  /* 0x0000001002037227 */ /* 0x000fe200078e00ff */
[----:B------:R1:W-:Y:S01]  /*1b20*/  STL [R1+0x84], R10 ;  /* 0x0000840a01007387 */ /* 0x0003e20000100800 */
[----:B------:R-:W-:-:S02]  /*1b30*/  IADD3 R9, R0, 0x9c, RZ ;  /* 0x0000009c00097810 */ /* 0x000fc40007ffe0ff */
[----:B------:R-:W-:Y:S01]  /*1b40*/  IMAD.MOV R3, RZ, RZ, -R3 ;  /* 0x000000ffff037224 */ /* 0x000fe200078e0a03 */
[----:B0-----:R-:W-:Y:S01]  /*1b50*/  IADD3 R11, R0, 0xac, RZ ;  /* 0x000000ac000b7810 */ /* 0x001fe20007ffe0ff */
[--C-:B------:R-:W-:Y:S01]  /*1b60*/  @!P6 IMAD.IADD R7, R7, 0x1, -R26.reuse ;  /* 0x000000010707e824 */ /* 0x100fe200078e0a1a */
[----:B------:R-:W-:Y:S01]  /*1b70*/  IABS R13, R9 ;  /* 0x00000009000d7213 */ /* 0x000fe20000000000 */
[----:B------:R-:W-:Y:S02]  /*1b80*/  @!P4 IMAD.IADD R5, R5, 0x1, -R26 ;  /* 0x000000010505c824 */ /* 0x000fe400078e0a1a */
[C---:B------:R-:W-:Y:S02]  /*1b90*/  IMAD R16, R26.reuse, R3, R16 ;  /* 0x000000031a107224 */ /* 0x040fe400078e0210 */
[----:B-1----:R-:W-:Y:S01]  /*1ba0*/  IMAD.MOV.U32 R10, RZ, RZ, R8 ;  /* 0x000000ffff0a7224 */ /* 0x002fe200078e0008 */
[----:B------:R-:W-:Y:S01]  /*1bb0*/  ISETP.GT.U32.AND P4, PT, R26, R5, PT ;  /* 0x000000051a00720c */ /* 0x000fe20003f84070 */
[----:B------:R-:W-:-:S02]  /*1bc0*/  IMAD.MOV.U32 R8, RZ, RZ, R7 ;  /* 0x000000ffff087224 */ /* 0x000fc400078e0007 */
[----:B------:R-:W-:Y:S01]  /*1bd0*/  @!P2 IMAD.MOV R10, RZ, RZ, -R10 ;  /* 0x000000ffff0aa224 */ /* 0x000fe200078e0a0a */
[----:B------:R-:W-:Y:S01]  /*1be0*/  ISETP.GE.AND P2, PT, R6, RZ, PT ;  /* 0x000000ff0600720c */ /* 0x000fe20003f46270 */
[----:B------:R-:W-:Y:S01]  /*1bf0*/  @!P3 IMAD.MOV R4, RZ, RZ, -R4 ;  /* 0x000000ffff04b224 */ /* 0x000fe200078e0a04 */
[----:B------:R-:W-:Y:S01]  /*1c00*/  IABS R6, R6 ;  /* 0x0000000600067213 */ /* 0x000fe20000000000 */
[----:B------:R-:W-:Y:S01]  /*1c10*/  @!P1 IMAD.MOV R8, RZ, RZ, -R8 ;  /* 0x000000ffff089224 */ /* 0x000fe200078e0a08 */
[----:B------:R-:W-:Y:S01]  /*1c20*/  ISETP.GT.U32.AND P1, PT, R26, R16, PT ;  /* 0x000000101a00720c */ /* 0x000fe20003f24070 */
[----:B------:R0:W-:Y:S01]  /*1c30*/  STL [R1+0x80], R10 ;  /* 0x0000800a01007387 */ /* 0x0001e20000100800 */
[----:B------:R-:W-:Y:S02]  /*1c40*/  ISETP.GE.AND P3, PT, R11, RZ, PT ;  /* 0x000000ff0b00720c */ /* 0x000fe40003f66270 */
[----:B------:R-:W-:Y:S01]  /*1c50*/  IABS R11, R11 ;  /* 0x0000000b000b7213 */ /* 0x000fe20000000000 */
[----:B------:R1:W-:Y:S01]  /*1c60*/  STL [R1+0x78], R4 ;  /* 0x0000780401007387 */ /* 0x0003e20000100800 */
[----:B------:R-:W-:-:S03]  /*1c70*/  @!P4 IMAD.IADD R5, R5, 0x1, -R26 ;  /* 0x000000010505c824 */ /* 0x000fc600078e0a1a */
[----:B------:R-:W-:Y:S01]  /*1c80*/  IMAD.HI.U32 R3, R2, R11, RZ ;  /* 0x0000000b02037227 */ /* 0x000fe200078e00ff */
[----:B------:R2:W-:Y:S01]  /*1c90*/  STL [R1+0x68], R8 ;  /* 0x0000680801007387 */ /* 0x0005e20000100800 */
[----:B0-----:R-:W-:Y:S02]  /*1ca0*/  IADD3 R10, R0, 0xa8, RZ ;  /* 0x000000a8000a7810 */ /* 0x001fe40007ffe0ff */
[----:B------:R-:W-:Y:S02]  /*1cb0*/  IMAD.MOV R3, RZ, RZ, -R3 ;  /* 0x000000ffff037224 */ /* 0x000fe400078e0a03 */
[----:B-1----:R-:W-:Y:S01]  /*1cc0*/  IMAD.HI.U32 R4, R2, R6, RZ ;  /* 0x0000000602047227 */ /* 0x002fe200078e00ff */
[----:B------:R-:W-:Y:S02]  /*1cd0*/  ISETP.GE.AND P6, PT, R10, RZ, PT ;  /* 0x000000ff0a00720c */ /* 0x000fe40003fc6270 */
[----:B------:R-:W-:Y:S01]  /*1ce0*/  IABS R10, R10 ;  /* 0x0000000a000a7213 */ /* 0x000fe20000000000 */
[----:B------:R-:W-:-:S02]  /*1cf0*/  IMAD.MOV R4, RZ, RZ, -R4 ;  /* 0x000000ffff047224 */ /* 0x000fc400078e0a04 */
[----:B------:R-:W-:Y:S02]  /*1d00*/  @!P1 IMAD.IADD R16, R16, 0x1, -R26 ;  /* 0x0000000110109824 */ /* 0x000fe400078e0a1a */
[C---:B------:R-:W-:Y:S02]  /*1d10*/  IMAD R6, R26.reuse, R4, R6 ;  /* 0x000000041a067224 */ /* 0x040fe400078e0206 */
[C---:B------:R-:W-:Y:S01]  /*1d20*/  IMAD R11, R26.reuse, R3, R11 ;  /* 0x000000031a0b7224 */ /* 0x040fe200078e020b */
[C---:B------:R-:W-:Y:S01]  /*1d30*/  ISETP.GT.U32.AND P1, PT, R26.reuse, R16, PT ;  /* 0x000000101a00720c */ /* 0x040fe20003f24070 */
[----:B--2---:R-:W-:Y:S01]  /*1d40*/  IMAD.MOV.U32 R8, RZ, RZ, R5 ;  /* 0x000000ffff087224 */ /* 0x004fe200078e0005 */
[----:B------:R-:W-:Y:S01]  /*1d50*/  ISETP.GT.U32.AND P4, PT, R26, R6, PT ;  /* 0x000000061a00720c */ /* 0x000fe20003f84070 */
[----:B------:R-:W-:Y:S01]  /*1d60*/  IMAD.HI.U32 R4, R2, R10, RZ ;  /* 0x0000000a02047227 */ /* 0x000fe200078e00ff */
[----:B------:R-:W-:-:S03]  /*1d70*/  IADD3 R3, R0, 0xa4, RZ ;  /* 0x000000a400037810 */ /* 0x000fc60007ffe0ff */
[----:B------:R-:W-:Y:S01]  /*1d80*/  @!P5 IMAD.MOV R8, RZ, RZ, -R8 ;  /* 0x000000ffff08d224 */ /* 0x000fe200078e0a08 */
[C---:B------:R-:W-:Y:S01]  /*1d90*/  ISETP.GT.U32.AND P5, PT, R26.reuse, R11, PT ;  /* 0x0000000b1a00720c */ /* 0x040fe20003fa4070 */
[----:B------:R-:W-:Y:S01]  /*1da0*/  IMAD.MOV R4, RZ, RZ, -R4 ;  /* 0x000000ffff047224 */ /* 0x000fe200078e0a04 */
[----:B------:R-:W-:Y:S02]  /*1db0*/  IABS R7, R3 ;  /* 0x0000000300077213 */ /* 0x000fe40000000000 */
[----:B------:R0:W-:Y:S01]  /*1dc0*/  STL [R1+0x64], R8 ;  /* 0x0000640801007387 */ /* 0x0001e20000100800 */
[----:B------:R-:W-:Y:S01]  /*1dd0*/  IMAD R10, R26, R4, R10 ;  /* 0x000000041a0a7224 */ /* 0x000fe200078e020a */
[----:B------:R-:W-:Y:S01]  /*1de0*/  IADD3 R4, R0, 0x98, RZ ;  /* 0x0000009800047810 */ /* 0x000fe20007ffe0ff */
[--C-:B------:R-:W-:Y:S02]  /*1df0*/  @!P4 IMAD.IADD R6, R6, 0x1, -R26.reuse ;  /* 0x000000010606c824 */ /* 0x100fe400078e0a1a */
[----:B------:R-:W-:Y:S01]  /*1e00*/  @!P1 IMAD.IADD R16, R16, 0x1, -R26 ;  /* 0x0000000110109824 */ /* 0x000fe200078e0a1a */
[----:B------:R-:W-:Y:S01]  /*1e10*/  ISETP.GT.U32.AND P1, PT, R26, R10, PT ;  /* 0x0000000a1a00720c */ /* 0x000fe20003f24070 */
[----:B------:R-:W-:Y:S01]  /*1e20*/  IMAD.HI.U32 R15, R2, R7, RZ ;  /* 0x00000007020f7227 */ /* 0x000fe200078e00ff */
[----:B------:R-:W-:-:S02]  /*1e30*/  ISETP.GT.U32.AND P4, PT, R26, R6, PT ;  /* 0x000000061a00720c */ /* 0x000fc40003f84070 */
[----:B0-----:R-:W-:Y:S01]  /*1e40*/  IABS R8, R12 ;  /* 0x0000000c00087213 */ /* 0x001fe20000000000 */
[----:B------:R-:W-:Y:S01]  /*1e50*/  @!P5 IMAD.IADD R11, R11, 0x1, -R26 ;  /* 0x000000010b0bd824 */ /* 0x000fe200078e0a1a */
[----:B------:R-:W-:Y:S01]  /*1e60*/  IABS R5, R4 ;  /* 0x0000000400057213 */ /* 0x000fe20000000000 */
[----:B------:R-:W-:Y:S02]  /*1e70*/  IMAD.MOV R15, RZ, RZ, -R15 ;  /* 0x000000ffff0f7224 */ /* 0x000fe400078e0a0f */
[----:B------:R-:W-:Y:S01]  /*1e80*/  IMAD.HI.U32 R14, R2, R8, RZ ;  /* 0x00000008020e7227 */ /* 0x000fe200078e00ff */
[----:B------:R-:W-:-:S03]  /*1e90*/  ISETP.GT.U32.AND P5, PT, R26, R11, PT ;  /* 0x0000000b1a00720c */ /* 0x000fc60003fa4070 */
[----:B------:R-:W-:Y:S02]  /*1ea0*/  IMAD R7, R26, R15, R7 ;  /* 0x0000000f1a077224 */ /* 0x000fe400078e0207 */
[----:B------:R-:W-:Y:S02]  /*1eb0*/  IMAD.MOV R14, RZ, RZ, -R14 ;  /* 0x000000ffff0e7224 */ /* 0x000fe400078e0a0e */
[----:B------:R-:W-:Y:S02]  /*1ec0*/  IMAD.MOV.U32 R17, RZ, RZ, R16 ;  /* 0x000000ffff117224 */ /* 0x000fe400078e0010 */
[--C-:B------:R-:W-:Y:S01]  /*1ed0*/  @!P1 IMAD.IADD R10, R10, 0x1, -R26.reuse ;  /* 0x000000010a0a9824 */ /* 0x100fe200078e0a1a */
[----:B------:R-:W-:Y:S01]  /*1ee0*/  ISETP.GE.AND P1, PT, R3, RZ, PT ;  /* 0x000000ff0300720c */ /* 0x000fe20003f26270 */
[----:B------:R-:W-:Y:S01]  /*1ef0*/  @!P4 IMAD.IADD R6, R6, 0x1, -R26 ;  /* 0x000000010606c824 */ /* 0x000fe200078e0a1a */
[C---:B------:R-:W-:Y:S01]  /*1f00*/  ISETP.GT.U32.AND P4, PT, R26.reuse, R7, PT ;  /* 0x000000071a00720c */ /* 0x040fe20003f84070 */
[----:B------:R-:W-:-:S02]  /*1f10*/  IMAD R8, R26, R14, R8 ;  /* 0x0000000e1a087224 */ /* 0x000fc400078e0208 */
[----:B------:R-:W-:Y:S01]  /*1f20*/  @!P0 IMAD.MOV R17, RZ, RZ, -R17 ;  /* 0x000000ffff118224 */ /* 0x000fe200078e0a11 */
[C---:B------:R-:W-:Y:S01]  /*1f30*/  ISETP.GT.U32.AND P0, PT, R26.reuse, R10, PT ;  /* 0x0000000a1a00720c */ /* 0x040fe20003f04070 */
[--C-:B------:R-:W-:Y:S01]  /*1f40*/  @!P5 IMAD.IADD R11, R11, 0x1, -R26.reuse ;  /* 0x000000010b0bd824 */ /* 0x100fe200078e0a1a */
[----:B------:R-:W-:Y:S01]  /*1f50*/  ISETP.GT.U32.AND P5, PT, R26, R8, PT ;  /* 0x000000081a00720c */ /* 0x000fe20003fa4070 */
[----:B------:R-:W-:Y:S01]  /*1f60*/  IMAD.HI.U32 R15, R2, R5, RZ ;  /* 0x00000005020f7227 */ /* 0x000fe200078e00ff */
[----:B------:R-:W-:Y:S03]  /*1f70*/  STL [R1+0x60], R17 ;  /* 0x0000601101007387 */ /* 0x000fe60000100800 */
[----:B------:R-:W-:Y:S02]  /*1f80*/  IMAD.MOV R15, RZ, RZ, -R15 ;  /* 0x000000ffff0f7224 */ /* 0x000fe400078e0a0f */
[----:B------:R-:W-:Y:S01]  /*1f90*/  @!P4 IMAD.IADD R7, R7, 0x1, -R26 ;  /* 0x000000010707c824 */ /* 0x000fe200078e0a1a */
[----:B------:R-:W-:Y:S01]  /*1fa0*/  ISETP.GE.AND P4, PT, R12, RZ, PT ;  /* 0x000000ff0c00720c */ /* 0x000fe20003f86270 */
[----:B------:R-:W-:-:S04]  /*1fb0*/  IMAD.HI.U32 R14, R2, R13, RZ ;  /* 0x0000000d020e7227 */ /* 0x000fc800078e00ff */
[--C-:B------:R-:W-:Y:S02]  /*1fc0*/  @!P0 IMAD.IADD R10, R10, 0x1, -R26.reuse ;  /* 0x000000010a0a8824 */ /* 0x100fe400078e0a1a */
[----:B------:R-:W-:Y:S01]  /*1fd0*/  @!P5 IMAD.IADD R8, R8, 0x1, -R26 ;  /* 0x000000010808d824 */ /* 0x000fe200078e0a1a */
[C---:B------:R-:W-:Y:S01]  /*1fe0*/  ISETP.GT.U32.AND P5, PT, R26.reuse, R7, PT ;  /* 0x000000071a00720c */ /* 0x040fe20003fa4070 */
[----:B------:R-:W-:Y:S02]  /*1ff0*/  IMAD R5, R26, R15, R5 ;  /* 0x0000000f1a057224 */ /* 0x000fe400078e0205 */
[----:B------:R-:W-:Y:S02]  /*2000*/  IMAD.MOV.U32 R12, RZ, RZ, R10 ;  /* 0x000000ffff0c7224 */ /* 0x000fe400078e000a */
[----:B------:R-:W-:Y:S02]  /*2010*/  IMAD.MOV R14, RZ, RZ, -R14 ;  /* 0x000000ffff0e7224 */ /* 0x000fe400078e0a0e */
[----:B------:R-:W-:Y:S01]  /*2020*/  IMAD.MOV.U32 R16, RZ, RZ, R6 ;  /* 0x000000ffff107224 */ /* 0x000fe200078e0006 */
[----:B------:R-:W-:Y:S01]  /*2030*/  IADD3 R6, R0, 0x94, RZ ;  /* 0x0000009400067810 */ /* 0x000fe20007ffe0ff */
[----:B------:R-:W-:Y:S01]  /*2040*/  @!P6 IMAD.MOV R12, RZ, RZ, -R12 ;  /* 0x000000ffff0ce224 */ /* 0x000fe200078e0a0c */
[C---:B------:R-:W-:Y:S01]  /*2050*/  ISETP.GT.U32.AND P6, PT, R26.reuse, R5, PT ;  /* 0x000000051a00720c */ /* 0x040fe20003fc4070 */
[----:B------:R-:W-:Y:S01]  /*2060*/  IMAD R3, R26, R14, R13 ;  /* 0x0000000e1a037224 */ /* 0x000fe200078e020d */
[----:B------:R-:W-:Y:S01]  /*2070*/  IADD3 R14, R0, 0x7c, RZ ;  /* 0x0000007c000e7810 */ /* 0x000fe20007ffe0ff */
[----:B------:R-:W-:Y:S01]  /*2080*/  @!P2 IMAD.MOV R16, RZ, RZ, -R16 ;  /* 0x000000ffff10a224 */ /* 0x000fe200078e0a10 */
[C---:B------:R-:W-:Y:S01]  /*2090*/  ISETP.GT.U32.AND P2, PT, R26.reuse, R8, PT ;  /* 0x000000081a00720c */ /* 0x040fe20003f44070 */
[----:B------:R-:W-:Y:S01]  /*20a0*/  @!P5 IMAD.IADD R7, R7, 0x1, -R26 ;  /* 0x000000010707d824 */ /* 0x000fe200078e0a1a */
[----:B------:R-:W-:Y:S01]  /*20b0*/  ISETP.GT.U32.AND P0, PT, R26, R3, PT ;  /* 0x000000031a00720c */ /* 0x000fe20003f04070 */
[----:B------:R-:W-:Y:S01]  /*20c0*/  @!P3 IMAD.MOV R11, RZ, RZ, -R11 ;  /* 0x000000ffff0bb224 */ /* 0x000fe200078e0a0b */
[----:B------:R0:W-:Y:S01]  /*20d0*/  STL [R1+0x5c], R16 ;  /* 0x00005c1001007387 */ /* 0x0001e20000100800 */
[----:B------:R-:W-:-:S02]  /*20e0*/  ISETP.GE.AND P5, PT, R4, RZ, PT ;  /* 0x000000ff0400720c */ /* 0x000fc40003fa6270 */
[----:B------:R-:W-:Y:S01]  /*20f0*/  IADD3 R4, R0, 0x90, RZ ;  /* 0x0000009000047810 */ /* 0x000fe20007ffe0ff */
[----:B------:R1:W-:Y:S01]  /*2100*/  STL [R1+0x58], R11 ;  /* 0x0000580b01007387 */ /* 0x0003e20000100800 */
[----:B------:R-:W-:Y:S01]  /*2110*/  ISETP.GE.AND P3, PT, R9, RZ, PT ;  /* 0x000000ff0900720c */ /* 0x000fe20003f66270 */
[--C-:B------:R-:W-:Y:S01]  /*2120*/  @!P6 IMAD.IADD R5, R5, 0x1, -R26.reuse ;  /* 0x000000010505e824 */ /* 0x100fe200078e0a1a */
[----:B------:R-:W-:Y:S01]  /*2130*/  IABS R15, R4 ;  /* 0x00000004000f7213 */ /* 0x000fe20000000000 */
[----:B------:R-:W-:Y:S01]  /*2140*/  STL [R1+0x54], R12 ;  /* 0x0000540c01007387 */ /* 0x000fe20000100800 */
[--C-:B------:R-:W-:Y:S01]  /*2150*/  @!P2 IMAD.IADD R8, R8, 0x1, -R26.reuse ;  /* 0x000000010808a824 */ /* 0x100fe200078e0a1a */
[----:B0-----:R-:W-:Y:S01]  /*2160*/  IABS R16, R6 ;  /* 0x0000000600107213 */ /* 0x001fe20000000000 */
[----:B------:R-:W-:Y:S01]  /*2170*/  @!P0 IMAD.IADD R3, R3, 0x1, -R26 ;  /* 0x0000000103038824 */ /* 0x000fe200078e0a1a */
[----:B------:R-:W-:Y:S01]  /*2180*/  ISETP.GT.U32.AND P6, PT, R26, R5, PT ;  /* 0x000000051a00720c */ /* 0x000fe20003fc4070 */
[----:B------:R-:W-:Y:S01]  /*2190*/  IMAD.MOV.U32 R10, RZ, RZ, R8 ;  /* 0x000000ffff0a7224 */ /* 0x000fe200078e0008 */
[----:B------:R-:W-:Y:S01]  /*21a0*/  ISETP.GE.AND P2, PT, R6, RZ, PT ;  /* 0x000000ff0600720c */ /* 0x000fe20003f46270 */
[----:B------:R-:W-:Y:S01]  /*21b0*/  IMAD.HI.U32 R9, R2, R16, RZ ;  /* 0x0000001002097227 */ /* 0x000fe200078e00ff */
[----:B------:R-:W-:-:S02]  /*21c0*/  ISETP.GT.U32.AND P0, PT, R26, R3, PT ;  /* 0x000000031a00720c */ /* 0x000fc40003f04070 */
[----:B------:R-:W-:Y:S01]  /*21d0*/  IADD3 R6, R0, 0x8c, RZ ;  /* 0x0000008c00067810 */ /* 0x000fe20007ffe0ff */
[----:B------:R-:W-:Y:S02]  /*21e0*/  IMAD.MOV R9, RZ, RZ, -R9 ;  /* 0x000000ffff097224 */ /* 0x000fe400078e0a09 */
[----:B-1----:R-:W-:Y:S01]  /*21f0*/  IMAD.MOV.U32 R11, RZ, RZ, R7 ;  /* 0x000000ffff0b7224 */ /* 0x002fe200078e0007 */
[----:B------:R-:W-:Y:S01]  /*2200*/  IABS R13, R6 ;  /* 0x00000006000d7213 */ /* 0x000fe20000000000 */
[----:B------:R-:W-:-:S04]  /*2210*/  IMAD.HI.U32 R7, R2, R15, RZ ;  /* 0x0000000f02077227 */ /* 0x000fc800078e00ff */
[----:B------:R-:W-:Y:S01]  /*2220*/  IMAD R16, R26, R9, R16 ;  /* 0x000000091a107224 */ /* 0x000fe200078e0210 */
[----:B------:R-:W-:Y:S01]  /*2230*/  IADD3 R9, R0, 0x88, RZ ;  /* 0x0000008800097810 */ /* 0x000fe20007ffe0ff */
[----:B------:R-:W-:Y:S02]  /*2240*/  IMAD.MOV R7, RZ, RZ, -R7 ;  /* 0x000000ffff077224 */ /* 0x000fe400078e0a07 */
[----:B------:R-:W-:Y:S01]  /*2250*/  @!P1 IMAD.MOV R11, RZ, RZ, -R11 ;  /* 0x000000ffff0b9224 */ /* 0x000fe200078e0a0b */
[C---:B------:R-:W-:Y:S01]  /*2260*/  ISETP.GT.U32.AND P1, PT, R26.reuse, R16, PT ;  /* 0x000000101a00720c */ /* 0x040fe20003f24070 */
[C---:B------:R-:W-:Y:S02]  /*2270*/  IMAD R15, R26.reuse, R7, R15 ;  /* 0x000000071a0f7224 */ /* 0x040fe400078e020f */
[----:B------:R-:W-:Y:S01]  /*2280*/  @!P6 IMAD.IADD R5, R5, 0x1, -R26 ;  /* 0x000000010505e824 */ /* 0x000fe200078e0a1a */
[----:B------:R0:W-:Y:S01]  /*2290*/  STL [R1+0x50], R11 ;  /* 0x0000500b01007387 */ /* 0x0001e20000100800 */
[----:B------:R-:W-:Y:S01]  /*22a0*/  @!P4 IMAD.MOV R10, RZ, RZ, -R10 ;  /* 0x000000ffff0ac224 */ /* 0x000fe200078e0a0a */
[----:B------:R-:W-:Y:S01]  /*22b0*/  ISETP.GT.U32.AND P6, PT, R26, R15, PT ;  /* 0x0000000f1a00720c */ /* 0x000fe20003fc4070 */
[--C-:B------:R-:W-:Y:S01]  /*22c0*/  @!P0 IMAD.IADD R3, R3, 0x1, -R26.reuse ;  /* 0x0000000103038824 */ /* 0x100fe200078e0a1a */
[----:B------:R-:W-:Y:S01]  /*22d0*/  ISETP.GE.AND P4, PT, R4, RZ, PT ;  /* 0x000000ff0400720c */ /* 0x000fe20003f86270 */
[----:B------:R-:W-:Y:S01]  /*22e0*/  IMAD.HI.U32 R4, R2, R13, RZ ;  /* 0x0000000d02047227 */ /* 0x000fe200078e00ff */
[----:B------:R-:W-:Y:S01]  /*22f0*/  ISETP.GE.AND P0, PT, R6, RZ, PT ;  /* 0x000000ff0600720c */ /* 0x000fe20003f06270 */
[----:B------:R1:W-:Y:S01]  /*2300*/  STL [R1+0x4c], R10 ;  /* 0x00004c0a01007387 */ /* 0x0003e20000100800 */
[----:B------:R-:W-:Y:S01]  /*2310*/  IADD3 R6, R0, 0x84, RZ ;  /* 0x0000008400067810 */ /* 0x000fe20007ffe0ff */
[----:B------:R-:W-:Y:S01]  /*2320*/  @!P1 IMAD.IADD R16, R16, 0x1, -R26 ;  /* 0x0000000110109824 */ /* 0x000fe200078e0a1a */
[----:B------:R-:W-:Y:S01]  /*2330*/  ISETP.GE.AND P1, PT, R9, RZ, PT ;  /* 0x000000ff0900720c */ /* 0x000fe20003f26270 */
[----:B0-----:R-:W-:Y:S01]  /*2340*/  IMAD.MOV.U32 R11, RZ, RZ, R3 ;  /* 0x000000ffff0b7224 */ /* 0x001fe200078e0003 */
[----:B------:R-:W-:Y:S01]  /*2350*/  IABS R9, R9 ;  /* 0x0000000900097213 */ /* 0x000fe20000000000 */
[----:B------:R-:W-:Y:S01]  /*2360*/  IMAD.MOV R4, RZ, RZ, -R4 ;  /* 0x000000ffff047224 */ /* 0x000fe200078e0a04 */
[----:B------:R-:W-:Y:S01]  /*2370*/  IABS R8, R6 ;  /* 0x0000000600087213 */ /* 0x000fe20000000000 */
[----:B------:R-:W-:-:S02]  /*2380*/  @!P6 IMAD.IADD R15, R15, 0x1, -R26 ;  /* 0x000000010f0fe824 */ /* 0x000fc400078e0a1a */
[----:B------:R-:W-:Y:S01]  /*2390*/  @!P3 IMAD.MOV R11, RZ, RZ, -R11 ;  /* 0x000000ffff0bb224 */ /* 0x000fe200078e0a0b */
[C---:B------:R-:W-:Y:S01]  /*23a0*/  ISETP.GT.U32.AND P3, PT, R26.reuse, R16, PT ;  /* 0x000000101a00720c */ /* 0x040fe20003f64070 */
[C---:B------:R-:W-:Y:S01]  /*23b0*/  IMAD R13, R26.reuse, R4, R13 ;  /* 0x000000041a0d7224 */ /* 0x040fe200078e020d */
[----:B------:R-:W-:Y:S01]  /*23c0*/  ISETP.GT.U32.AND P6, PT, R26, R15, PT ;  /* 0x0000000f1a00720c */ /* 0x000fe20003fc4070 */
[----:B------:R-:W-:Y:S01]  /*23d0*/  IMAD.HI.U32 R4, R2, R9, RZ ;  /* 0x0000000902047227 */ /* 0x000fe200078e00ff */
[----:B-1----:R-:W-:Y:S01]  /*23e0*/  IADD3 R10, R0, 0x80, RZ ;  /* 0x00000080000a7810 */ /* 0x002fe20007ffe0ff */
[----:B------:R0:W-:Y:S02]  /*23f0*/  STL [R1+0x48], R11 ;  /* 0x0000480b01007387 */ /* 0x0001e40000100800 */
[----:B------:R-:W-:Y:S01]  /*2400*/  IMAD.HI.U32 R3, R2, R8, RZ ;  /* 0x0000000802037227 */ /* 0x000fe200078e00ff */
[----:B------:R-:W-:-:S03]  /*2410*/  IABS R7, R10 ;  /* 0x0000000a00077213 */ /* 0x000fc60000000000 */
[----:B------:R-:W-:Y:S02]  /*2420*/  IMAD.MOV R4, RZ, RZ, -R4 ;  /* 0x000000ffff047224 */ /* 0x000fe400078e0a04 */
[----:B------:R-:W-:Y:S02]  /*2430*/  IMAD.MOV R3, RZ, RZ, -R3 ;  /* 0x000000ffff037224 */ /* 0x000fe400078e0a03 */
[----:B------:R-:W-:Y:S01]  /*2440*/  IMAD R9, R26, R4, R9 ;  /* 0x000000041a097224 */ /* 0x000fe200078e0209 */
[----:B------:R-:W-:Y:S01]  /*2450*/  IADD3 R4, R0, 0x74, RZ ;  /* 0x0000007400047810 */ /* 0x000fe20007ffe0ff */
[----:B------:R-:W-:Y:S01]  /*2460*/  IMAD R8, R26, R3, R8 ;  /* 0x000000031a087224 */ /* 0x000fe200078e0208 */
[----:B------:R-:W-:Y:S01]  /*2470*/  IADD3 R3, R0, 0x78, RZ ;  /* 0x0000007800037810 */ /* 0x000fe20007ffe0ff */
[--C-:B------:R-:W-:Y:S01]  /*2480*/  @!P3 IMAD.IADD R16, R16, 0x1, -R26.reuse ;  /* 0x000000011010b824 */ /* 0x100fe200078e0a1a */
[C---:B------:R-:W-:Y:S01]  /*2490*/  ISETP.GT.U32.AND P3, PT, R26.reuse, R9, PT ;  /* 0x000000091a00720c */ /* 0x040fe20003f64070 */
[----:B------:R-:W-:Y:S01]  /*24a0*/  @!P6 IMAD.IADD R15, R15, 0x1, -R26 ;  /* 0x000000010f0fe824 */ /* 0x000fe200078e0a1a */
[C---:B------:R-:W-:Y:S01]  /*24b0*/  ISETP.GT.U32.AND P6, PT, R26.reuse, R8, PT ;  /* 0x000000081a00720c */ /* 0x040fe20003fc4070 */
[----:B------:R-:W-:Y:S01]  /*24c0*/  @!P5 IMAD.MOV R5, RZ, RZ, -R5 ;  /* 0x000000ffff05d224 */ /* 0x000fe200078e0a05 */
[----:B------:R-:W-:Y:S01]  /*24d0*/  ISETP.GT.U32.AND P5, PT, R26, R13, PT ;  /* 0x0000000d1a00720c */ /* 0x000fe20003fa4070 */
[----:B0-----:R-:W-:Y:S01]  /*24e0*/  IMAD.HI.U32 R11, R2, R7, RZ ;  /* 0x00000007020b7227 */ /* 0x001fe200078e00ff */
[----:B------:R-:W-:-:S02]  /*24f0*/  IABS R12, R3 ;  /* 0x00000003000c7213 */ /* 0x000fc40000000000 */
[----:B------:R0:W-:Y:S01]  /*2500*/  STL [R1+0x44], R5 ;  /* 0x0000440501007387 */ /* 0x0001e20000100800 */
[----:B------:R-:W-:Y:S02]  /*2510*/  IMAD.MOV R11, RZ, RZ, -R11 ;  /* 0x000000ffff0b7224 */ /* 0x000fe400078e0a0b */
[----:B------:R-:W-:Y:S01]  /*2520*/  IMAD.MOV.U32 R17, RZ, RZ, R16 ;  /* 0x000000ffff117224 */ /* 0x000fe200078e0010 */
[----:B------:R-:W-:Y:S01]  /*2530*/  IADD3 R16, R0, 0x5c, RZ ;  /* 0x0000005c00107810 */ /* 0x000fe20007ffe0ff */
[--C-:B------:R-:W-:Y:S02]  /*2540*/  @!P3 IMAD.IADD R9, R9, 0x1, -R26.reuse ;  /* 0x000000010909b824 */ /* 0x100fe400078e0a1a */
[--C-:B------:R-:W-:Y:S02]  /*2550*/  @!P6 IMAD.IADD R8, R8, 0x1, -R26.reuse ;  /* 0x000000010808e824 */ /* 0x100fe400078e0a1a */
[C---:B------:R-:W-:Y:S01]  /*2560*/  IMAD R7, R26.reuse, R11, R7 ;  /* 0x0000000b1a077224 */ /* 0x040fe200078e0207 */
[----:B0-----:R-:W-:Y:S01]  /*2570*/  IABS R5, R14 ;  /* 0x0000000e00057213 */ /* 0x001fe20000000000 */
[----:B------:R-:W-:Y:S01]  /*2580*/  @!P2 IMAD.MOV R17, RZ, RZ, -R17 ;  /* 0x000000ffff11a224 */ /* 0x000fe200078e0a11 */
[C---:B------:R-:W-:Y:S01]  /*2590*/  ISETP.GT.U32.AND P6, PT, R26.reuse, R9, PT ;  /* 0x000000091a00720c */ /* 0x040fe20003fc4070 */
[----:B------:R-:W-:Y:S01]  /*25a0*/  @!P5 IMAD.IADD R13, R13, 0x1, -R26 ;  /* 0x000000010d0dd824 */ /* 0x000fe200078e0a1a */
[----:B------:R-:W-:Y:S01]  /*25b0*/  ISETP.GT.U32.AND P2, PT, R26, R8, PT ;  /* 0x000000081a00720c */ /* 0x000fe20003f44070 */
[----:B------:R-:W-:Y:S01]  /*25c0*/  IMAD.HI.U32 R11, R2, R5, RZ ;  /* 0x00000005020b7227 */ /* 0x000fe200078e00ff */
[----:B------:R-:W-:Y:S01]  /*25d0*/  ISETP.GE.AND P5, PT, R6, RZ, PT ;  /* 0x000000ff0600720c */ /* 0x000fe20003fa6270 */
[----:B------:R0:W-:Y:S01]  /*25e0*/  STL [R1+0x40], R17 ;  /* 0x0000401101007387 */ /* 0x0001e20000100800 */
[C---:B------:R-:W-:Y:S01]  /*25f0*/  ISETP.GT.U32.AND P3, PT, R26.reuse, R13, PT ;  /* 0x0000000d1a00720c */ /* 0x040fe20003f64070 */
[----:B------:R-:W-:Y:S01]  /*2600*/  IMAD.MOV R11, RZ, RZ, -R11 ;  /* 0x000000ffff0b7224 */ /* 0x000fe200078e0a0b */
[----:B------:R-:W-:Y:S01]  /*2610*/  IABS R6, R4 ;  /* 0x0000000400067213 */ /* 0x000fe20000000000 */
[----:B------:R-:W-:Y:S01]  /*2620*/  @!P4 IMAD.MOV R15, RZ, RZ, -R15 ;  /* 0x000000ffff0fc224 */ /* 0x000fe200078e0a0f */
[C---:B------:R-:W-:Y:S01]  /*2630*/  ISETP.GT.U32.AND P4, PT, R26.reuse, R7, PT ;  /* 0x000000071a00720c */ /* 0x040fe20003f84070 */
[----:B------:R-:W-:-:S02]  /*2640*/  IMAD R5, R26, R11, R5 ;  /* 0x0000000b1a057224 */ /* 0x000fc400078e0205 */
[--C-:B------:R-:W-:Y:S01]  /*2650*/  @!P6 IMAD.IADD R9, R9, 0x1, -R26.reuse ;  /* 0x000000010909e824 */ /* 0x100fe200078e0a1a */
[----:B------:R1:W-:Y:S01]  /*2660*/  STL [R1+0x3c], R15 ;  /* 0x00003c0f01007387 */ /* 0x0003e20000100800 */
[----:B------:R-:W-:Y:S01]  /*2670*/  IMAD.HI.U32 R11, R2, R12, RZ ;  /* 0x0000000c020b7227 */ /* 0x000fe200078e00ff */
[----:B------:R-:W-:Y:S02]  /*2680*/  ISETP.GT.U32.AND P6, PT, R26, R5, PT ;  /* 0x000000051a00720c */ /* 0x000fe40003fc4070 */
[----:B0-----:R-:W-:Y:S01]  /*2690*/  IADD3 R17, R0, 0x6c, RZ ;  /* 0x0000006c00117810 */ /* 0x001fe20007ffe0ff */
[----:B------:R-:W-:Y:S02]  /*26a0*/  IMAD.MOV R11, RZ, RZ, -R11 ;  /* 0x000000ffff0b7224 */ /* 0x000fe400078e0a0b */
[----:B------:R-:W-:Y:S01]  /*26b0*/  @!P2 IMAD.IADD R8, R8, 0x1, -R26 ;  /* 0x000000010808a824 */ /* 0x000fe200078e0a1a */
[----:B------:R-:W-:Y:S01]  /*26c0*/  ISETP.GE.AND P2, PT, R14, RZ, PT ;  /* 0x000000ff0e00720c */ /* 0x000fe20003f46270 */
[----:B------:R-:W-:Y:S01]  /*26d0*/  IMAD R12, R26, R11, R12 ;  /* 0x0000000b1a0c7224 */ /* 0x000fe200078e020c */
[----:B------:R-:W-:Y:S01]  /*26e0*/  IADD3 R14, R0, 0x54, RZ ;  /* 0x00000054000e7810 */ /* 0x000fe20007ffe0ff */
[----:B------:R-:W-:-:S02]  /*26f0*/  @!P5 IMAD.MOV R8, RZ, RZ, -R8 ;  /* 0x000000ffff08d224 */ /* 0x000fc400078e0a08 */
[--C-:B------:R-:W-:Y:S01]  /*2700*/  @!P3 IMAD.IADD R13, R13, 0x1, -R26.reuse ;  /* 0x000000010d0db824 */ /* 0x100fe200078e0a1a */
[----:B------:R-:W-:Y:S01]  /*2710*/  ISETP.GE.AND P3, PT, R10, RZ, PT ;  /* 0x000000ff0a00720c */ /* 0x000fe20003f66270 */
[--C-:B------:R-:W-:Y:S01]  /*2720*/  @!P6 IMAD.IADD R5, R5, 0x1, -R26.reuse ;  /* 0x000000010505e824 */ /* 0x100fe200078e0a1a */
[----:B------:R-:W-:Y:S01]  /*2730*/  ISETP.GE.AND P6, PT, R4, RZ, PT ;  /* 0x000000ff0400720c */ /* 0x000fe20003fc6270 */
[----:B------:R-:W-:Y:S01]  /*2740*/  @!P4 IMAD.IADD R7, R7, 0x1, -R26 ;  /* 0x000000010707c824 */ /* 0x000fe200078e0a1a */
[C---:B------:R-:W-:Y:S01]  /*2750*/  ISETP.GT.U32.AND P4, PT, R26.reuse, R12, PT ;  /* 0x0000000c1a00720c */ /* 0x040fe20003f84070 */
[----:B-1----:R-:W-:Y:S01]  /*2760*/  IMAD.MOV.U32 R15, RZ, RZ, R13 ;  /* 0x000000ffff0f7224 */ /* 0x002fe200078e000d */
[----:B------:R-:W-:Y:S01]  /*2770*/  ISETP.GT.U32.AND P5, PT, R26, R5, PT ;  /* 0x000000051a00720c */ /* 0x000fe20003fa4070 */
[----:B------:R-:W-:Y:S01]  /*2780*/  IMAD.HI.U32 R10, R2, R6, RZ ;  /* 0x00000006020a7227 */ /* 0x000fe200078e00ff */
[----:B------:R-:W-:Y:S02]  /*2790*/  IADD3 R4, R0, 0x68, RZ ;  /* 0x0000006800047810 */ /* 0x000fe40007ffe0ff */
[----:B------:R-:W-:Y:S01]  /*27a0*/  IABS R20, R14 ;  /* 0x0000000e00147213 */ /* 0x000fe20000000000 */
[----:B------:R-:W-:Y:S01]  /*27b0*/  @!P0 IMAD.MOV R15, RZ, RZ, -R15 ;  /* 0x000000ffff0f8224 */ /* 0x000fe200078e0a0f */
[----:B------:R-:W-:Y:S01]  /*27c0*/  ISETP.GT.U32.AND P0, PT, R26, R7, PT ;  /* 0x000000071a00720c */ /* 0x000fe20003f04070 */
[----:B------:R-:W-:Y:S01]  /*27d0*/  @!P1 IMAD.MOV R9, RZ, RZ, -R9 ;  /* 0x000000ffff099224 */ /* 0x000fe200078e0a09 */
[----:B------:R-:W-:Y:S01]  /*27e0*/  ISETP.GE.AND P1, PT, R3, RZ, PT ;  /* 0x000000ff0300720c */ /* 0x000fe20003f26270 */
[----:B------:R-:W-:Y:S01]  /*27f0*/  IMAD.MOV R10, RZ, RZ, -R10 ;  /* 0x000000ffff0a7224 */ /* 0x000fe200078e0a0a */
[----:B------:R-:W-:Y:S01]  /*2800*/  STL [R1+0x38], R15 ;  /* 0x0000380f01007387 */ /* 0x000fe20000100800 */
[----:B------:R-:W-:-:S02]  /*2810*/  @!P4 IMAD.IADD R12, R12, 0x1, -R26 ;  /* 0x000000010c0cc824 */ /* 0x000fc400078e0a1a */
[----:B------:R-:W-:Y:S01]  /*2820*/  @!P5 IMAD.IADD R5, R5, 0x1, -R26 ;  /* 0x000000010505d824 */ /* 0x000fe200078e0a1a */
[----:B------:R0:W-:Y:S01]  /*2830*/  STL [R1+0x34], R9 ;  /* 0x0000340901007387 */ /* 0x0001e20000100800 */
[C---:B------:R-:W-:Y:S01]  /*2840*/  IMAD R3, R26.reuse, R10, R6 ;  /* 0x0000000a1a037224 */ /* 0x040fe200078e0206 */
[----:B------:R-:W-:Y:S01]  /*2850*/  ISETP.GT.U32.AND P4, PT, R26, R12, PT ;  /* 0x0000000c1a00720c */ /* 0x000fe20003f84070 */
[----:B------:R-:W-:Y:S01]  /*2860*/  IMAD.HI.U32 R21, R2, R20, RZ ;  /* 0x0000001402157227 */ /* 0x000fe200078e00ff */
[----:B------:R1:W-:Y:S01]  /*2870*/  STL [R1+0x28], R8 ;  /* 0x0000280801007387 */ /* 0x0003e20000100800 */
[----:B------:R-:W-:Y:S02]  /*2880*/  ISETP.GE.AND P5, PT, R17, RZ, PT ;  /* 0x000000ff1100720c */ /* 0x000fe40003fa6270 */
[----:B------:R-:W-:Y:S01]  /*2890*/  @!P0 IMAD.IADD R7, R7, 0x1, -R26 ;  /* 0x0000000107078824 */ /* 0x000fe200078e0a1a */
[----:B------:R-:W-:Y:S01]  /*28a0*/  ISETP.GE.AND P0, PT, R18, RZ, PT ;  /* 0x000000ff1200720c */ /* 0x000fe20003f06270 */
[----:B------:R-:W-:Y:S01]  /*28b0*/  IMAD.MOV R21, RZ, RZ, -R21 ;  /* 0x000000ffff157224 */ /* 0x000fe200078e0a15 */
[----:B------:R-:W-:Y:S01]  /*28c0*/  IABS R18, R18 ;  /* 0x0000001200127213 */ /* 0x000fe20000000000 */
[----:B0-----:R-:W-:Y:S01]  /*28d0*/  IMAD.MOV.U32 R9, RZ, RZ, R7 ;  /* 0x000000ffff097224 */ /* 0x001fe200078e0007 */
[----:B------:R-:W-:Y:S01]  /*28e0*/  IABS R17, R17 ;  /* 0x0000001100117213 */ /* 0x000fe20000000000 */
[----:B-1----:R-:W-:Y:S01]  /*28f0*/  IMAD.MOV.U32 R8, RZ, RZ, R5 ;  /* 0x000000ffff087224 */ /* 0x002fe200078e0005 */
[----:B------:R-:W-:Y:S01]  /*2900*/  IADD3 R6, R0, 0x64, RZ ;  /* 0x0000006400067810 */ /* 0x000fe20007ffe0ff */
[----:B------:R-:W-:Y:S01]  /*2910*/  IMAD.HI.U32 R5, R2, R18, RZ ;  /* 0x0000001202057227 */ /* 0x000fe200078e00ff */
[----:B------:R-:W-:-:S02]  /*2920*/  IADD3 R10, R0, 0x60, RZ ;  /* 0x00000060000a7810 */ /* 0x000fc40007ffe0ff */
[----:B------:R-:W-:Y:S01]  /*2930*/  IADD3 R15, R0, 0x50, RZ ;  /* 0x00000050000f7810 */ /* 0x000fe20007ffe0ff */
[----:B------:R-:W-:Y:S01]  /*2940*/  @!P2 IMAD.MOV R8, RZ, RZ, -R8 ;  /* 0x000000ffff08a224 */ /* 0x000fe200078e0a08 */
[----:B------:R-:W-:Y:S01]  /*2950*/  ISETP.GT.U32.AND P2, PT, R26, R3, PT ;  /* 0x000000031a00720c */ /* 0x000fe20003f44070 */
[----:B------:R-:W-:Y:S01]  /*2960*/  IMAD.MOV R5, RZ, RZ, -R5 ;  /* 0x000000ffff057224 */ /* 0x000fe200078e0a05 */
[----:B------:R-:W-:Y:S01]  /*2970*/  IABS R7, R10 ;  /* 0x0000000a00077213 */ /* 0x000fe20000000000 */
[----:B------:R-:W-:Y:S01]  /*2980*/  @!P4 IMAD.IADD R12, R12, 0x1, -R26 ;  /* 0x000000010c0cc824 */ /* 0x000fe200078e0a1a */
[----:B------:R-:W-:Y:S01]  /*2990*/  ISETP.GE.AND P4, PT, R6, RZ, PT ;  /* 0x000000ff0600720c */ /* 0x000fe20003f86270 */
[----:B------:R-:W-:Y:S01]  /*29a0*/  @!P3 IMAD.MOV R9, RZ, RZ, -R9 ;  /* 0x000000ffff09b224 */ /* 0x000fe200078e0a09 */
[----:B------:R-:W-:Y:S01]  /*29b0*/  ISETP.GE.AND P3, PT, R4, RZ, PT ;  /* 0x000000ff0400720c */ /* 0x000fe20003f66270 */
[----:B------:R-:W-:Y:S01]  /*29c0*/  IMAD R18, R26, R5, R18 ;  /* 0x000000051a127224 */ /* 0x000fe200078e0212 */
[----:B------:R-:W-:Y:S01]  /*29d0*/  IABS R4, R4 ;  /* 0x0000000400047213 */ /* 0x000fe20000000000 */
[----:B------:R-:W-:Y:S01]  /*29e0*/  IMAD.MOV.U32 R13, RZ, RZ, R12 ;  /* 0x000000ffff0d7224 */ /* 0x000fe200078e000c */
[----:B------:R0:W-:Y:S01]  /*29f0*/  STL [R1+0x24], R9 ;  /* 0x0000240901007387 */ /* 0x0001e20000100800 */
[----:B------:R-:W-:Y:S01]  /*2a00*/  IMAD.HI.U32 R11, R2, R17, RZ ;  /* 0x00000011020b7227 */ /* 0x000fe200078e00ff */
[----:B------:R-:W-:-:S02]  /*2a10*/  IABS R6, R6 ;  /* 0x0000000600067213 */ /* 0x000fc40000000000 */
[----:B------:R-:W-:Y:S01]  /*2a20*/  STL [R1+0x20], R8 ;  /* 0x0000200801007387 */ /* 0x000fe20000100800 */
[----:B------:R-:W-:Y:S02]  /*2a30*/  @!P2 IMAD.IADD R3, R3, 0x1, -R26 ;  /* 0x000000010303a824 */ /* 0x000fe400078e0a1a */
[----:B------:R-:W-:Y:S01]  /*2a40*/  @!P1 IMAD.MOV R13, RZ, RZ, -R13 ;  /* 0x000000ffff0d9224 */ /* 0x000fe200078e0a0d */
[C---:B------:R-:W-:Y:S01]  /*2a50*/  ISETP.GT.U32.AND P1, PT, R26.reuse, R18, PT ;  /* 0x000000121a00720c */ /* 0x040fe20003f24070 */
[----:B------:R-:W-:Y:S01]  /*2a60*/  IMAD.MOV R11, RZ, RZ, -R11 ;  /* 0x000000ffff0b7224 */ /* 0x000fe200078e0a0b */
[----:B------:R-:W-:Y:S01]  /*2a70*/  ISETP.GT.U32.AND P2, PT, R26, R3, PT ;  /* 0x000000031a00720c */ /* 0x000fe20003f44070 */
[----:B0-----:R-:W-:Y:S01]  /*2a80*/  IMAD.HI.U32 R9, R2, R4, RZ ;  /* 0x0000000402097227 */ /* 0x001fe200078e00ff */
[----:B------:R0:W-:Y:S03]  /*2a90*/  STL [R1+0x1c], R13 ;  /* 0x00001c0d01007387 */ /* 0x0001e60000100800 */
[----:B------:R-:W-:-:S02]  /*2aa0*/  IMAD.MOV R9, RZ, RZ, -R9 ;  /* 0x000000ffff097224 */ /* 0x000fc400078e0a09 */
[C---:B------:R-:W-:Y:S01]  /*2ab0*/  IMAD R17, R26.reuse, R11, R17 ;  /* 0x0000000b1a117224 */ /* 0x040fe200078e0211 */
[----:B------:R-:W-:Y:S01]  /*2ac0*/  IABS R11, R15 ;  /* 0x0000000f000b7213 */ /* 0x000fe20000000000 */
[----:B------:R-:W-:Y:S02]  /*2ad0*/  IMAD R4, R26, R9, R4 ;  /* 0x000000091a047224 */ /* 0x000fe400078e0204 */
[--C-:B------:R-:W-:Y:S01]  /*2ae0*/  @!P1 IMAD.IADD R18, R18, 0x1, -R26.reuse ;  /* 0x0000000112129824 */ /* 0x100fe200078e0a1a */
[----:B0-----:R-:W-:Y:S01]  /*2af0*/  IADD3 R13, R0, 0x58, RZ ;  /* 0x00000058000d7810 */ /* 0x001fe20007ffe0ff */
[----:B------:R-:W-:Y:S01]  /*2b00*/  @!P2 IMAD.IADD R3, R3, 0x1, -R26 ;  /* 0x000000010303a824 */ /* 0x000fe200078e0a1a */
[----:B------:R-:W-:Y:S01]  /*2b10*/  ISETP.GT.U32.AND P1, PT, R26, R4, PT ;  /* 0x000000041a00720c */ /* 0x000fe20003f24070 */
[----:B------:R-:W-:Y:S01]  /*2b20*/  IMAD.HI.U32 R8, R2, R6, RZ ;  /* 0x0000000602087227 */ /* 0x000fe200078e00ff */
[----:B------:R-:W-:Y:S02]  /*2b30*/  ISETP.GT.U32.AND P2, PT, R26, R17, PT ;  /* 0x000000111a00720c */ /* 0x000fe40003f44070 */
[----:B------:R-:W-:Y:S01]  /*2b40*/  IABS R9, R13 ;  /* 0x0000000d00097213 */ /* 0x000fe20000000000 */
[----:B------:R-:W-:-:S02]  /*2b50*/  IMAD.MOV.U32 R12, RZ, RZ, R3 ;  /* 0x000000ffff0c7224 */ /* 0x000fc400078e0003 */
[----:B------:R-:W-:Y:S02]  /*2b60*/  IMAD.MOV R8, RZ, RZ, -R8 ;  /* 0x000000ffff087224 */ /* 0x000fe400078e0a08 */
[----:B------:R-:W-:Y:S01]  /*2b70*/  @!P6 IMAD.MOV R12, RZ, RZ, -R12 ;  /* 0x000000ffff0ce224 */ /* 0x000fe200078e0a0c */
[C---:B------:R-:W-:Y:S01]  /*2b80*/  ISETP.GT.U32.AND P6, PT, R26.reuse, R18, PT ;  /* 0x000000121a00720c */ /* 0x040fe20003fc4070 */
[----:B------:R-:W-:Y:S01]  /*2b90*/  IMAD R6, R26, R8, R6 ;  /* 0x000000081a067224 */ /* 0x000fe200078e0206 */
[----:B------:R-:W-:Y:S01]  /*2ba0*/  IABS R8, R16 ;  /* 0x0000001000087213 */ /* 0x000fe20000000000 */
[----:B------:R-:W-:Y:S01]  /*2bb0*/  @!P1 IMAD.IADD R4, R4, 0x1, -R26 ;  /* 0x0000000104049824 */ /* 0x000fe200078e0a1a */
[----:B------:R0:W-:Y:S01]  /*2bc0*/  STL [R1+0x18], R12 ;  /* 0x0000180c01007387 */ /* 0x0001e20000100800 */
[----:B------:R-:W-:-:S03]  /*2bd0*/  IMAD.HI.U32 R3, R2, R9, RZ ;  /* 0x0000000902037227 */ /* 0x000fc600078e00ff */
[----:B------:R-:W-:Y:S01]  /*2be0*/  ISETP.GT.U32.AND P1, PT, R26, R4, PT ;  /* 0x000000041a00720c */ /* 0x000fe20003f24070 */
[----:B------:R-:W-:-:S04]  /*2bf0*/  IMAD.HI.U32 R19, R2, R8, RZ ;  /* 0x0000000802137227 */ /* 0x000fc800078e00ff */
[--C-:B------:R-:W-:Y:S01]  /*2c00*/  @!P6 IMAD.IADD R18, R18, 0x1, -R26.reuse ;  /* 0x000000011212e824 */ /* 0x100fe200078e0a1a */
[C---:B------:R-:W-:Y:S01]  /*2c10*/  ISETP.GT.U32.AND P6, PT, R26.reuse, R6, PT ;  /* 0x000000061a00720c */ /* 0x040fe20003fc4070 */
[----:B------:R-:W-:Y:S02]  /*2c20*/  @!P2 IMAD.IADD R17, R17, 0x1, -R26 ;  /* 0x000000011111a824 */ /* 0x000fe400078e0a1a */
[----:B------:R-:W-:Y:S02]  /*2c30*/  IMAD.MOV R19, RZ, RZ, -R19 ;  /* 0x000000ffff137224 */ /* 0x000fe400078e0a13 */
[----:B------:R-:W-:Y:S01]  /*2c40*/  IMAD.MOV R3, RZ, RZ, -R3 ;  /* 0x000000ffff037224 */ /* 0x000fe200078e0a03 */
[C---:B------:R-:W-:Y:S01]  /*2c50*/  ISETP.GT.U32.AND P2, PT, R26.reuse, R17, PT ;  /* 0x000000111a00720c */ /* 0x040fe20003f44070 */
[----:B------:R-:W-:Y:S02]  /*2c60*/  IMAD R8, R26, R19, R8 ;  /* 0x000000131a087224 */ /* 0x000fe400078e0208 */
[----:B------:R-:W-:-:S04]  /*2c70*/  IMAD.HI.U32 R5, R2, R7, RZ ;  /* 0x0000000702057227 */ /* 0x000fc800078e00ff */
[----:B------:R-:W-:Y:S02]  /*2c80*/  IMAD R9, R26, R3, R9 ;  /* 0x000000031a097224 */ /* 0x000fe400078e0209 */
[--C-:B------:R-:W-:Y:S01]  /*2c90*/  @!P1 IMAD.IADD R4, R4, 0x1, -R26.reuse ;  /* 0x0000000104049824 */ /* 0x100fe200078e0a1a */
[----:B------:R-:W-:Y:S01]  /*2ca0*/  ISETP.GT.U32.AND P1, PT, R26, R8, PT ;  /* 0x000000081a00720c */ /* 0x000fe20003f24070 */
[----:B------:R-:W-:Y:S02]  /*2cb0*/  IMAD.MOV R5, RZ, RZ, -R5 ;  /* 0x000000ffff057224 */ /* 0x000fe400078e0a05 */
[--C-:B------:R-:W-:Y:S01]  /*2cc0*/  @!P6 IMAD.IADD R6, R6, 0x1, -R26.reuse ;  /* 0x000000010606e824 */ /* 0x100fe200078e0a1a */
[C---:B------:R-:W-:Y:S01]  /*2cd0*/  ISETP.GT.U32.AND P6, PT, R26.reuse, R9, PT ;  /* 0x000000091a00720c */ /* 0x040fe20003fc4070 */
[----:B------:R-:W-:Y:S01]  /*2ce0*/  IMAD R7, R26, R5, R7 ;  /* 0x000000051a077224 */ /* 0x000fe200078e0207 */
[----:B------:R-:W-:Y:S01]  /*2cf0*/  IADD3 R5, R0, 0x4c, RZ ;  /* 0x0000004c00057810 */ /* 0x000fe20007ffe0ff */
[----:B------:R-:W-:-:S02]  /*2d00*/  @!P2 IMAD.IADD R17, R17, 0x1, -R26 ;  /* 0x000000011111a824 */ /* 0x000fc400078e0a1a */
[----:B------:R-:W-:Y:S01]  /*2d10*/  IMAD.MOV.U32 R22, RZ, RZ, R18 ;  /* 0x000000ffff167224 */ /* 0x000fe200078e0012 */
[----:B------:R-:W-:Y:S01]  /*2d20*/  ISETP.GT.U32.AND P2, PT, R26, R7, PT ;  /* 0x000000071a00720c */ /* 0x000fe20003f44070 */
[----:B------:R-:W-:Y:S01]  /*2d30*/  IMAD.MOV.U32 R18, RZ, RZ, R17 ;  /* 0x000000ffff127224 */ /* 0x000fe200078e0011 */
[----:B0-----:R-:W-:Y:S01]  /*2d40*/  IABS R12, R5 ;  /* 0x00000005000c7213 */ /* 0x001fe20000000000 */
[----:B------:R-:W-:Y:S02]  /*2d50*/  @!P1 IMAD.IADD R8, R8, 0x1, -R26 ;  /* 0x0000000108089824 */ /* 0x000fe400078e0a1a */
[----:B------:R-:W-:Y:S01]  /*2d60*/  @!P0 IMAD.MOV R22, RZ, RZ, -R22 ;  /* 0x000000ffff168224 */ /* 0x000fe200078e0a16 */
[----:B------:R-:W-:Y:S01]  /*2d70*/  ISETP.GT.U32.AND P0, PT, R26, R6, PT ;  /* 0x000000061a00720c */ /* 0x000fe20003f04070 */
[----:B------:R-:W-:Y:S02]  /*2d80*/  @!P6 IMAD.IADD R9, R9, 0x1, -R26 ;  /* 0x000000010909e824 */ /* 0x000fe400078e0a1a */
[----:B------:R-:W-:Y:S01]  /*2d90*/  IMAD.HI.U32 R19, R2, R11, RZ ;  /* 0x0000000b02137227 */ /* 0x000fe200078e00ff */
[----:B------:R-:W-:Y:S02]  /*2da0*/  STL [R1+0x14], R22 ;  /* 0x0000141601007387 */ /* 0x000fe40000100800 */
[----:B------:R-:W-:Y:S01]  /*2db0*/  ISETP.GT.U32.AND P6, PT, R26, R9, PT ;  /* 0x000000091a00720c */ /* 0x000fe20003fc4070 */
[----:B------:R-:W-:-:S04]  /*2dc0*/  IMAD.HI.U32 R3, R2, R12, RZ ;  /* 0x0000000c02037227 */ /* 0x000fc800078e00ff */
[----:B------:R-:W-:Y:S01]  /*2dd0*/  @!P5 IMAD.MOV R18, RZ, RZ, -R18 ;  /* 0x000000ffff12d224 */ /* 0x000fe200078e0a12 */
[----:B------:R-:W-:Y:S01]  /*2de0*/  ISETP.GT.U32.AND P5, PT, R26, R8, PT ;  /* 0x000000081a00720c */ /* 0x000fe20003fa4070 */
[----:B------:R-:W-:Y:S02]  /*2df0*/  IMAD.MOV R19, RZ, RZ, -R19 ;  /* 0x000000ffff137224 */ /* 0x000fe400078e0a13 */
[----:B------:R-:W-:Y:S01]  /*2e00*/  IMAD.MOV R3, RZ, RZ, -R3 ;  /* 0x000000ffff037224 */ /* 0x000fe200078e0a03 */
[----:B------:R0:W-:Y:S01]  /*2e10*/  STL [R1+0x10], R18 ;  /* 0x0000101201007387 */ /* 0x0001e20000100800 */
[----:B------:R-:W-:Y:S01]  /*2e20*/  @!P2 IMAD.IADD R7, R7, 0x1, -R26 ;  /* 0x000000010707a824 */ /* 0x000fe200078e0a1a */
[----:B------:R-:W-:Y:S01]  /*2e30*/  ISETP.GE.AND P2, PT, R10, RZ, PT ;  /* 0x000000ff0a00720c */ /* 0x000fe20003f46270 */
[C---:B------:R-:W-:Y:S02]  /*2e40*/  IMAD R11, R26.reuse, R19, R11 ;  /* 0x000000131a0b7224 */ /* 0x040fe400078e020b */
[C---:B------:R-:W-:Y:S01]  /*2e50*/  IMAD R10, R26.reuse, R21, R20 ;  /* 0x000000151a0a7224 */ /* 0x040fe200078e0214 */
[C---:B------:R-:W-:Y:S01]  /*2e60*/  ISETP.GT.U32.AND P1, PT, R26.reuse, R7, PT ;  /* 0x000000071a00720c */ /* 0x040fe20003f24070 */
[----:B------:R-:W-:Y:S01]  /*2e70*/  IMAD R12, R26, R3, R12 ;  /* 0x000000031a0c7224 */ /* 0x000fe200078e020c */
[----:B------:R-:W-:Y:S01]  /*2e80*/  IADD3 R3, R0, 0x48, RZ ;  /* 0x0000004800037810 */ /* 0x000fe20007ffe0ff */
[----:B------:R-:W-:Y:S01]  /*2e90*/  @!P0 IMAD.IADD R6, R6, 0x1, -R26 ;  /* 0x0000000106068824 */ /* 0x000fe200078e0a1a */
[----:B------:R-:W-:Y:S01]  /*2ea0*/  ISETP.GT.U32.AND P0, PT, R26, R11, PT ;  /* 0x0000000b1a00720c */ /* 0x000fe20003f04070 */
[----:B0-----:R-:W-:Y:S01]  /*2eb0*/  IMAD.MOV.U32 R18, RZ, RZ, R4 ;  /* 0x000000ffff127224 */ /* 0x001fe200078e0004 */
[----:B------:R-:W-:Y:S01]  /*2ec0*/  IABS R17, R3 ;  /* 0x0000000300117213 */ /* 0x000fe20000000000 */
[----:B------:R-:W-:Y:S01]  /*2ed0*/  @!P5 IMAD.IADD R8, R8, 0x1, -R26 ;  /* 0x000000010808d824 */ /* 0x000fe200078e0a1a */
[C---:B------:R-:W-:Y:S01]  /*2ee0*/  ISETP.GT.U32.AND P5, PT, R26.reuse, R12, PT ;  /* 0x0000000c1a00720c */ /* 0x040fe20003fa4070 */
[----:B------:R-:W-:Y:S01]  /*2ef0*/  @!P3 IMAD.MOV R18, RZ, RZ, -R18 ;  /* 0x000000ffff12b224 */ /* 0x000fe200078e0a12 */
[----:B------:R-:W-:Y:S01]  /*2f00*/  ISETP.GT.U32.AND P3, PT, R26, R10, PT ;  /* 0x0000000a1a00720c */ /* 0x000fe20003f64070 */
[--C-:B------:R-:W-:Y:S01]  /*2f10*/  @!P6 IMAD.IADD R9, R9, 0x1, -R26.reuse ;  /* 0x000000010909e824 */ /* 0x100fe200078e0a1a */
[----:B------:R-:W-:Y:S01]  /*2f20*/  ISETP.GE.AND P6, PT, R13, RZ, PT ;  /* 0x000000ff0d00720c */ /* 0x000fe20003fc6270 */
[----:B------:R-:W-:Y:S01]  /*2f30*/  @!P1 IMAD.IADD R7, R7, 0x1, -R26 ;  /* 0x0000000107079824 */ /* 0x000fe200078e0a1a */
[----:B------:R0:W-:Y:S01]  /*2f40*/  STL [R1+0x8], R18 ;  /* 0x0000081201007387 */ /* 0x0001e20000100800 */
[----:B------:R-:W-:Y:S01]  /*2f50*/  IADD3 R4, R0, 0x44, RZ ;  /* 0x0000004400047810 */ /* 0x000fe20007ffe0ff */
[----:B------:R-:W-:Y:S01]  /*2f60*/  IMAD.MOV.U32 R19, RZ, RZ, R6 ;  /* 0x000000ffff137224 */ /* 0x000fe200078e0006 */
[----:B------:R-:W-:Y:S01]  /*2f70*/  ISETP.GE.AND P1, PT, R16, RZ, PT ;  /* 0x000000ff1000720c */ /* 0x000fe20003f26270 */
[--C-:B------:R-:W-:Y:S01]  /*2f80*/  @!P0 IMAD.IADD R11, R11, 0x1, -R26.reuse ;  /* 0x000000010b0b8824 */ /* 0x100fe200078e0a1a */
[----:B------:R-:W-:Y:S01]  /*2f90*/  IABS R16, R4 ;  /* 0x0000000400107213 */ /* 0x000fe20000000000 */
[----:B------:R-:W-:Y:S01]  /*2fa0*/  @!P4 IMAD.MOV R19, RZ, RZ, -R19 ;  /* 0x000000ffff13c224 */ /* 0x000fe200078e0a13 */
[----:B------:R-:W-:Y:S01]  /*2fb0*/  ISETP.GE.AND P0, PT, R15, RZ, PT ;  /* 0x000000ff0f00720c */ /* 0x000fe20003f06270 */
[----:B------:R-:W-:Y:S01]  /*2fc0*/  @!P5 IMAD.IADD R12, R12, 0x1, -R26 ;  /* 0x000000010c0cd824 */ /* 0x000fe200078e0a1a */
[----:B------:R-:W-:Y:S01]  /*2fd0*/  ISETP.GT.U32.AND P5, PT, R26, R11, PT ;  /* 0x0000000b1a00720c */ /* 0x000fe20003fa4070 */
[----:B0-----:R-:W-:Y:S01]  /*2fe0*/  IMAD.HI.U32 R18, R2, R17, RZ ;  /* 0x0000001102127227 */ /* 0x001fe200078e00ff */
[----:B------:R0:W-:Y:S01]  /*2ff0*/  STL [R1+0x4], R19 ;  /* 0x0000041301007387 */ /* 0x0001e20000100800 */
[----:B------:R-:W-:-:S02]  /*3000*/  IADD3 R15, R0, 0x20, RZ ;  /* 0x00000020000f7810 */ /* 0x000fc40007ffe0ff */
[----:B------:R-:W-:Y:S02]  /*3010*/  IMAD.MOV R18, RZ, RZ, -R18 ;  /* 0x000000ffff127224 */ /* 0x000fe400078e0a12 */
[----:B------:R-:W-:Y:S01]  /*3020*/  @!P3 IMAD.IADD R10, R10, 0x1, -R26 ;  /* 0x000000010a0ab824 */ /* 0x000fe200078e0a1a */
[----:B------:R-:W-:Y:S01]  /*3030*/  ISETP.GE.AND P3, PT, R14, RZ, PT ;  /* 0x000000ff0e00720c */ /* 0x000fe20003f66270 */
[C---:B------:R-:W-:Y:S01]  /*3040*/  IMAD R13, R26.reuse, R18, R17 ;  /* 0x000000121a0d7224 */ /* 0x040fe200078e0211 */
[----:B------:R-:W-:Y:S01]  /*3050*/  IABS R22, R15 ;  /* 0x0000000f00167213 */ /* 0x000fe20000000000 */
[----:B------:R-:W-:Y:S01]  /*3060*/  @!P6 IMAD.MOV R9, RZ, RZ, -R9 ;  /* 0x000000ffff09e224 */ /* 0x000fe200078e0a09 */
[----:B------:R-:W-:Y:S01]  /*3070*/  ISETP.GT.U32.AND P4, PT, R26, R10, PT ;  /* 0x0000000a1a00720c */ /* 0x000fe20003f84070 */
[----:B------:R-:W-:Y:S01]  /*3080*/  IMAD.HI.U32 R14, R2, R16, RZ ;  /* 0x00000010020e7227 */ /* 0x000fe200078e00ff */
[----:B------:R-:W-:-:S03]  /*3090*/  ISETP.GT.U32.AND P6, PT, R26, R13, PT ;  /* 0x0000000d1a00720c */ /* 0x000fc60003fc4070 */
[----:B------:R-:W-:Y:S01]  /*30a0*/  @!P2 IMAD.MOV R7, RZ, RZ, -R7 ;  /* 0x000000ffff07a224 */ /* 0x000fe200078e0a07 */
[C---:B------:R-:W-:Y:S01]  /*30b0*/  ISETP.GT.U32.AND P2, PT, R26.reuse, R12, PT ;  /* 0x0000000c1a00720c */ /* 0x040fe20003f44070 */
[----:B------:R-:W-:Y:S02]  /*30c0*/  IMAD.MOV R6, RZ, RZ, -R14 ;  /* 0x000000ffff067224 */ /* 0x000fe400078e0a0e */
[----:B------:R-:W-:Y:S01]  /*30d0*/  @!P1 IMAD.MOV R8, RZ, RZ, -R8 ;  /* 0x000000ffff089224 */ /* 0x000fe200078e0a08 */
[----:B------:R-:W-:Y:S01]  /*30e0*/  ISETP.GE.AND P1, PT, R5, RZ, PT ;  /* 0x000000ff0500720c */ /* 0x000fe20003f26270 */
[----:B------:R-:W-:Y:S01]  /*30f0*/  IMAD R16, R26, R6, R16 ;  /* 0x000000061a107224 */ /* 0x000fe200078e0210 */
[----:B------:R-:W-:Y:S01]  /*3100*/  IADD3 R5, R0, 0x40, RZ ;  /* 0x0000004000057810 */ /* 0x000fe20007ffe0ff */
[--C-:B------:R-:W-:Y:S01]  /*3110*/  @!P5 IMAD.IADD R11, R11, 0x1, -R26.reuse ;  /* 0x000000010b0bd824 */ /* 0x100fe200078e0a1a */
[----:B------:R-:W-:Y:S01]  /*3120*/  STL [R1+0x918], R7 ;  /* 0x0009180701007387 */ /* 0x000fe20000100800 */
[--C-:B------:R-:W-:Y:S01]  /*3130*/  @!P4 IMAD.IADD R10, R10, 0x1, -R26.reuse ;  /* 0x000000010a0ac824 */ /* 0x100fe200078e0a1a */
[----:B------:R-:W-:Y:S01]  /*3140*/  ISETP.GT.U32.AND P5, PT, R26, R16, PT ;  /* 0x000000101a00720c */ /* 0x000fe20003fa4070 */
[--C-:B------:R-:W-:Y:S01]  /*3150*/  @!P6 IMAD.IADD R13, R13, 0x1, -R26.reuse ;  /* 0x000000010d0de824 */ /* 0x100fe200078e0a1a */
[----:B------:R-:W-:Y:S01]  /*3160*/  IABS R17, R5 ;  /* 0x0000000500117213 */ /* 0x000fe20000000000 */
[----:B------:R-:W-:Y:S01]  /*3170*/  @!P2 IMAD.IADD R12, R12, 0x1, -R26 ;  /* 0x000000010c0ca824 */ /* 0x000fe200078e0a1a */
[----:B------:R-:W-:Y:S01]  /*3180*/  ISETP.GE.AND P2, PT, R4, RZ, PT ;  /* 0x000000ff0400720c */ /* 0x000fe20003f46270 */
[----:B------:R-:W-:Y:S01]  /*3190*/  @!P3 IMAD.MOV R10, RZ, RZ, -R10 ;  /* 0x000000ffff0ab224 */ /* 0x000fe200078e0a0a */
[----:B------:R-:W-:Y:S01]  /*31a0*/  ISETP.GT.U32.AND P3, PT, R26, R13, PT ;  /* 0x0000000d1a00720c */ /* 0x000fe20003f64070 */
[----:B------:R-:W-:Y:S01]  /*31b0*/  IMAD.HI.U32 R4, R2, R17, RZ ;  /* 0x0000001102047227 */ /* 0x000fe200078e00ff */
[----:B------:R-:W-:Y:S01]  /*31c0*/  ISETP.GE.AND P4, PT, R3, RZ, PT ;  /* 0x000000ff0300720c */ /* 0x000fe20003f86270 */
[----:B------:R-:W-:Y:S01]  /*31d0*/  STL [R1+0x91c], R8 ;  /* 0x00091c0801007387 */ /* 0x000fe20000100800 */
[----:B------:R-:W-:Y:S01]  /*31e0*/  IADD3 R3, R0, 0x3c, RZ ;  /* 0x0000003c00037810 */ /* 0x000fe20007ffe0ff */
[----:B------:R-:W-:Y:S01]  /*31f0*/  IMAD.MOV R4, RZ, RZ, -R4 ;  /* 0x000000ffff047224 */ /* 0x000fe200078e0a04 */
[----:B------:R-:W-:Y:S01]  /*3200*/  ISETP.GE.AND P6, PT, R5, RZ, PT ;  /* 0x000000ff0500720c */ /* 0x000fe20003fc6270 */
[--C-:B------:R-:W-:Y:S01]  /*3210*/  @!P5 IMAD.IADD R16, R16, 0x1, -R26.reuse ;  /* 0x000000011010d824 */ /* 0x100fe200078e0a1a */
[----:B------:R-:W-:Y:S01]  /*3220*/  IABS R18, R3 ;  /* 0x0000000300127213 */ /* 0x000fe20000000000 */
[----:B------:R-:W-:Y:S01]  /*3230*/  @!P0 IMAD.MOV R11, RZ, RZ, -R11 ;  /* 0x000000ffff0b8224 */ /* 0x000fe200078e0a0b */
[----:B------:R-:W-:Y:S01]  /*3240*/  ISETP.GE.AND P0, PT, R3, RZ, PT ;  /* 0x000000ff0300720c */ /* 0x000fe20003f06270 */
[----:B------:R-:W-:Y:S01]  /*3250*/  IMAD R17, R26, R4, R17 ;  /* 0x000000041a117224 */ /* 0x000fe200078e0211 */
[----:B------:R-:W-:Y:S01]  /*3260*/  IADD3 R3, R0, 0x38, RZ ;  /* 0x0000003800037810 */ /* 0x000fe20007ffe0ff */
[----:B------:R-:W-:Y:S01]  /*3270*/  @!P3 IMAD.IADD R13, R13, 0x1, -R26 ;  /* 0x000000010d0db824 */ /* 0x000fe200078e0a1a */
[----:B------:R-:W-:Y:S01]  /*3280*/  ISETP.GT.U32.AND P5, PT, R26, R16, PT ;  /* 0x000000101a00720c */ /* 0x000fe20003fa4070 */
[----:B------:R-:W-:Y:S01]  /*3290*/  IMAD.HI.U32 R6, R2, R18, RZ ;  /* 0x0000001202067227 */ /* 0x000fe200078e00ff */
[----:B0-----:R-:W-:Y:S01]  /*32a0*/  IABS R19, R3 ;  /* 0x0000000300137213 */ /* 0x001fe20000000000 */
[----:B------:R-:W-:Y:S01]  /*32b0*/  STL [R1+0x920], R9 ;  /* 0x0009200901007387 */ /* 0x000fe20000100800 */
[----:B------:R-:W-:Y:S01]  /*32c0*/  ISETP.GT.U32.AND P3, PT, R26, R17, PT ;  /* 0x000000111a00720c */ /* 0x000fe20003f64070 */
[----:B------:R-:W-:Y:S01]  /*32d0*/  IMAD.MOV R6, RZ, RZ, -R6 ;  /* 0x000000ffff067224 */ /* 0x000fe200078e0a06 */
[----:B------:R-:W-:Y:S01]  /*32e0*/  IADD3 R4, R0, 0x34, RZ ;  /* 0x0000003400047810 */ /* 0x000fe20007ffe0ff */
[----:B------:R-:W-:Y:S01]  /*32f0*/  IMAD.HI.U32 R14, R2, R19, RZ ;  /* 0x00000013020e7227 */ /* 0x000fe200078e00ff */
[----:B------:R-:W-:Y:S01]  /*3300*/  STL [R1+0x924], R10 ;  /* 0x0009240a01007387 */ /* 0x000fe20000100800 */
[----:B------:R-:W-:-:S02]  /*3310*/  IADD3 R5, R0, 0x30, RZ ;  /* 0x0000003000057810 */ /* 0x000fc40007ffe0ff */
[----:B------:R-:W-:Y:S01]  /*3320*/  IMAD R18, R26, R6, R18 ;  /* 0x000000061a127224 */ /* 0x000fe200078e0212 */
[----:B------:R-:W-:Y:S01]  /*3330*/  STL [R1+0x928], R11 ;  /* 0x0009280b01007387 */ /* 0x000fe20000100800 */
[----:B------:R-:W-:Y:S01]  /*3340*/  IMAD.MOV R14, RZ, RZ, -R14 ;  /* 0x000000ffff0e7224 */ /* 0x000fe200078e0a0e */
[----:B------:R-:W-:Y:S01]  /*3350*/  IABS R20, R4 ;  /* 0x0000000400147213 */ /* 0x000fe20000000000 */
[--C-:B------:R-:W-:Y:S01]  /*3360*/  @!P5 IMAD.IADD R16, R16, 0x1, -R26.reuse ;  /* 0x000000011010d824 */ /* 0x100fe200078e0a1a */
[C---:B------:R-:W-:Y:S01]  /*3370*/  ISETP.GT.U32.AND P5, PT, R26.reuse, R18, PT ;  /* 0x000000121a00720c */ /* 0x040fe20003fa4070 */
[----:B------:R-:W-:Y:S01]  /*3380*/  @!P3 IMAD.IADD R17, R17, 0x1, -R26 ;  /* 0x000000011111b824 */ /* 0x000fe200078e0a1a */
[----:B------:R-:W-:Y:S01]  /*3390*/  ISETP.GE.AND P3, PT, R3, RZ, PT ;  /* 0x000000ff0300720c */ /* 0x000fe20003f66270 */
[C---:B------:R-:W-:Y:S01]  /*33a0*/  IMAD R19, R26.reuse, R14, R19 ;  /* 0x0000000e1a137224 */ /* 0x040fe200078e0213 */
[----:B------:R-:W-:Y:S01]  /*33b0*/  IABS R21, R5 ;  /* 0x0000000500157213 */ /* 0x000fe20000000000 */
[----:B------:R-:W-:Y:S01]  /*33c0*/  @!P1 IMAD.MOV R12, RZ, RZ, -R12 ;  /* 0x000000ffff0c9224 */ /* 0x000fe200078e0a0c */
[C---:B------:R-:W-:Y:S01]  /*33d0*/  ISETP.GT.U32.AND P1, PT, R26.reuse, R17, PT ;  /* 0x000000111a00720c */ /* 0x040fe20003f24070 */
[----:B------:R-:W-:Y:S01]  /*33e0*/  @!P4 IMAD.MOV R13, RZ, RZ, -R13 ;  /* 0x000000ffff0dc224 */ /* 0x000fe200078e0a0d */
[----:B------:R-:W-:Y:S01]  /*33f0*/  ISETP.GT.U32.AND P4, PT, R26, R19, PT ;  /* 0x000000131a00720c */ /* 0x000fe20003f84070 */
[----:B------:R-:W-:Y:S01]  /*3400*/  @!P2 IMAD.MOV R16, RZ, RZ, -R16 ;  /* 0x000000ffff10a224 */ /* 0x000fe200078e0a10 */
[----:B------:R-:W-:Y:S01]  /*3410*/  STL [R1+0x92c], R12 ;  /* 0x00092c0c01007387 */ /* 0x000fe20000100800 */
[----:B------:R-:W-:Y:S01]  /*3420*/  IMAD.HI.U32 R6, R2, R20, RZ ;  /* 0x0000001402067227 */ /* 0x000fe200078e00ff */
[----:B------:R-:W-:-:S02]  /*3430*/  IADD3 R14, R0, 0x2c, RZ ;  /* 0x0000002c000e7810 */ /* 0x000fc40007ffe0ff */
[----:B------:R-:W-:Y:S01]  /*3440*/  STL [R1+0x930], R13 ;  /* 0x0009300d01007387 */ /* 0x000fe20000100800 */
[----:B------:R-:W-:Y:S01]  /*3450*/  @!P5 IMAD.IADD R18, R18, 0x1, -R26 ;  /* 0x000000011212d824 */ /* 0x000fe200078e0a1a */
[----:B------:R-:W-:Y:S01]  /*3460*/  ISETP.GE.AND P2, PT, R4, RZ, PT ;  /* 0x000000ff0400720c */ /* 0x000fe20003f46270 */
[----:B------:R-:W-:Y:S01]  /*3470*/  IMAD.MOV R6, RZ, RZ, -R6 ;  /* 0x000000ffff067224 */ /* 0x000fe200078e0a06 */
[----:B------:R-:W-:Y:S01]  /*3480*/  STL [R1+0x934], R16 ;  /* 0x0009341001007387 */ /* 0x000fe20000100800 */
[--C-:B------:R-:W-:Y:S01]  /*3490*/  @!P1 IMAD.IADD R17, R17, 0x1, -R26.reuse ;  /* 0x0000000111119824 */ /* 0x100fe200078e0a1a */
[----:B------:R-:W-:Y:S01]  /*34a0*/  ISETP.GT.U32.AND P5, PT, R26, R18, PT ;  /* 0x000000121a00720c */ /* 0x000fe20003fa4070 */
[----:B------:R-:W-:Y:S01]  /*34b0*/  @!P4 IMAD.IADD R19, R19, 0x1, -R26 ;  /* 0x000000011313c824 */ /* 0x000fe200078e0a1a */
[----:B------:R-:W-:Y:S01]  /*34c0*/  STL [R1+0xa0], R15 ;  /* 0x0000a00f01007387 */ /* 0x000fe20000100800 */
[----:B------:R-:W-:Y:S01]  /*34d0*/  @!P6 IMAD.MOV R17, RZ, RZ, -R17 ;  /* 0x000000ffff11e224 */ /* 0x000fe200078e0a11 */
[----:B------:R-:W-:Y:S01]  /*34e0*/  ISETP.GE.AND P4, PT, R14, RZ, PT ;  /* 0x000000ff0e00720c */ /* 0x000fe20003f86270 */
[----:B------:R-:W-:Y:S01]  /*34f0*/  IMAD.HI.U32 R3, R2, R21, RZ ;  /* 0x0000001502037227 */ /* 0x000fe200078e00ff */
[----:B------:R-:W-:-:S02]  /*3500*/  ISETP.GT.U32.AND P6, PT, R26, R19, PT ;  /* 0x000000131a00720c */ /* 0x000fc40003fc4070 */
[----:B------:R-:W-:Y:S01]  /*3510*/  STL [R1+0x938], R17 ;  /* 0x0009381101007387 */ /* 0x000fe20000100800 */
[----:B------:R-:W-:Y:S01]  /*3520*/  IMAD R20, R26, R6, R20 ;  /* 0x000000061a147224 */ /* 0x000fe200078e0214 */
[----:B------:R-:W-:Y:S01]  /*3530*/  IABS R14, R14 ;  /* 0x0000000e000e7213 */ /* 0x000fe20000000000 */
[----:B------:R-:W-:Y:S01]  /*3540*/  IMAD.MOV R3, RZ, RZ, -R3 ;  /* 0x000000ffff037224 */ /* 0x000fe200078e0a03 */
[----:B------:R-:W-:Y:S01]  /*3550*/  IADD3 R6, R0, 0x24, RZ ;  /* 0x0000002400067810 */ /* 0x000fe20007ffe0ff */
[----:B------:R-:W-:Y:S01]  /*3560*/  @!P5 IMAD.IADD R18, R18, 0x1, -R26 ;  /* 0x000000011212d824 */ /* 0x000fe200078e0a1a */
[C---:B------:R-:W-:Y:S01]  /*3570*/  ISETP.GT.U32.AND P5, PT, R26.reuse, R20, PT ;  /* 0x000000141a00720c */ /* 0x040fe20003fa4070 */
[----:B------:R-:W-:Y:S01]  /*3580*/  IMAD R21, R26, R3, R21 ;  /* 0x000000031a157224 */ /* 0x000fe200078e0215 */
[----:B------:R-:W-:Y:S01]  /*3590*/  IADD3 R3, R0, 0x28, RZ ;  /* 0x0000002800037810 */ /* 0x000fe20007ffe0ff */
[----:B------:R-:W-:Y:S01]  /*35a0*/  @!P0 IMAD.MOV R18, RZ, RZ, -R18 ;  /* 0x000000ffff128224 */ /* 0x000fe200078e0a12 */
[----:B------:R-:W-:Y:S01]  /*35b0*/  IABS R28, R6 ;  /* 0x00000006001c7213 */ /* 0x000fe20000000000 */
[----:B------:R-:W-:Y:S01]  /*35c0*/  @!P6 IMAD.IADD R19, R19, 0x1, -R26 ;  /* 0x000000011313e824 */ /* 0x000fe200078e0a1a */
[----:B------:R-:W-:-:S02]  /*35d0*/  IABS R29, R3 ;  /* 0x00000003001d7213 */ /* 0x000fc40000000000 */
[----:B------:R0:W-:Y:S01]  /*35e0*/  STL [R1+0x93c], R18 ;  /* 0x00093c1201007387 */ /* 0x0001e20000100800 */
[----:B------:R-:W-:Y:S01]  /*35f0*/  @!P3 IMAD.MOV R19, RZ, RZ, -R19 ;  /* 0x000000ffff13b224 */ /* 0x000fe200078e0a13 */
[----:B------:R-:W-:Y:S02]  /*3600*/  ISETP.GE.AND P1, PT, R5, RZ, PT ;  /* 0x000000ff0500720c */ /* 0x000fe40003f26270 */
[----:B0-----:R-:W2:Y:S01]  /*3610*/  LDL R18, [R1+0x644] ;  /* 0x0006440001127983 */ /* 0x001ea20000100800 */
[----:B------:R-:W-:Y:S01]  /*3620*/  ISETP.GT.U32.AND P0, PT, R26, R21, PT ;  /* 0x000000151a00720c */ /* 0x000fe20003f04070 */
[----:B------:R-:W-:Y:S01]  /*3630*/  @!P5 IMAD.IADD R20, R20, 0x1, -R26 ;  /* 0x000000011414d824 */ /* 0x000fe200078e0a1a */
[----:B------:R-:W-:Y:S01]  /*3640*/  ISETP.GE.AND P6, PT, R3, RZ, PT ;  /* 0x000000ff0300720c */ /* 0x000fe20003fc6270 */
[----:B------:R0:W-:Y:S01]  /*3650*/  STL [R1+0x940], R19 ;  /* 0x0009401301007387 */ /* 0x0001e20000100800 */
[----:B------:R-:W-:Y:S01]  /*3660*/  IMAD.HI.U32 R15, R2, R14, RZ ;  /* 0x0000000e020f7227 */ /* 0x000fe200078e00ff */
[----:B------:R-:W-:-:S02]  /*3670*/  IADD3 R16, R0, 0x18, RZ ;  /* 0x0000001800107810 */ /* 0x000fc40007ffe0ff */
[----:B------:R-:W-:Y:S01]  /*3680*/  ISETP.GT.U32.AND P5, PT, R26, R20, PT ;  /* 0x000000141a00720c */ /* 0x000fe20003fa4070 */
[----:B------:R-:W-:Y:S01]  /*3690*/  IMAD.HI.U32 R3, R2, R22, RZ ;  /* 0x0000001602037227 */ /* 0x000fe200078e00ff */
[C---:B------:R-:W-:Y:S02]  /*36a0*/  IADD3 R13, R0.reuse, 0x14, RZ ;  /* 0x00000014000d7810 */ /* 0x040fe40007ffe0ff */
[----:B------:R-:W-:Y:S01]  /*36b0*/  IABS R24, R16 ;  /* 0x0000001000187213 */ /* 0x000fe20000000000 */
[----:B------:R-:W-:Y:S01]  /*36c0*/  IMAD.MOV R15, RZ, RZ, -R15 ;  /* 0x000000ffff0f7224 */ /* 0x000fe200078e0a0f */
[----:B0-----:R-:W3:Y:S01]  /*36d0*/  LDL.LU R19, [R1+0xa0] ;  /* 0x0000a00001137983 */ /* 0x001ee20000300800 */
[----:B------:R-:W-:Y:S01]  /*36e0*/  @!P0 IMAD.IADD R21, R21, 0x1, -R26 ;  /* 0x0000000115158824 */ /* 0x000fe200078e0a1a */
[----:B------:R-:W-:Y:S01]  /*36f0*/  IABS R25, R13 ;  /* 0x0000000d00197213 */ /* 0x000fe20000000000 */
[----:B------:R-:W-:Y:S01]  /*3700*/  IMAD.MOV R3, RZ, RZ, -R3 ;  /* 0x000000ffff037224 */ /* 0x000fe200078e0a03 */
[----:B------:R-:W-:Y:S01]  /*3710*/  IADD3 R12, R0, 0x10, RZ ;  /* 0x00000010000c7810 */ /* 0x000fe20007ffe0ff */
[----:B------:R-:W-:Y:S01]  /*3720*/  IMAD.HI.U32 R4, R2, R28, RZ ;  /* 0x0000001c02047227 */ /* 0x000fe200078e00ff */
[----:B------:R-:W-:-:S02]  /*3730*/  ISETP.GT.U32.AND P0, PT, R26, R21, PT ;  /* 0x000000151a00720c */ /* 0x000fc40003f04070 */
[----:B------:R-:W-:Y:S01]  /*3740*/  IADD3 R9, R0, 0x1c, RZ ;  /* 0x0000001c00097810 */ /* 0x000fe20007ffe0ff */
[----:B------:R-:W-:Y:S01]  /*3750*/  @!P5 IMAD.IADD R20, R20, 0x1, -R26 ;  /* 0x000000011414d824 */ /* 0x000fe200078e0a1a */
[----:B------:R-:W-:Y:S01]  /*3760*/  ISETP.GE.AND P5, PT, R6, RZ, PT ;  /* 0x000000ff0600720c */ /* 0x000fe20003fa6270 */
[C---:B------:R-:W-:Y:S01]  /*3770*/  IMAD R6, R26.reuse, R15, R14 ;  /* 0x0000000f1a067224 */ /* 0x040fe200078e020e */
[----:B------:R-:W-:Y:S01]  /*3780*/  IABS R23, R9 ;  /* 0x0000000900177213 */ /* 0x000fe20000000000 */
[----:B------:R-:W-:Y:S01]  /*3790*/  IMAD R22, R26, R3, R22 ;  /* 0x000000031a167224 */ /* 0x000fe200078e0216 */
[----:B------:R-:W-:Y:S01]  /*37a0*/  IABS R3, c[0x0][0x178] ;  /* 0x00005e0000037a13 */ /* 0x000fe20000000000 */
[----:B------:R-:W-:Y:S01]  /*37b0*/  IMAD.HI.U32 R5, R2, R29, RZ ;  /* 0x0000001d02057227 */ /* 0x000fe200078e00ff */
[----:B------:R-:W-:-:S03]  /*37c0*/  IADD3 R7, R0, 0xc, RZ ;  /* 0x0000000c00077810 */ /* 0x000fc60007ffe0ff */
[----:B------:R-:W-:Y:S01]  /*37d0*/  @!P0 IMAD.IADD R21, R21, 0x1, -R26 ;  /* 0x0000000115158824 */ /* 0x000fe200078e0a1a */
[----:B------:R-:W-:Y:S01]  /*37e0*/  ISETP.GT.U32.AND P0, PT, R26, R6, PT ;  /* 0x000000061a00720c */ /* 0x000fe20003f04070 */
[----:B------:R-:W-:Y:S01]  /*37f0*/  IMAD.MOV R4, RZ, RZ, -R4 ;  /* 0x000000ffff047224 */ /* 0x000fe200078e0a04 */
[C---:B------:R-:W-:Y:S01]  /*3800*/  IADD3 R10, R0.reuse, 0x8, RZ ;  /* 0x00000008000a7810 */ /* 0x040fe20007ffe0ff */
[----:B------:R-:W-:Y:S01]  /*3810*/  IMAD.MOV.U32 R17, RZ, RZ, R3 ;  /* 0x000000ffff117224 */ /* 0x000fe200078e0003 */
[----:B------:R-:W-:Y:S01]  /*3820*/  IADD3 R11, R0, 0x4, RZ ;  /* 0x00000004000b7810 */ /* 0x000fe20007ffe0ff */
[----:B------:R-:W-:Y:S01]  /*3830*/  IMAD.MOV R5, RZ, RZ, -R5 ;  /* 0x000000ffff057224 */ /* 0x000fe200078e0a05 */
[----:B------:R-:W-:Y:S01]  /*3840*/  IABS R15, R7 ;  /* 0x00000007000f7213 */ /* 0x000fe20000000000 */
[C---:B------:R-:W-:Y:S01]  /*3850*/  IMAD R28, R26.reuse, R4, R28 ;  /* 0x000000041a1c7224 */ /* 0x040fe200078e021c */
[----:B------:R-:W0:Y:S01]  /*3860*/  I2F.RP R27, R17 ;  /* 0x00000011001b7306 */ /* 0x000e220000209400 */
[C---:B------:R-:W-:Y:S01]  /*3870*/  IMAD R29, R26.reuse, R5, R29 ;  /* 0x000000051a1d7224 */ /* 0x040fe200078e021d */
[----:B------:R-:W-:Y:S01]  /*3880*/  IABS R5, R12 ;  /* 0x0000000c00057213 */ /* 0x000fe20000000000 */
[----:B------:R-:W-:Y:S01]  /*3890*/  @!P2 IMAD.MOV R20, RZ, RZ, -R20 ;  /* 0x000000ffff14a224 */ /* 0x000fe200078e0a14 */
[----:B------:R-:W-:Y:S01]  /*38a0*/  ISETP.GT.U32.AND P2, PT, R26, R28, PT ;  /* 0x0000001c1a00720c */ /* 0x000fe20003f44070 */
[----:B------:R-:W-:-:S04]  /*38b0*/  IMAD.HI.U32 R14, R2, R24, RZ ;  /* 0x00000018020e7227 */ /* 0x000fc800078e00ff */
[----:B------:R-:W-:-:S04]  /*38c0*/  IMAD.HI.U32 R3, R2, R25, RZ ;  /* 0x0000001902037227 */ /* 0x000fc800078e00ff */
[----:B------:R-:W-:Y:S01]  /*38d0*/  @!P0 IMAD.IADD R6, R6, 0x1, -R26 ;  /* 0x0000000106068824 */ /* 0x000fe200078e0a1a */
[C---:B------:R-:W-:Y:S01]  /*38e0*/  ISETP.GT.U32.AND P0, PT, R26.reuse, R29, PT ;  /* 0x0000001d1a00720c */ /* 0x040fe20003f04070 */
[----:B------:R-:W-:Y:S02]  /*38f0*/  IMAD.MOV R14, RZ, RZ, -R14 ;  /* 0x000000ffff0e7224 */ /* 0x000fe400078e0a0e */
[----:B------:R-:W-:Y:S02]  /*3900*/  IMAD.MOV R3, RZ, RZ, -R3 ;  /* 0x000000ffff037224 */ /* 0x000fe400078e0a03 */
[C---:B------:R-:W-:Y:S02]  /*3910*/  IMAD R24, R26.reuse, R14, R24 ;  /* 0x0000000e1a187224 */ /* 0x040fe400078e0218 */
[----:B------:R-:W-:Y:S02]  /*3920*/  IMAD R25, R26, R3, R25 ;  /* 0x000000031a197224 */ /* 0x000fe400078e0219 */
[----:B0-----:R-:W0:Y:S01]  /*3930*/  MUFU.RCP R3, R27 ;  /* 0x0000001b00037308 */ /* 0x001e220000001000 */
[----:B------:R-:W-:Y:S01]  /*3940*/  IMAD.HI.U32 R14, R2, R5, RZ ;  /* 0x00000005020e7227 */ /* 0x000fe200078e00ff */
[----:B------:R-:W-:-:S03]  /*3950*/  ISETP.GT.U32.AND P3, PT, R26, R6, PT ;  /* 0x000000061a00720c */ /* 0x000fc60003f64070 */
[--C-:B------:R-:W-:Y:S01]  /*3960*/  @!P2 IMAD.IADD R28, R28, 0x1, -R26.reuse ;  /* 0x000000011c1ca824 */ /* 0x100fe200078e0a1a */
[----:B------:R-:W-:Y:S01]  /*3970*/  ISETP.GT.U32.AND P2, PT, R26, R24, PT ;  /* 0x000000181a00720c */ /* 0x000fe20003f44070 */
[----:B------:R-:W-:Y:S02]  /*3980*/  @!P0 IMAD.IADD R29, R29, 0x1, -R26 ;  /* 0x000000011d1d8824 */ /* 0x000fe400078e0a1a */
[----:B------:R-:W-:Y:S02]  /*3990*/  IMAD.MOV R14, RZ, RZ, -R14 ;  /* 0x000000ffff0e7224 */ /* 0x000fe400078e0a0e */
[----:B------:R-:W-:Y:S01]  /*39a0*/  IMAD.HI.U32 R4, R2, R23, RZ ;  /* 0x0000001702047227 */ /* 0x000fe200078e00ff */
[----:B------:R-:W-:-:S03]  /*39b0*/  ISETP.GT.U32.AND P0, PT, R26, R29, PT ;  /* 0x0000001d1a00720c */ /* 0x000fc60003f04070 */
[----:B------:R-:W-:Y:S01]  /*39c0*/  IMAD R5, R26, R14, R5 ;  /* 0x0000000e1a057224 */ /* 0x000fe200078e0205 */
[----:B------:R-:W-:Y:S01]  /*39d0*/  IABS R14, R0 ;  /* 0x00000000000e7213 */ /* 0x000fe20000000000 */
[----:B------:R-:W-:Y:S01]  /*39e0*/  @!P1 IMAD.MOV R21, RZ, RZ, -R21 ;  /* 0x000000ffff159224 */ /* 0x000fe200078e0a15 */
[----:B------:R-:W-:Y:S01]  /*39f0*/  ISETP.GE.AND P1, PT, R0, RZ, PT ;  /* 0x000000ff0000720c */ /* 0x000fe20003f26270 */
[----:B------:R-:W-:Y:S01]  /*3a00*/  IMAD.MOV R4, RZ, RZ, -R4 ;  /* 0x000000ffff047224 */ /* 0x000fe200078e0a04 */
[----:B------:R-:W-:Y:S01]  /*3a10*/  IABS R0, R10 ;  /* 0x0000000a00007213 */ /* 0x000fe20000000000 */
[----:B------:R-:W-:Y:S02]  /*3a20*/  @!P3 IMAD.IADD R6, R6, 0x1, -R26 ;  /* 0x000000010606b824 */ /* 0x000fe400078e0a1a */
[----:B------:R-:W-:Y:S01]  /*3a30*/  IMAD.MOV.U32 R8, RZ, RZ, R14 ;  /* 0x000000ffff087224 */ /* 0x000fe200078e000e */
[----:B0-----:R-:W-:Y:S01]  /*3a40*/  IADD3 R14, R3, 0xffffffe, RZ ;  /* 0x0ffffffe030e7810 */ /* 0x001fe20007ffe0ff */
[----:B------:R-:W-:Y:S01]  /*3a50*/  @!P2 IMAD.IADD R24, R24, 0x1, -R26 ;  /* 0x000000011818a824 */ /* 0x000fe200078e0a1a */
[----:B------:R-:W-:Y:S01]  /*3a60*/  ISETP.GT.U32.AND P3, PT, R26, R22, PT ;  /* 0x000000161a00720c */ /* 0x000fe20003f64070 */
[----:B------:R-:W-:-:S02]  /*3a70*/  IMAD.MOV.U32 R3, RZ, RZ, R0 ;  /* 0x000000ffff037224 */ /* 0x000fc400078e0000 */
[C---:B------:R-:W-:Y:S02]  /*3a80*/  IMAD R23, R26.reuse, R4, R23 ;  /* 0x000000041a177224 */ /* 0x040fe400078e0217 */
[----:B------:R-:W-:Y:S01]  /*3a90*/  @!P4 IMAD.MOV R6, RZ, RZ, -R6 ;  /* 0x000000ffff06c224 */ /* 0x000fe200078e0a06 */
[----:B------:R-:W-:Y:S01]  /*3aa0*/  ISETP.GT.U32.AND P4, PT, R26, R24, PT ;  /* 0x000000181a00720c */ /* 0x000fe20003f84070 */
[----:B------:R-:W-:-:S04]  /*3ab0*/  IMAD.HI.U32 R0, R2, R3, RZ ;  /* 0x0000000302007227 */ /* 0x000fc800078e00ff */
[----:B------:R-:W-:Y:S01]  /*3ac0*/  @!P0 IMAD.IADD R29, R29, 0x1, -R26 ;  /* 0x000000011d1d8824 */ /* 0x000fe200078e0a1a */
[----:B------:R-:W-:Y:S01]  /*3ad0*/  ISETP.GT.U32.AND P0, PT, R26, R23, PT ;  /* 0x000000171a00720c */ /* 0x000fe20003f04070 */
[----:B------:R-:W-:Y:S02]  /*3ae0*/  IMAD.MOV.U32 R4, RZ, RZ, R15 ;  /* 0x000000ffff047224 */ /* 0x000fe400078e000f */
[----:B------:R-:W-:Y:S02]  /*3af0*/  IMAD.MOV R0, RZ, RZ, -R0 ;  /* 0x000000ffff007224 */ /* 0x000fe400078e0a00 */
[----:B------:R-:W-:-:S04]  /*3b00*/  IMAD.HI.U32 R15, R2, R4, RZ ;  /* 0x00000004020f7227 */ /* 0x000fc800078e00ff */
[----:B------:R-:W-:Y:S02]  /*3b10*/  IMAD R3, R26, R0, R3 ;  /* 0x000000001a037224 */ /* 0x000fe400078e0203 */
[--C-:B------:R-:W-:Y:S01]  /*3b20*/  @!P3 IMAD.IADD R22, R22, 0x1, -R26.reuse ;  /* 0x000000011616b824 */ /* 0x100fe200078e0a1a */
[----:B------:R-:W-:Y:S01]  /*3b30*/  ISETP.GT.U32.AND P3, PT, R26, R28, PT ;  /* 0x0000001c1a00720c */ /* 0x000fe20003f64070 */
[----:B------:R-:W-:Y:S02]  /*3b40*/  IMAD.MOV R15, RZ, RZ, -R15 ;  /* 0x000000ffff0f7224 */ /* 0x000fe400078e0a0f */
[--C-:B------:R-:W-:Y:S01]  /*3b50*/  @!P4 IMAD.IADD R24, R24, 0x1, -R26.reuse ;  /* 0x000000011818c824 */ /* 0x100fe200078e0a1a */
[C---:B------:R-:W-:Y:S01]  /*3b60*/  ISETP.GT.U32.AND P4, PT, R26.reuse, R3, PT ;  /* 0x000000031a00720c */ /* 0x040fe20003f84070 */
[----:B------:R-:W-:Y:S02]  /*3b70*/  @!P0 IMAD.IADD R23, R23, 0x1, -R26 ;  /* 0x0000000117178824 */ /* 0x000fe400078e0a1a */
[----:B------:R-:W-:-:S02]  /*3b80*/  IMAD R4, R26, R15, R4 ;  /* 0x0000000f1a047224 */ /* 0x000fc400078e0204 */
[----:B------:R0:W1:Y:S01]  /*3b90*/  F2I.FTZ.U32.TRUNC.NTZ R15, R14 ;  /* 0x0000000e000f7305 */ /* 0x000062000021f000 */
[C---:B------:R-:W-:Y:S01]  /*3ba0*/  ISETP.GT.U32.AND P2, PT, R26.reuse, R23, PT ;  /* 0x000000171a00720c */ /* 0x040fe20003f44070 */
[----:B------:R4:W-:Y:S01]  /*3bb0*/  STL [R1+0x944], R20 ;  /* 0x0009441401007387 */ /* 0x0009e20000100800 */
[----:B------:R-:W-:Y:S01]  /*3bc0*/  ISETP.GT.U32.AND P0, PT, R26, R22, PT ;  /* 0x000000161a00720c */ /* 0x000fe20003f04070 */
[--C-:B------:R-:W-:Y:S01]  /*3bd0*/  @!P3 IMAD.IADD R28, R28, 0x1, -R26.reuse ;  /* 0x000000011c1cb824 */ /* 0x100fe200078e0a1a */
[----:B------:R-:W-:Y:S01]  /*3be0*/  ISETP.GT.U32.AND P3, PT, R26, R25, PT ;  /* 0x000000191a00720c */ /* 0x000fe20003f64070 */
[----:B------:R-:W-:Y:S01]  /*3bf0*/  IMAD.HI.U32 R27, R2, R8, RZ ;  /* 0x00000008021b7227 */ /* 0x000fe200078e00ff */
[----:B------:R-:W-:Y:S01]  /*3c00*/  STL [R1+0x948], R21 ;  /* 0x0009481501007387 */ /* 0x000fe20000100800 */
[----:B----4-:R-:W-:Y:S02]  /*3c10*/  IABS R20, R11 ;  /* 0x0000000b00147213 */ /* 0x010fe40000000000 */
[----:B------:R-:W-:Y:S01]  /*3c20*/  @!P4 IMAD.IADD R3, R3, 0x1, -R26 ;  /* 0x000000010303c824 */ /* 0x000fe200078e0a1a */
[----:B------:R-:W-:Y:S01]  /*3c30*/  ISETP.GE.AND P4, PT, R9, RZ, PT ;  /* 0x000000ff0900720c */ /* 0x000fe20003f86270 */
[----:B------:R4:W-:Y:S01]  /*3c40*/  STL [R1+0x94c], R6 ;  /* 0x00094c0601007387 */ /* 0x0009e20000100800 */
[----:B0-----:R-:W-:-:S02]  /*3c50*/  IMAD.MOV.U32 R14, RZ, RZ, R20 ;  /* 0x000000ffff0e7224 */ /* 0x001fc400078e0014 */
[----:B------:R-:W-:Y:S01]  /*3c60*/  @!P2 IMAD.IADD R23, R23, 0x1, -R26 ;  /* 0x000000011717a824 */ /* 0x000fe200078e0a1a */
[----:B------:R-:W-:Y:S01]  /*3c70*/  ISETP.GT.U32.AND P2, PT, R26, R4, PT ;  /* 0x000000041a00720c */ /* 0x000fe20003f44070 */
[----:B----4-:R-:W-:Y:S02]  /*3c80*/  IMAD.MOV R6, RZ, RZ, -R27 ;  /* 0x000000ffff067224 */ /* 0x010fe400078e0a1b */
[----:B------:R-:W-:-:S04]  /*3c90*/  IMAD.HI.U32 R27, R2, R14, RZ ;  /* 0x0000000e021b7227 */ /* 0x000fc800078e00ff */
[----:B------:R-:W-:Y:S02]  /*3ca0*/  IMAD R2, R26, R6, R8 ;  /* 0x000000061a027224 */ /* 0x000fe400078e0208 */
[----:B-1----:R-:W-:Y:S02]  /*3cb0*/  IMAD.MOV R0, RZ, RZ, -R15 ;  /* 0x000000ffff007224 */ /* 0x002fe400078e0a0f */
[--C-:B------:R-:W-:Y:S01]  /*3cc0*/  @!P0 IMAD.IADD R22, R22, 0x1, -R26.reuse ;  /* 0x0000000116168824 */ /* 0x100fe200078e0a1a */
[C---:B------:R-:W-:Y:S01]  /*3cd0*/  ISETP.GT.U32.AND P0, PT, R26.reuse, R5, PT ;  /* 0x000000051a00720c */ /* 0x040fe20003f04070 */
[----:B------:R-:W-:Y:S01]  /*3ce0*/  @!P3 IMAD.IADD R25, R25, 0x1, -R26 ;  /* 0x000000011919b824 */ /* 0x000fe200078e0a1a */
[----:B------:R-:W-:Y:S01]  /*3cf0*/  ISETP.GT.U32.AND P3, PT, R26, R2, PT ;  /* 0x000000021a00720c */ /* 0x000fe20003f64070 */
[----:B------:R-:W-:Y:S02]  /*3d00*/  IMAD.MOV.U32 R8, RZ, RZ, R0 ;  /* 0x000000ffff087224 */ /* 0x000fe400078e0000 */
[----:B------:R-:W-:-:S02]  /*3d10*/  IMAD.MOV R0, RZ, RZ, -R27 ;  /* 0x000000ffff007224 */ /* 0x000fc400078e0a1b */
[----:B------:R-:W-:Y:S01]  /*3d20*/  @!P4 IMAD.MOV R23, RZ, RZ, -R23 ;  /* 0x000000ffff17c224 */ /* 0x000fe200078e0a17 */
[C---:B------:R-:W-:Y:S01]  /*3d30*/  ISETP.GT.U32.AND P4, PT, R26.reuse, R3, PT ;  /* 0x000000031a00720c */ /* 0x040fe20003f84070 */
[----:B------:R-:W-:Y:S02]  /*3d40*/  IMAD R0, R26, R0, R14 ;  /* 0x000000001a007224 */ /* 0x000fe400078e020e */
[----:B------:R-:W-:Y:S02]  /*3d50*/  IMAD R27, R8, R17, RZ ;  /* 0x00000011081b7224 */ /* 0x000fe400078e02ff */
[----:B------:R-:W-:Y:S02]  /*3d60*/  IMAD.MOV.U32 R14, RZ, RZ, RZ ;  /* 0x000000ffff0e7224 */ /* 0x000fe400078e00ff */
[----:B------:R-:W-:Y:S01]  /*3d70*/  @!P2 IMAD.IADD R4, R4, 0x1, -R26 ;  /* 0x000000010404a824 */ /* 0x000fe200078e0a1a */
[----:B------:R-:W-:Y:S01]  /*3d80*/  ISETP.GT.U32.AND P2, PT, R26, R0, PT ;  /* 0x000000001a00720c */ /* 0x000fe20003f44070 */
[----:B------:R-:W-:-:S04]  /*3d90*/  IMAD.HI.U32 R15, R15, R27, R14 ;  /* 0x0000001b0f0f7227 */ /* 0x000fc800078e000e */
[--C-:B------:R-:W-:Y:S02]  /*3da0*/  @!P0 IMAD.IADD R5, R5, 0x1, -R26.reuse ;  /* 0x0000000105058824 */ /* 0x100fe400078e0a1a */
[--C-:B------:R-:W-:Y:S01]  /*3db0*/  @!P3 IMAD.IADD R2, R2, 0x1, -R26.reuse ;  /* 0x000000010202b824 */ /* 0x100fe200078e0a1a */
[----:B------:R-:W-:Y:S01]  /*3dc0*/  ISETP.GE.AND P3, PT, R16, RZ, PT ;  /* 0x000000ff1000720c */ /* 0x000fe20003f66270 */
[--C-:B------:R-:W-:Y:S01]  /*3dd0*/  @!P4 IMAD.IADD R3, R3, 0x1, -R26.reuse ;  /* 0x000000010303c824 */ /* 0x100fe200078e0a1a */
[----:B------:R-:W-:Y:S02]  /*3de0*/  ISETP.GE.AND P4, PT, R7, RZ, PT ;  /* 0x000000ff0700720c */ /* 0x000fe40003f86270 */
[----:B------:R-:W0:Y:S01]  /*3df0*/  S2R R7, SR_TID.X ;  /* 0x0000000000077919 */ /* 0x000e220000002100 */
[----:B------:R-:W-:Y:S02]  /*3e00*/  IMAD.MOV.U32 R14, RZ, RZ, R29 ;  /* 0x000000ffff0e7224 */ /* 0x000fe400078e001d */
[----:B------:R-:W-:Y:S01]  /*3e10*/  @!P2 IMAD.IADD R0, R0, 0x1, -R26 ;  /* 0x000000010000a824 */ /* 0x000fe200078e0a1a */
[----:B------:R-:W1:Y:S01]  /*3e20*/  S2R R9, SR_TID.X ;  /* 0x0000000000097919 */ /* 0x000e620000002100 */
[----:B------:R-:W-:Y:S01]  /*3e30*/  @!P6 IMAD.MOV R14, RZ, RZ, -R14 ;  /* 0x000000ffff0ee224 */ /* 0x000fe200078e0a0e */
[----:B------:R-:W-:-:S02]  /*3e40*/  ISETP.GT.U32.AND P2, PT, R26, R25, PT ;  /* 0x000000191a00720c */ /* 0x000fc40003f44070 */
[----:B------:R-:W4:Y:S01]  /*3e50*/  S2R R8, SR_TID.X ;  /* 0x0000000000087919 */ /* 0x000f220000002100 */
[----:B------:R-:W-:Y:S01]  /*3e60*/  @!P3 IMAD.MOV R24, RZ, RZ, -R24 ;  /* 0x000000ffff18b224 */ /* 0x000fe200078e0a18 */
[C---:B------:R-:W-:Y:S02]  /*3e70*/  ISETP.GT.U32.AND P6, PT, R26.reuse, R2, PT ;  /* 0x000000021a00720c */ /* 0x040fe40003fc4070 */
[----:B------:R-:W-:Y:S01]  /*3e80*/  ISETP.GT.U32.AND P3, PT, R26, R0, PT ;  /* 0x000000001a00720c */ /* 0x000fe20003f64070 */
[----:B------:R0:W-:Y:S06]  /*3e90*/  STL [R1+0x950], R14 ;  /* 0x0009500e01007387 */ /* 0x0001ec0000100800 */
[----:B------:R-:W-:-:S04]  /*3ea0*/  @!P2 IMAD.IADD R25, R25, 0x1, -R26 ;  /* 0x000000011919a824 */ /* 0x000fc800078e0a1a */
[--C-:B------:R-:W-:Y:S02]  /*3eb0*/  @!P6 IMAD.IADD R2, R2, 0x1, -R26.reuse ;  /* 0x000000010202e824 */ /* 0x100fe400078e0a1a */
[----:B------:R-:W-:Y:S01]  /*3ec0*/  @!P3 IMAD.IADD R0, R0, 0x1, -R26 ;  /* 0x000000010000b824 */ /* 0x000fe200078e0a1a */
[----:B------:R-:W-:Y:S02]  /*3ed0*/  ISETP.GE.AND P6, PT, R10, RZ, PT ;  /* 0x000000ff0a00720c */ /* 0x000fe40003fc6270 */
[----:B-1----:R-:W-:Y:S02]  /*3ee0*/  LOP3.LUT R16, R9, 0x1ff, RZ, 0xc0, !PT ;  /* 0x000001ff09107812 */ /* 0x002fe400078ec0ff */
[C---:B----4-:R-:W-:Y:S02]  /*3ef0*/  LOP3.LUT R9, R8.reuse, 0x180, RZ, 0xc0, !PT ;  /* 0x0000018008097812 */ /* 0x050fe400078ec0ff */
[----:B------:R-:W-:Y:S02]  /*3f00*/  LOP3.LUT R8, R8, 0xff, RZ, 0xc0, !PT ;  /* 0x000000ff08087812 */ /* 0x000fe400078ec0ff */
[----:B0-----:R-:W-:Y:S01]  /*3f10*/  LOP3.LUT P3, RZ, R7, 0x100, RZ, 0xc0, !PT ;  /* 0x0000010007ff7812 */ /* 0x001fe2000786c0ff */
[----:B------:R-:W-:-:S02]  /*3f20*/  IMAD.SHL.U32 R16, R16, 0x2, RZ ;  /* 0x0000000210107824 */ /* 0x000fc400078e00ff */
[----:B------:R-:W-:Y:S01]  /*3f30*/  IMAD.SHL.U32 R8, R8, 0x2, RZ ;  /* 0x0000000208087824 */ /* 0x000fe200078e00ff */
[----:B------:R-:W-:Y:S02]  /*3f40*/  ISETP.GE.AND P2, PT, R13, RZ, PT ;  /* 0x000000ff0d00720c */ /* 0x000fe40003f46270 */
[----:B--2---:R-:W-:-:S05]  /*3f50*/  IABS R6, R18 ;  /* 0x0000001200067213 */ /* 0x004fca0000000000 */
[----:B------:R-:W-:-:S04]  /*3f60*/  IMAD.MOV.U32 R27, RZ, RZ, R6 ;  /* 0x000000ffff1b7224 */ /* 0x000fc800078e0006 */
[----:B------:R-:W-:Y:S01]  /*3f70*/  IMAD.HI.U32 R15, R15, R27, RZ ;  /* 0x0000001b0f0f7227 */ /* 0x000fe200078e00ff */
[----:B---3--:R-:W-:-:S03]  /*3f80*/  ISETP.GE.AND P0, PT, R19, RZ, PT ;  /* 0x000000ff1300720c */ /* 0x008fc60003f06270 */
[----:B------:R-:W-:Y:S02]  /*3f90*/  IMAD.MOV R29, RZ, RZ, -R15 ;  /* 0x000000ffff1d7224 */ /* 0x000fe400078e0a0f */
[----:B------:R-:W-:Y:S02]  /*3fa0*/  IMAD.MOV.U32 R15, RZ, RZ, R28 ;  /* 0x000000ffff0f7224 */ /* 0x000fe400078e001c */
[----:B------:R-:W-:Y:S02]  /*3fb0*/  IMAD.MOV.U32 R19, RZ, RZ, c[0x0][0x180] ;  /* 0x00006000ff137624 */ /* 0x000fe400078e00ff */
[----:B------:R-:W-:Y:S01]  /*3fc0*/  @!P5 IMAD.MOV R15, RZ, RZ, -R15 ;  /* 0x000000ffff0fd224 */ /* 0x000fe200078e0a0f */
[----:B------:R-:W-:-:S03]  /*3fd0*/  ISETP.GT.U32.AND P5, PT, R26, R5, PT ;  /* 0x000000051a00720c */ /* 0x000fc60003fa4070 */
[----:B------:R-:W-:Y:S01]  /*3fe0*/  @!P0 IMAD.MOV R22, RZ, RZ, -R22 ;  /* 0x000000ffff168224 */ /* 0x000fe200078e0a16 */
[----:B------:R-:W-:Y:S02]  /*3ff0*/  ISETP.GT.U32.AND P0, PT, R26, R4, PT ;  /* 0x000000041a00720c */ /* 0x000fe40003f04070 */
[----:B------:R-:W-:-:S04]  /*4000*/  IADD3 R19, R19, 0x7f, RZ ;  /* 0x0000007f13137810 */ /* 0x000fc80007ffe0ff */
[----:B------:R-:W-:-:S03]  /*4010*/  SHF.R.S32.HI R6, RZ, 0x1f, R19 ;  /* 0x0000001fff067819 */ /* 0x000fc60000011413 */
[--C-:B------:R-:W-:Y:S01]  /*4020*/  @!P5 IMAD.IADD R5, R5, 0x1, -R26.reuse ;  /* 0x000000010505d824 */ /* 0x100fe200078e0a1a */
[----:B------:R-:W-:Y:S01]  /*4030*/  LEA.HI R14, R6, R19, RZ, 0x7 ;  /* 0x00000013060e7211 */ /* 0x000fe200078f38ff */
[----:B------:R-:W-:Y:S02]  /*4040*/  IMAD R6, R17, R29, R27 ;  /* 0x0000001d11067224 */ /* 0x000fe400078e021b */
[----:B------:R-:W-:Y:S01]  /*4050*/  @!P0 IMAD.IADD R4, R4, 0x1, -R26 ;  /* 0x0000000104048824 */ /* 0x000fe200078e0a1a */
[C---:B------:R-:W-:Y:S01]  /*4060*/  LOP3.LUT R26, R7.reuse, 0x7, RZ, 0xc0, !PT ;  /* 0x00000007071a7812 */ /* 0x040fe200078ec0ff */
[C---:B------:R-:W-:Y:S02]  /*4070*/  IMAD.SHL.U32 R29, R7.reuse, 0x40, RZ ;  /* 0x00000040071d7824 */ /* 0x040fe400078e00ff */
[----:B------:R-:W-:Y:S02]  /*4080*/  IMAD.SHL.U32 R28, R7, 0x2, RZ ;  /* 0x00000002071c7824 */ /* 0x000fe400078e00ff */
[----:B------:R-:W-:Y:S01]  /*4090*/  IMAD.SHL.U32 R27, R26, 0x10, RZ ;  /* 0x000000101a1b7824 */ /* 0x000fe200078e00ff */
[----:B------:R-:W-:-:S02]  /*40a0*/  LOP3.LUT R10, R29, 0x1800, RZ, 0xc0, !PT ;  /* 0x000018001d0a7812 */ /* 0x000fc400078ec0ff */
[----:B------:R-:W-:Y:S02]  /*40b0*/  LOP3.LUT R29, R28, 0x10, RZ, 0xc0, !PT ;  /* 0x000000101c1d7812 */ /* 0x000fe400078ec0ff */
[----:B------:R-:W-:Y:S01]  /*40c0*/  LOP3.LUT R27, R27, 0x30, R28, 0x78, !PT ;  /* 0x000000301b1b7812 */ /* 0x000fe200078e781c */
[C---:B------:R-:W-:Y:S01]  /*40d0*/  IMAD R28, R26.reuse, 0x100, R10 ;  /* 0x000001001a1c7824 */ /* 0x040fe200078e020a */
[----:B------:R-:W-:Y:S01]  /*40e0*/  SHF.R.U32.HI R18, RZ, 0x3, R9 ;  /* 0x00000003ff127819 */ /* 0x000fe20000011609 */
[----:B------:R-:W-:Y:S01]  /*40f0*/  IMAD R10, R26, 0x210, RZ ;  /* 0x000002101a0a7824 */ /* 0x000fe200078e02ff */
[----:B------:R-:W-:Y:S01]  /*4100*/  LEA.HI R26, R9, R29, RZ, 0x1e ;  /* 0x0000001d091a7211 */ /* 0x000fe200078ff0ff */
[----:B------:R-:W-:Y:S01]  /*4110*/  IMAD.SHL.U32 R9, R7, 0x100, RZ ;  /* 0x0000010007097824 */ /* 0x000fe200078e00ff */
[----:B------:R-:W-:Y:S01]  /*4120*/  SEL R7, RZ, 0x210, !P3 ;  /* 0x00000210ff077807 */ /* 0x000fe20005800000 */
[----:B------:R-:W-:Y:S01]  /*4130*/  STL [R1+0x954], R15 ;  /* 0x0009540f01007387 */ /* 0x000fe20000100800 */
[----:B------:R-:W-:-:S02]  /*4140*/  LOP3.LUT R14, R16, R18, RZ, 0x3c, !PT ;  /* 0x00000012100e7212 */ /* 0x000fc400078e3cff */
[----:B------:R-:W-:Y:S01]  /*4150*/  LOP3.LUT R7, R7, R8, RZ, 0x3c, !PT ;  /* 0x0000000807077212 */ /* 0x000fe200078e3cff */
[----:B------:R-:W-:Y:S04]  /*4160*/  STL [R1+0x958], R22 ;  /* 0x0009581601007387 */ /* 0x000fe80000100800 */
[----:B------:R-:W-:Y:S04]  /*4170*/  STL [R1+0x95c], R23 ;  /* 0x00095c1701007387 */ /* 0x000fe80000100800 */
[----:B------:R-:W-:Y:S01]  /*4180*/  STL [R1+0x960], R24 ;  /* 0x0009601801007387 */ /* 0x000fe20000100800 */
[----:B------:R-:W-:-:S03]  /*4190*/  ISETP.GE.AND P0, PT, R12, RZ, PT ;  /* 0x000000ff0c00720c */ /* 0x000fc60003f06270 */
[----:B------:R0:W-:Y:S04]  /*41a0*/  STL [R1+0x648], R9 ;  /* 0x0006480901007387 */ /* 0x0001e80000100800 */
[----:B------:R-:W2:Y:S04]  /*41b0*/  LDL.LU R16, [R1+0xc0] ;  /* 0x0000c00001107983 */ /* 0x000ea80000300800 */
[----:B------:R-:W3:Y:S04]  /*41c0*/  LDL.LU R13, [R1+0xbc] ;  /* 0x0000bc00010d7983 */ /* 0x000ee80000300800 */
[----:B------:R1:W-:Y:S01]  /*41d0*/  STL [R1+0x3f8], R7 ;  /* 0x0003f80701007387 */ /* 0x0003e20000100800 */
[----:B------:R-:W-:-:S03]  /*41e0*/  ISETP.GE.AND P3, PT, R11, RZ, PT ;  /* 0x000000ff0b00720c */ /* 0x000fc60003f66270 */
[----:B------:R-:W4:Y:S01]  /*41f0*/  LDL.LU R12, [R1+0xb8] ;  /* 0x0000b800010c7983 */ /* 0x000f220000300800 */
[----:B------:R-:W-:Y:S02]  /*4200*/  LOP3.LUT R26, R10, R26, RZ, 0x3c, !PT ;  /* 0x0000001a0a1a7212 */ /* 0x000fe400078e3cff */
[----:B------:R-:W-:Y:S01]  /*4210*/  LOP3.LUT R29, R9, 0x1000, RZ, 0xc0, !PT ;  /* 0x00001000091d7812 */ /* 0x000fe200078ec0ff */
[----:B------:R-:W4:Y:S04]  /*4220*/  LDL.LU R11, [R1+0xb4] ;  /* 0x0000b400010b7983 */ /* 0x000f280000300800 */
[----:B------:R-:W4:Y:S04]  /*4230*/  LDL.LU R10, [R1+0xb0] ;  /* 0x0000b000010a7983 */ /* 0x000f280000300800 */
[----:B0-----:R-:W4:Y:S01]  /*4240*/  LDL.LU R9, [R1+0xac] ;  /* 0x0000ac0001097983 */ /* 0x001f220000300800 */
[----:B------:R-:W-:Y:S01]  /*4250*/  ISETP.GT.U32.AND P5, PT, R17, R6, PT ;  /* 0x000000061100720c */ /* 0x000fe20003fa4070 */
[----:B------:R-:W-:-:S02]  /*4260*/  IMAD.IADD R15, R28, 0x1, R27 ;  /* 0x000000011c0f7824 */ /* 0x000fc400078e021b */
[----:B------:R-:W-:Y:S01]  /*4270*/  IMAD.IADD R14, R29, 0x1, R26 ;  /* 0x000000011d0e7824 */ /* 0x000fe200078e021a */
[----:B------:R-:W4:Y:S01]  /*4280*/  LDL.LU R8, [R1+0xa8] ;  /* 0x0000a80001087983 */ /* 0x000f220000300800 */
[----:B------:R-:W-:Y:S02]  /*4290*/  @!P2 IMAD.MOV R25, RZ, RZ, -R25 ;  /* 0x000000ffff19a224 */ /* 0x000fe400078e0a19 */
[----:B------:R-:W-:Y:S01]  /*42a0*/  @!P0 IMAD.MOV R5, RZ, RZ, -R5 ;  /* 0x000000ffff058224 */ /* 0x000fe200078e0a05 */
[----:B-1----:R-:W4:Y:S05]  /*42b0*/  LDL.LU R7, [R1+0xa4] ;  /* 0x0000a40001077983 */ /* 0x002f2a0000300800 */
[----:B------:R-:W-:-:S05]  /*42c0*/  @!P5 IMAD.IADD R6, R6, 0x1, -R17 ;  /* 0x000000010606d824 */ /* 0x000fca00078e0a11 */
[----:B------:R-:W-:Y:S01]  /*42d0*/  ISETP.GT.U32.AND P5, PT, R17, R6, PT ;  /* 0x000000061100720c */ /* 0x000fe20003fa4070 */
[----:B------:R-:W-:Y:S01]  /*42e0*/  STL [R1+0x3fc], R15 ;  /* 0x0003fc0f01007387 */ /* 0x000fe20000100800 */
[----:B------:R-:W-:Y:S02]  /*42f0*/  @!P4 IMAD.MOV R4, RZ, RZ, -R4 ;  /* 0x000000ffff04c224 */ /* 0x000fe400078e0a04 */
[----:B------:R-:W-:Y:S01]  /*4300*/  @!P6 IMAD.MOV R3, RZ, RZ, -R3 ;  /* 0x000000ffff03e224 */ /* 0x000fe200078e0a03 */
[----:B------:R-:W-:Y:S01]  /*4310*/  STL [R1+0x3f4], R14 ;  /* 0x0003f40e01007387 */ /* 0x000fe20000100800 */
[----:B------:R-:W-:Y:S01]  /*4320*/  @!P1 IMAD.MOV R2, RZ, RZ, -R2 ;  /* 0x000000ffff029224 */ /* 0x000fe200078e0a02 */
[----:B------:R-:W-:Y:S01]  /*4330*/  ISETP.NE.AND P2, PT, RZ, c[0x0][0x17c], PT ;  /* 0x00005f00ff007a0c */ /* 0x000fe20003f45270 */
[----:B------:R-:W-:Y:S01]  /*4340*/  @!P3 IMAD.MOV R0, RZ, RZ, -R0 ;  /* 0x000000ffff00b224 */ /* 0x000fe200078e0a00 */
[----:B------:R-:W-:Y:S04]  /*4350*/  STL [R1+0x964], R25 ;  /* 0x0009641901007387 */ /* 0x000fe80000100800 */
[----:B------:R-:W-:Y:S01]  /*4360*/  @!P5 IMAD.IADD R6, R6, 0x1, -R17 ;  /* 0x000000010606d824 */ /* 0x000fe200078e0a11 */
[----:B------:R-:W-:-:S04]  /*4370*/  LOP3.LUT R26, RZ, c[0x0][0x17c], RZ, 0x33, !PT ;  /* 0x00005f00ff1a7a12 */ /* 0x000fc800078e33ff */
[----:B------:R-:W-:Y:S04]  /*4380*/  STL [R1], R6 ;  /* 0x0000000601007387 */ /* 0x000fe80000100800 */
[----:B------:R-:W-:Y:S04]  /*4390*/  STL [R1+0x968], R5 ;  /* 0x0009680501007387 */ /* 0x000fe80000100800 */
[----:B------:R-:W-:Y:S04]  /*43a0*/  STL [R1+0x96c], R4 ;  /* 0x00096c0401007387 */ /* 0x000fe80000100800 */
[----:B------:R2:W-:Y:S04]  /*43b0*/  STL [R1+0x970], R3 ;  /* 0x0009700301007387 */ /* 0x0005e80000100800 */
[----:B------:R3:W-:Y:S04]  /*43c0*/  STL [R1+0x974], R2 ;  /* 0x0009740201007387 */ /* 0x0007e80000100800 */
[----:B------:R4:W-:Y:S01]  /*43d0*/  STL [R1+0x978], R0 ;  /* 0x0009780001007387 */ /* 0x0009e20000100800 */
[----:B--2---:R-:W-:-:S02]  /*43e0*/  SEL R3, R26, R16, !P2 ;  /* 0x000000101a037207 */ /* 0x004fc40005000000 */
[----:B---3--:R-:W-:-:S03]  /*43f0*/  SEL R2, R26, R13, !P2 ;  /* 0x0000000d1a027207 */ /* 0x008fc60005000000 */
[----:B------:R0:W-:Y:S01]  /*4400*/  STL [R1+0xc0], R3 ;  /* 0x0000c00301007387 */ /* 0x0001e20000100800 */
[----:B----4-:R-:W-:-:S03]  /*4410*/  SEL R0, R26, R12, !P2 ;  /* 0x0000000c1a007207 */ /* 0x010fc60005000000 */
[----:B------:R1:W-:Y:S01]  /*4420*/  STL [R1+0xbc], R2 ;  /* 0x0000bc0201007387 */ /* 0x0003e20000100800 */
[----:B0-----:R-:W-:-:S03]  /*4430*/  SEL R3, R26, R11, !P2 ;  /* 0x0000000b1a037207 */ /* 0x001fc60005000000 */
[----:B------:R0:W-:Y:S01]  /*4440*/  STL [R1+0xb8], R0 ;  /* 0x0000b80001007387 */ /* 0x0001e20000100800 */
[----:B-1----:R-:W-:-:S03]  /*4450*/  SEL R2, R26, R10, !P2 ;  /* 0x0000000a1a027207 */ /* 0x002fc60005000000 */
[----:B------:R-:W-:Y:S01]  /*4460*/  STL [R1+0xb4], R3 ;  /* 0x0000b40301007387 */ /* 0x000fe20000100800 */
[----:B0-----:R-:W-:-:S03]  /*4470*/  SEL R0, R26, R9, !P2 ;  /* 0x000000091a007207 */ /* 0x001fc60005000000 */
[----:B------:R-:W-:Y:S04]  /*4480*/  STL [R1+0xb0], R2 ;  /* 0x0000b00201007387 */ /* 0x000fe80000100800 */
[----:B------:R0:W-:Y:S04]  /*4490*/  STL [R1+0xac], R0 ;  /* 0x0000ac0001007387 */ /* 0x0001e80000100800 */
[----:B0-----:R-:W2:Y:S01]  /*44a0*/  LDL.LU R0, [R1+0x90] ;  /* 0x0000900001007983 */ /* 0x001ea20000300800 */
[C---:B------:R-:W-:Y:S02]  /*44b0*/  SEL R3, R26.reuse, R8, !P2 ;  /* 0x000000081a037207 */ /* 0x040fe40005000000 */
[----:B------:R-:W-:-:S03]  /*44c0*/  SEL R2, R26, R7, !P2 ;  /* 0x000000071a027207 */ /* 0x000fc60005000000 */
[----:B------:R-:W-:Y:S04]  /*44d0*/  STL [R1+0xa8], R3 ;  /* 0x0000a80301007387 */ /* 0x000fe80000100800 */
[----:B--2---:R0:W-:Y:S04]  /*44e0*/  STL [R1+0x97c], R0 ;  /* 0x00097c0001007387 */ /* 0x0041e80000100800 */
[----:B------:R-:W-:Y:S04]  /*44f0*/  STL [R1+0xa0], R2 ;  /* 0x0000a00201007387 */ /* 0x000fe80000100800 */
[----:B0-----:R-:W2:Y:S04]  /*4500*/  LDL.LU R0, [R1+0x94] ;  /* 0x0000940001007983 */ /* 0x001ea80000300800 */
[----:B--2---:R0:W-:Y:S04]  /*4510*/  STL [R1+0x980], R0 ;  /* 0x0009800001007387 */ /* 0x0041e80000100800 */
[----:B0-----:R-:W2:Y:S04]  /*4520*/  LDL.LU R0, [R1+0x98] ;  /* 0x0000980001007983 */ /* 0x001ea80000300800 */
[----:B--2---:R0:W-:Y:S04]  /*4530*/  STL [R1+0x984], R0 ;  /* 0x0009840001007387 */ /* 0x0041e80000100800 */
[----:B0-----:R-:W2:Y:S04]  /*4540*/  LDL.LU R0, [R1+0x9c] ;  /* 0x00009c0001007983 */ /* 0x001ea80000300800 */
[----:B------:R-:W3:Y:S04]  /*4550*/  LDL.LU R2, [R1+0x8c] ;  /* 0x00008c0001027983 */ /* 0x000ee80000300800 */
[----:B------:R-:W4:Y:S04]  /*4560*/  LDL.LU R3, [R1+0x84] ;  /* 0x0000840001037983 */ /* 0x000f280000300800 */
[----:B------:R-:W3:Y:S04]  /*4570*/  LDL.LU R4, [R1+0x80] ;  /* 0x0000800001047983 */ /* 0x000ee80000300800 */
        /* <DEDUP_REMOVED lines=23> */
[----:B------:R-:W3:Y:S01]  /*46f0*/  LDL.LU R27, [R1+0x4] ;  /* 0x00000400011b7983 */ /* 0x000ee20000300800 */
[----:B--2---:R-:W-:-:S05]  /*4700*/  SEL R0, R26, R0, !P2 ;  /* 0x000000001a007207 */ /* 0x004fca0005000000 */
[----:B------:R0:W-:Y:S04]  /*4710*/  STL [R1+0x9c], R0 ;  /* 0x00009c0001007387 */ /* 0x0001e80000100800 */
[----:B0-----:R-:W2:Y:S02]  /*4720*/  LDL.LU R0, [R1+0x984] ;  /* 0x0009840001007983 */ /* 0x001ea40000300800 */
[----:B--2---:R-:W-:-:S05]  /*4730*/  SEL R0, R26, R0, !P2 ;  /* 0x000000001a007207 */ /* 0x004fca0005000000 */
[----:B------:R0:W-:Y:S04]  /*4740*/  STL [R1+0x98], R0 ;  /* 0x0000980001007387 */ /* 0x0001e80000100800 */
[----:B0-----:R-:W2:Y:S02]  /*4750*/  LDL.LU R0, [R1+0x980] ;  /* 0x0009800001007983 */ /* 0x001ea40000300800 */
[----:B--2---:R-:W-:-:S05]  /*4760*/  SEL R0, R26, R0, !P2 ;  /* 0x000000001a007207 */ /* 0x004fca0005000000 */
[----:B------:R0:W-:Y:S04]  /*4770*/  STL [R1+0x94], R0 ;  /* 0x0000940001007387 */ /* 0x0001e80000100800 */
[----:B0-----:R-:W2:Y:S01]  /*4780*/  LDL.LU R0, [R1+0x97c] ;  /* 0x00097c0001007983 */ /* 0x001ea20000300800 */
[C---:B---3--:R-:W-:Y:S02]  /*4790*/  SEL R2, R26.reuse, R2, !P2 ;  /* 0x000000021a027207 */ /* 0x048fe40005000000 */
[C---:B----4-:R-:W-:Y:S02]  /*47a0*/  SEL R3, R26.reuse, R3, !P2 ;  /* 0x000000031a037207 */ /* 0x050fe40005000000 */
[C---:B------:R-:W-:Y:S02]  /*47b0*/  SEL R4, R26.reuse, R4, !P2 ;  /* 0x000000041a047207 */ /* 0x040fe40005000000 */
[----:B------:R-:W-:-:S02]  /*47c0*/  SEL R5, R26, R5, !P2 ;  /* 0x000000051a057207 */ /* 0x000fc40005000000 */
[C---:B------:R-:W-:Y:S02]  /*47d0*/  SEL R25, R26.reuse, R25, !P2 ;  /* 0x000000191a197207 */ /* 0x040fe40005000000 */
[C---:B------:R-:W-:Y:S02]  /*47e0*/  SEL R24, R26.reuse, R24, !P2 ;  /* 0x000000181a187207 */ /* 0x040fe40005000000 */
[C---:B------:R-:W-:Y:S02]  /*47f0*/  SEL R23, R26.reuse, R23, !P2 ;  /* 0x000000171a177207 */ /* 0x040fe40005000000 */
[C---:B------:R-:W-:Y:S02]  /*4800*/  SEL R22, R26.reuse, R22, !P2 ;  /* 0x000000161a167207 */ /* 0x040fe40005000000 */
        /* <DEDUP_REMOVED lines=18> */
[----:B--2---:R-:W-:-:S05]  /*4930*/  SEL R0, R26, R0, !P2 ;  /* 0x000000001a007207 */ /* 0x004fca0005000000 */
[----:B------:R0:W-:Y:S04]  /*4940*/  STL [R1+0x88], R0 ;  /* 0x0000880001007387 */ /* 0x0001e80000100800 */
[----:B0-----:R-:W2:Y:S04]  /*4950*/  LDL.LU R0, [R1+0x978] ;  /* 0x0009780001007983 */ /* 0x001ea80000300800 */
[----:B------:R0:W-:Y:S04]  /*4960*/  STL [R1+0x7c], R2 ;  /* 0x00007c0201007387 */ /* 0x0001e80000100800 */
[----:B0-----:R-:W3:Y:S04]  /*4970*/  LDL.LU R2, [R1+0x974] ;  /* 0x0009740001027983 */ /* 0x001ee80000300800 */
[----:B------:R0:W-:Y:S04]  /*4980*/  STL [R1+0x74], R3 ;  /* 0x0000740301007387 */ /* 0x0001e80000100800 */
[----:B0-----:R-:W4:Y:S04]  /*4990*/  LDL.LU R3, [R1+0x970] ;  /* 0x0009700001037983 */ /* 0x001f280000300800 */
[----:B------:R0:W-:Y:S04]  /*49a0*/  STL [R1+0x70], R4 ;  /* 0x0000700401007387 */ /* 0x0001e80000100800 */
[----:B0-----:R-:W2:Y:S04]  /*49b0*/  LDL.LU R4, [R1+0x96c] ;  /* 0x00096c0001047983 */ /* 0x001ea80000300800 */
[----:B------:R0:W-:Y:S04]  /*49c0*/  STL [R1+0x6c], R5 ;  /* 0x00006c0501007387 */ /* 0x0001e80000100800 */
[----:B0-----:R-:W2:Y:S04]  /*49d0*/  LDL.LU R5, [R1+0x968] ;  /* 0x0009680001057983 */ /* 0x001ea80000300800 */
[----:B------:R0:W-:Y:S04]  /*49e0*/  STL [R1+0x68], R25 ;  /* 0x0000681901007387 */ /* 0x0001e80000100800 */
[----:B0-----:R-:W2:Y:S04]  /*49f0*/  LDL.LU R25, [R1+0x964] ;  /* 0x0009640001197983 */ /* 0x001ea80000300800 */
[----:B------:R0:W-:Y:S04]  /*4a00*/  STL [R1+0x64], R24 ;  /* 0x0000641801007387 */ /* 0x0001e80000100800 */
[----:B0-----:R-:W3:Y:S04]  /*4a10*/  LDL.LU R24, [R1+0x960] ;  /* 0x0009600001187983 */ /* 0x001ee80000300800 */
[----:B------:R0:W-:Y:S04]  /*4a20*/  STL [R1+0x60], R23 ;  /* 0x0000601701007387 */ /* 0x0001e80000100800 */
[----:B0-----:R-:W4:Y:S04]  /*4a30*/  LDL.LU R23, [R1+0x95c] ;  /* 0x00095c0001177983 */ /* 0x001f280000300800 */
        /* <DEDUP_REMOVED lines=34> */
[----:B------:R-:W-:Y:S04]  /*4c60*/  STL [R1+0xc], R29 ;  /* 0x00000c1d01007387 */ /* 0x000fe80000100800 */
[----:B------:R0:W-:Y:S04]  /*4c70*/  STL [R1+0x8], R28 ;  /* 0x0000081c01007387 */ /* 0x0001e80000100800 */
[----:B0-----:R-:W4:Y:S01]  /*4c80*/  LDL R28, [R1+0x644] ;  /* 0x00064400011c7983 */ /* 0x001f220000100800 */
[----:B------:R-:W-:-:S05]  /*4c90*/  SEL R29, R26, R27, !P2 ;  /* 0x0000001b1a1d7207 */ /* 0x000fca0005000000 */
[----:B------:R0:W-:Y:S04]  /*4ca0*/  STL [R1+0x4], R29 ;  /* 0x0000041d01007387 */ /* 0x0001e80000100800 */
[----:B0-----:R-:W0:Y:S01]  /*4cb0*/  S2R R29, SR_TID.X ;  /* 0x00000000001d7919 */ /* 0x001e220000002100 */
[C---:B--2---:R-:W-:Y:S02]  /*4cc0*/  SEL R25, R26.reuse, R25, !P2 ;  /* 0x000000191a197207 */ /* 0x044fe40005000000 */
[C---:B---3--:R-:W-:Y:S02]  /*4cd0*/  SEL R24, R26.reuse, R24, !P2 ;  /* 0x000000181a187207 */ /* 0x048fe40005000000 */
[C---:B----4-:R-:W-:Y:S02]  /*4ce0*/  SEL R23, R26.reuse, R23, !P2 ;  /* 0x000000171a177207 */ /* 0x050fe40005000000 */
        /* <DEDUP_REMOVED lines=14> */
[----:B------:R-:W-:-:S05]  /*4dd0*/  SEL R27, R26, R7, !P2 ;  /* 0x000000071a1b7207 */ /* 0x000fca0005000000 */
[----:B------:R-:W-:Y:S04]  /*4de0*/  STL [R1+0x8a4], R27 ;  /* 0x0008a41b01007387 */ /* 0x000fe80000100800 */
[----:B------:R1:W-:Y:S04]  /*4df0*/  STL [R1+0x8a8], R8 ;  /* 0x0008a80801007387 */ /* 0x0003e80000100800 */
[----:B-1----:R-:W1:Y:S01]  /*4e00*/  S2R R8, SR_TID.X ;  /* 0x0000000000087919 */ /* 0x002e620000002100 */
[----:B------:R-:W-:-:S05]  /*4e10*/  SEL R9, R26, R9, !P2 ;  /* 0x000000091a097207 */ /* 0x000fca0005000000 */
[----:B------:R1:W-:Y:S04]  /*4e20*/  STL [R1+0x8ac], R9 ;  /* 0x0008ac0901007387 */ /* 0x0003e80000100800 */
[----:B------:R2:W-:Y:S04]  /*4e30*/  STL [R1+0x8b0], R10 ;  /* 0x0008b00a01007387 */ /* 0x0005e80000100800 */
[----:B------:R3:W-:Y:S01]  /*4e40*/  STL [R1+0x8b4], R11 ;  /* 0x0008b40b01007387 */ /* 0x0007e20000100800 */
[----:B------:R-:W-:-:S03]  /*4e50*/  SEL R7, R26, R6, !P2 ;  /* 0x000000061a077207 */ /* 0x000fc60005000000 */
[----:B------:R-:W-:Y:S04]  /*4e60*/  STL [R1+0x8b8], R12 ;  /* 0x0008b80c01007387 */ /* 0x000fe80000100800 */
[----:B------:R-:W-:Y:S04]  /*4e70*/  STL [R1+0x8bc], R13 ;  /* 0x0008bc0d01007387 */ /* 0x000fe80000100800 */
[----:B------:R-:W-:Y:S01]  /*4e80*/  STL [R1+0x8c0], R16 ;  /* 0x0008c01001007387 */ /* 0x000fe20000100800 */
[----:B-1----:R-:W-:-:S03]  /*4e90*/  SHF.R.U32.HI R9, RZ, 0x8, R8 ;  /* 0x00000008ff097819 */ /* 0x002fc60000011608 */
[----:B------:R-:W-:Y:S04]  /*4ea0*/  STL [R1+0x8c4], R17 ;  /* 0x0008c41101007387 */ /* 0x000fe80000100800 */
[----:B------:R-:W-:Y:S04]  /*4eb0*/  STL [R1+0x8c8], R18 ;  /* 0x0008c81201007387 */ /* 0x000fe80000100800 */
[----:B------:R-:W-:Y:S04]  /*4ec0*/  STL [R1+0x8cc], R19 ;  /* 0x0008cc1301007387 */ /* 0x000fe80000100800 */
[----:B------:R-:W-:Y:S01]  /*4ed0*/  STL [R1+0x8d0], R20 ;  /* 0x0008d01401007387 */ /* 0x000fe20000100800 */
[----:B------:R-:W-:-:S03]  /*4ee0*/  SEL R6, R26, R5, !P2 ;  /* 0x000000051a067207 */ /* 0x000fc60005000000 */
[----:B------:R-:W-:Y:S01]  /*4ef0*/  STL [R1+0x8d4], R21 ;  /* 0x0008d41501007387 */ /* 0x000fe20000100800 */
[----:B------:R-:W-:-:S03]  /*4f00*/  SGXT.U32 R9, R9, 0x1 ;  /* 0x000000010909781a */ /* 0x000fc60000000000 */
[----:B------:R-:W-:Y:S01]  /*4f10*/  STL [R1+0x8d8], R7 ;  /* 0x0008d80701007387 */ /* 0x000fe20000100800 */
[----:B------:R-:W-:-:S03]  /*4f20*/  SHF.R.U32.HI R27, RZ, 0x8, R8 ;  /* 0x00000008ff1b7819 */ /* 0x000fc60000011608 */
[----:B------:R-:W-:Y:S01]  /*4f30*/  STL [R1+0x8dc], R14 ;  /* 0x0008dc0e01007387 */ /* 0x000fe20000100800 */
[C---:B------:R-:W-:Y:S02]  /*4f40*/  SEL R5, R26.reuse, R4, !P2 ;  /* 0x000000041a057207 */ /* 0x040fe40005000000 */
[----:B------:R-:W-:Y:S01]  /*4f50*/  SHF.R.U32.HI R8, RZ, 0x8, R8 ;  /* 0x00000008ff087819 */ /* 0x000fe20000011608 */
[----:B------:R-:W-:Y:S01]  /*4f60*/  STL [R1+0x8e0], R15 ;  /* 0x0008e00f01007387 */ /* 0x000fe20000100800 */
[----:B------:R-:W-:-:S03]  /*4f70*/  SEL R4, R26, R3, !P2 ;  /* 0x000000031a047207 */ /* 0x000fc60005000000 */
[----:B------:R-:W-:Y:S01]  /*4f80*/  STL [R1+0x8e4], R22 ;  /* 0x0008e41601007387 */ /* 0x000fe20000100800 */
[----:B------:R-:W-:-:S03]  /*4f90*/  SEL R3, R26, R0, !P2 ;  /* 0x000000001a037207 */ /* 0x000fc60005000000 */
[----:B------:R-:W-:Y:S01]  /*4fa0*/  STL [R1+0x8e8], R23 ;  /* 0x0008e81701007387 */ /* 0x000fe20000100800 */
[----:B--2---:R-:W-:-:S03]  /*4fb0*/  LOP3.LUT R10, R9, 0x7e, RZ, 0xfc, !PT ;  /* 0x0000007e090a7812 */ /* 0x004fc600078efcff */
[----:B------:R-:W-:Y:S01]  /*4fc0*/  STL [R1+0x8ec], R24 ;  /* 0x0008ec1801007387 */ /* 0x000fe20000100800 */
[----:B------:R-:W-:-:S03]  /*4fd0*/  SGXT.U32 R8, R8, 0x1 ;  /* 0x000000010808781a */ /* 0x000fc60000000000 */
[----:B------:R-:W-:Y:S04]  /*4fe0*/  STL [R1+0x8f0], R25 ;  /* 0x0008f01901007387 */ /* 0x000fe80000100800 */
[----:B------:R-:W-:Y:S04]  /*4ff0*/  STL [R1+0x8f4], R6 ;  /* 0x0008f40601007387 */ /* 0x000fe80000100800 */
[----:B------:R-:W-:Y:S01]  /*5000*/  STL [R1+0x8f8], R5 ;  /* 0x0008f80501007387 */ /* 0x000fe20000100800 */
[----:B---3--:R-:W-:-:S03]  /*5010*/  LOP3.LUT R11, R8, 0x7a, RZ, 0xfc, !PT ;  /* 0x0000007a080b7812 */ /* 0x008fc600078efcff */
[----:B------:R-:W-:Y:S04]  /*5020*/  STL [R1+0x8fc], R4 ;  /* 0x0008fc0401007387 */ /* 0x000fe80000100800 */
[----:B------:R1:W-:Y:S01]  /*5030*/  STL [R1+0x900], R3 ;  /* 0x0009000301007387 */ /* 0x0003e20000100800 */
[----:B------:R-:W-:Y:S01]  /*5040*/  ISETP.GE.AND P1, PT, R28, RZ, PT ;  /* 0x000000ff1c00720c */ /* 0x000fe20003f26270 */
[----:B-1----:R-:W-:Y:S01]  /*5050*/  IMAD R3, R10, c[0x0][0x188], RZ ;  /* 0x000062000a037a24 */ /* 0x002fe200078e02ff */
[----:B------:R-:W-:Y:S02]  /*5060*/  LOP3.LUT R10, R8, 0x78, RZ, 0xfc, !PT ;  /* 0x00000078080a7812 */ /* 0x000fe400078efcff */
[----:B------:R-:W1:Y:S01]  /*5070*/  S2R R8, SR_TID.X ;  /* 0x0000000000087919 */ /* 0x000e620000002100 */
[----:B0-----:R-:W-:-:S02]  /*5080*/  SHF.R.U32.HI R28, RZ, 0x8, R29 ;  /* 0x00000008ff1c7819 */ /* 0x001fc4000001161d */
[----:B------:R-:W-:Y:S02]  /*5090*/  SEL R2, R26, R2, !P2 ;  /* 0x000000021a027207 */ /* 0x000fe40005000000 */
[----:B------:R-:W-:Y:S02]  /*50a0*/  SGXT.U32 R28, R28, 0x1 ;  /* 0x000000011c1c781a */ /* 0x000fe40000000000 */
[----:B------:R-:W-:Y:S01]  /*50b0*/  LOP3.LUT R9, R9, 0x7c, RZ, 0xfc, !PT ;  /* 0x0000007c09097812 */ /* 0x000fe200078efcff */
[----:B------:R0:W-:Y:S01]  /*50c0*/  STL [R1+0x904], R2 ;  /* 0x0009040201007387 */ /* 0x0001e20000100800 */
[----:B------:R-:W-:Y:S01]  /*50d0*/  SGXT.U32 R27, R27, 0x1 ;  /* 0x000000011b1b781a */ /* 0x000fe20000000000 */
[----:B0-----:R-:W-:Y:S02]  /*50e0*/  IMAD R2, R28, c[0x0][0x188], RZ ;  /* 0x000062001c027a24 */ /* 0x001fe400078e02ff */
[----:B------:R-:W-:Y:S01]  /*50f0*/  IMAD R2, R9, c[0x0][0x188], RZ ;  /* 0x0000620009027a24 */ /* 0x000fe200078e02ff */
[----:B------:R-:W-:Y:S01]  /*5100*/  LOP3.LUT R9, R27, 0x76, RZ, 0xfc, !PT ;  /* 0x000000761b097812 */ /* 0x000fe200078efcff */
[----:B------:R-:W-:Y:S01]  /*5110*/  IMAD R2, R11, c[0x0][0x188], RZ ;  /* 0x000062000b027a24 */ /* 0x000fe200078e02ff */
[----:B------:R-:W-:-:S03]  /*5120*/  LOP3.LUT R27, R27, 0x74, RZ, 0xfc, !PT ;  /* 0x000000741b1b7812 */ /* 0x000fc600078efcff */
[----:B------:R-:W-:Y:S01]  /*5130*/  IMAD R2, R9, c[0x0][0x188], RZ ;  /* 0x0000620009027a24 */ /* 0x000fe200078e02ff */
[--C-:B-1----:R-:W-:Y:S01]  /*5140*/  SHF.R.U32.HI R9, RZ, 0x8, R8.reuse ;  /* 0x00000008ff097819 */ /* 0x102fe20000011608 */
[----:B------:R-:W-:Y:S01]  /*5150*/  IMAD R2, R27, c[0x0][0x188], RZ ;  /* 0x000062001b027a24 */ /* 0x000fe200078e02ff */
[--C-:B------:R-:W-:Y:S02]  /*5160*/  SHF.R.U32.HI R27, RZ, 0x8, R8.reuse ;  /* 0x00000008ff1b7819 */ /* 0x100fe40000011608 */
[----:B------:R-:W-:Y:S02]  /*5170*/  SGXT.U32 R9, R9, 0x1 ;  /* 0x000000010909781a */ /* 0x000fe40000000000 */
[----:B------:R-:W-:Y:S01]  /*5180*/  SHF.R.U32.HI R8, RZ, 0x8, R8 ;  /* 0x00000008ff087819 */ /* 0x000fe20000011608 */
[----:B------:R-:W-:Y:S01]  /*5190*/  IMAD R3, R10, c[0x0][0x188], RZ ;  /* 0x000062000a037a24 */ /* 0x000fe200078e02ff */
[----:B------:R-:W-:Y:S02]  /*51a0*/  LOP3.LUT R10, R9, 0x72, RZ, 0xfc, !PT ;  /* 0x00000072090a7812 */ /* 0x000fe400078efcff */
[----:B------:R-:W-:-:S03]  /*51b0*/  SGXT.U32 R8, R8, 0x1 ;  /* 0x000000010808781a */ /* 0x000fc60000000000 */
[----:B------:R-:W-:Y:S01]  /*51c0*/  IMAD R3, R10, c[0x0][0x188], RZ ;  /* 0x000062000a037a24 */ /* 0x000fe200078e02ff */
[C---:B------:R-:W-:Y:S02]  /*51d0*/  LOP3.LUT R11, R8.reuse, 0x6e, RZ, 0xfc, !PT ;  /* 0x0000006e080b7812 */ /* 0x040fe400078efcff */
[----:B------:R-:W-:Y:S02]  /*51e0*/  LOP3.LUT R10, R8, 0x6c, RZ, 0xfc, !PT ;  /* 0x0000006c080a7812 */ /* 0x000fe400078efcff */
[----:B------:R-:W0:Y:S01]  /*51f0*/  S2R R8, SR_TID.X ;  /* 0x0000000000087919 */ /* 0x000e220000002100 */
[----:B------:R-:W-:Y:S02]  /*5200*/  LOP3.LUT R9, R9, 0x70, RZ, 0xfc, !PT ;  /* 0x0000007009097812 */ /* 0x000fe400078efcff */
[----:B------:R-:W-:-:S03]  /*5210*/  SGXT.U32 R27, R27, 0x1 ;  /* 0x000000011b1b781a */ /* 0x000fc60000000000 */
[----:B------:R-:W-:Y:S01]  /*5220*/  IMAD R2, R9, c[0x0][0x188], RZ ;  /* 0x0000620009027a24 */ /* 0x000fe200078e02ff */
[----:B------:R-:W-:Y:S01]  /*5230*/  LOP3.LUT R9, R27, 0x6a, RZ, 0xfc, !PT ;  /* 0x0000006a1b097812 */ /* 0x000fe200078efcff */
[----:B------:R-:W-:Y:S01]  /*5240*/  IMAD R2, R11, c[0x0][0x188], RZ ;  /* 0x000062000b027a24 */ /* 0x000fe200078e02ff */
[----:B------:R-:W-:-:S03]  /*5250*/  LOP3.LUT R27, R27, 0x68, RZ, 0xfc, !PT ;  /* 0x000000681b1b7812 */ /* 0x000fc600078efcff */
[----:B------:R-:W-:Y:S02]  /*5260*/  IMAD R2, R9, c[0x0][0x188], RZ ;  /* 0x0000620009027a24 */ /* 0x000fe400078e02ff */
[----:B------:R-:W-:Y:S02]  /*5270*/  IMAD R2, R27, c[0x0][0x188], RZ ;  /* 0x000062001b027a24 */ /* 0x000fe400078e02ff */
[----:B------:R-:W-:Y:S01]  /*5280*/  IMAD R3, R10, c[0x0][0x188], RZ ;  /* 0x000062000a037a24 */ /* 0x000fe200078e02ff */
[--C-:B0-----:R-:W-:Y:S02]  /*5290*/  SHF.R.U32.HI R9, RZ, 0x8, R8.reuse ;  /* 0x00000008ff097819 */ /* 0x101fe40000011608 */
[--C-:B------:R-:W-:Y:S02]  /*52a0*/  SHF.R.U32.HI R27, RZ, 0x8, R8.reuse ;  /* 0x00000008ff1b7819 */ /* 0x100fe40000011608 */
[----:B------:R-:W-:Y:S02]  /*52b0*/  SGXT.U32 R9, R9, 0x1 ;  /* 0x000000010909781a */ /* 0x000fe40000000000 */
[----:B------:R-:W-:-:S02]  /*52c0*/  SHF.R.U32.HI R8, RZ, 0x8, R8 ;  /* 0x00000008ff087819 */ /* 0x000fc40000011608 */
        /* <DEDUP_REMOVED lines=64> */
[----:B------:R-:W-:Y:S01]  /*56d0*/  SGXT.U32 R27, R27, 0x1 ;  /* 0x000000011b1b781a */ /* 0x000fe20000000000 */
[----:B------:R-:W-:Y:S02]  /*56e0*/  STL [R1+0x410], RZ ;  /* 0x000410ff01007387 */ /* 0x000fe40000100800 */
[----:B------:R-:W-:Y:S01]  /*56f0*/  IMAD R2, R9, c[0x0][0x188], RZ ;  /* 0x0000620009027a24 */ /* 0x000fe200078e02ff */
[----:B------:R-:W-:Y:S01]  /*5700*/  LOP3.LUT R9, R27, 0x3a, RZ, 0xfc, !PT ;  /* 0x0000003a1b097812 */ /* 0x000fe200078efcff */
[----:B------:R-:W-:Y:S01]  /*5710*/  STL [R1+0x414], RZ ;  /* 0x000414ff01007387 */ /* 0x000fe20000100800 */
[----:B------:R-:W-:Y:S01]  /*5720*/  IMAD R2, R11, c[0x0][0x188], RZ ;  /* 0x000062000b027a24 */ /* 0x000fe200078e02ff */
[----:B------:R-:W-:-:S02]  /*5730*/  LOP3.LUT R27, R27, 0x38, RZ, 0xfc, !PT ;  /* 0x000000381b1b7812 */ /* 0x000fc400078efcff */
[----:B------:R-:W-:Y:S01]  /*5740*/  STL [R1+0x418], RZ ;  /* 0x000418ff01007387 */ /* 0x000fe20000100800 */
[----:B------:R-:W-:-:S03]  /*5750*/  IMAD R2, R9, c[0x0][0x188], RZ ;  /* 0x0000620009027a24 */ /* 0x000fc600078e02ff */
[----:B------:R-:W-:Y:S04]  /*5760*/  STL [R1+0x41c], RZ ;  /* 0x00041cff01007387 */ /* 0x000fe80000100800 */
[----:B------:R-:W-:Y:S01]  /*5770*/  STL [R1+0x400], RZ ;  /* 0x000400ff01007387 */ /* 0x000fe20000100800 */
[----:B------:R-:W-:Y:S01]  /*5780*/  IMAD R2, R27, c[0x0][0x188], RZ ;  /* 0x000062001b027a24 */ /* 0x000fe200078e02ff */
[--C-:B0-----:R-:W-:Y:S02]  /*5790*/  SHF.R.U32.HI R9, RZ, 0x8, R8.reuse ;  /* 0x00000008ff097819 */ /* 0x101fe40000011608 */
[----:B------:R-:W-:Y:S01]  /*57a0*/  STL [R1+0x404], RZ ;  /* 0x000404ff01007387 */ /* 0x000fe20000100800 */
[----:B------:R-:W-:-:S03]  /*57b0*/  SHF.R.U32.HI R27, RZ, 0x8, R8 ;  /* 0x00000008ff1b7819 */ /* 0x000fc60000011608 */
[----:B------:R-:W-:Y:S01]  /*57c0*/  STL [R1+0x408], RZ ;  /* 0x000408ff01007387 */ /* 0x000fe20000100800 */
[----:B------:R-:W-:-:S03]  /*57d0*/  SGXT.U32 R9, R9, 0x1 ;  /* 0x000000010909781a */ /* 0x000fc60000000000 */
[----:B------:R-:W-:Y:S01]  /*57e0*/  STL [R1+0x40c], RZ ;  /* 0x00040cff01007387 */ /* 0x000fe20000100800 */
[----:B------:R-:W-:-:S03]  /*57f0*/  SHF.R.U32.HI R8, RZ, 0x8, R8 ;  /* 0x00000008ff087819 */ /* 0x000fc60000011608 */
[----:B------:R-:W-:Y:S01]  /*5800*/  STL [R1+0x3e0], RZ ;  /* 0x0003e0ff01007387 */ /* 0x000fe20000100800 */
[----:B------:R-:W-:-:S03]  /*5810*/  IMAD R3, R10, c[0x0][0x188], RZ ;  /* 0x000062000a037a24 */ /* 0x000fc600078e02ff */
[----:B------:R-:W-:Y:S01]  /*5820*/  STL [R1+0x3e4], RZ ;  /* 0x0003e4ff01007387 */ /* 0x000fe20000100800 */
[----:B------:R-:W-:-:S03]  /*5830*/  LOP3.LUT R10, R9, 0x36, RZ, 0xfc, !PT ;  /* 0x00000036090a7812 */ /* 0x000fc600078efcff */
[----:B------:R-:W-:Y:S01]  /*5840*/  STL [R1+0x3e8], RZ ;  /* 0x0003e8ff01007387 */ /* 0x000fe20000100800 */
[----:B------:R-:W-:-:S03]  /*5850*/  SGXT.U32 R8, R8, 0x1 ;  /* 0x000000010808781a */ /* 0x000fc60000000000 */
[----:B------:R-:W-:Y:S04]  /*5860*/  STL [R1+0x3ec], RZ ;  /* 0x0003ecff01007387 */ /* 0x000fe80000100800 */
[----:B------:R-:W-:Y:S04]  /*5870*/  STL [R1+0x3d0], RZ ;  /* 0x0003d0ff01007387 */ /* 0x000fe80000100800 */
[----:B------:R-:W-:Y:S04]  /*5880*/  STL [R1+0x3d4], RZ ;  /* 0x0003d4ff01007387 */ /* 0x000fe80000100800 */
[----:B------:R-:W-:Y:S01]  /*5890*/  STL [R1+0x3d8], RZ ;  /* 0x0003d8ff01007387 */ /* 0x000fe20000100800 */
[----:B------:R-:W-:-:S03]  /*58a0*/  IMAD R3, R10, c[0x0][0x188], RZ ;  /* 0x000062000a037a24 */ /* 0x000fc600078e02ff */
[----:B------:R-:W-:Y:S01]  /*58b0*/  STL [R1+0x3dc], RZ ;  /* 0x0003dcff01007387 */ /* 0x000fe20000100800 */
[----:B------:R-:W-:-:S03]  /*58c0*/  LOP3.LUT R11, R8, 0x32, RZ, 0xfc, !PT ;  /* 0x00000032080b7812 */ /* 0x000fc600078efcff */
[----:B------:R-:W-:Y:S01]  /*58d0*/  STL [R1+0x3c0], RZ ;  /* 0x0003c0ff01007387 */ /* 0x000fe20000100800 */
[----:B------:R-:W-:-:S03]  /*58e0*/  LOP3.LUT R10, R8, 0x30, RZ, 0xfc, !PT ;  /* 0x00000030080a7812 */ /* 0x000fc600078efcff */
[----:B------:R-:W-:Y:S04]  /*58f0*/  STL [R1+0x3c4], RZ ;  /* 0x0003c4ff01007387 */ /* 0x000fe80000100800 */
[----:B------:R-:W-:Y:S04]  /*5900*/  STL [R1+0x3c8], RZ ;  /* 0x0003c8ff01007387 */ /* 0x000fe80000100800 */
[----:B------:R-:W-:Y:S01]  /*5910*/  STL [R1+0x3cc], RZ ;  /* 0x0003ccff01007387 */ /* 0x000fe20000100800 */
[----:B------:R-:W-:-:S03]  /*5920*/  LOP3.LUT R9, R9, 0x34, RZ, 0xfc, !PT ;  /* 0x0000003409097812 */ /* 0x000fc600078efcff */
[----:B------:R-:W0:Y:S04]  /*5930*/  S2R R8, SR_TID.X ;  /* 0x0000000000087919 */ /* 0x000e280000002100 */
[----:B------:R-:W-:Y:S04]  /*5940*/  STL [R1+0x3b0], RZ ;  /* 0x0003b0ff01007387 */ /* 0x000fe80000100800 */
[----:B------:R-:W-:Y:S01]  /*5950*/  STL [R1+0x3b4], RZ ;  /* 0x0003b4ff01007387 */ /* 0x000fe20000100800 */
[----:B------:R-:W-:-:S03]  /*5960*/  SGXT.U32 R27, R27, 0x1 ;  /* 0x000000011b1b781a */ /* 0x000fc60000000000 */
        /* <DEDUP_REMOVED lines=11> */
[----:B------:R-:W-:-:S03]  /*5a20*/  IMAD R2, R11, c[0x0][0x188], RZ ;  /* 0x000062000b027a24 */ /* 0x000fc600078e02ff */
[----:B------:R-:W-:Y:S01]  /*5a30*/  STL [R1+0x398], RZ ;  /* 0x000398ff01007387 */ /* 0x000fe20000100800 */
[----:B------:R-:W-:-:S03]  /*5a40*/  IMAD R2, R9, c[0x0][0x188], RZ ;  /* 0x0000620009027a24 */ /* 0x000fc600078e02ff */
[----:B------:R-:W-:Y:S01]  /*5a50*/  STL [R1+0x39c], RZ ;  /* 0x00039cff01007387 */ /* 0x000fe20000100800 */
[----:B------:R-:W-:-:S03]  /*5a60*/  IMAD R2, R27, c[0x0][0x188], RZ ;  /* 0x000062001b027a24 */ /* 0x000fc600078e02ff */
[----:B------:R-:W-:Y:S04]  /*5a70*/  STL [R1+0x380], RZ ;  /* 0x000380ff01007387 */ /* 0x000fe80000100800 */
[----:B------:R-:W-:Y:S04]  /*5a80*/  STL [R1+0x384], RZ ;  /* 0x000384ff01007387 */ /* 0x000fe80000100800 */
[----:B------:R-:W-:Y:S04]  /*5a90*/  STL [R1+0x388], RZ ;  /* 0x000388ff01007387 */ /* 0x000fe80000100800 */
[----:B------:R-:W-:Y:S04]  /*5aa0*/  STL [R1+0x38c], RZ ;  /* 0x00038cff01007387 */ /* 0x000fe80000100800 */
[----:B------:R-:W1:Y:S04]  /*5ab0*/  S2R R27, SR_TID.X ;  /* 0x00000000001b7919 */ /* 0x000e680000002100 */
[----:B------:R-:W-:Y:S04]  /*5ac0*/  STL [R1+0x370], RZ ;  /* 0x000370ff01007387 */ /* 0x000fe80000100800 */
[----:B------:R-:W-:Y:S04]  /*5ad0*/  STL [R1+0x374], RZ ;  /* 0x000374ff01007387 */ /* 0x000fe80000100800 */
[----:B------:R-:W-:Y:S04]  /*5ae0*/  STL [R1+0x378], RZ ;  /* 0x000378ff01007387 */ /* 0x000fe80000100800 */
[----:B------:R-:W-:Y:S04]  /*5af0*/  STL [R1+0x37c], RZ ;  /* 0x00037cff01007387 */ /* 0x000fe80000100800 */
[----:B------:R-:W-:Y:S01]  /*5b00*/  STL [R1+0x360], RZ ;  /* 0x000360ff01007387 */ /* 0x000fe20000100800 */
[----:B0-----:R-:W-:-:S03]  /*5b10*/  SHF.R.U32.HI R9, RZ, 0x8, R8 ;  /* 0x00000008ff097819 */ /* 0x001fc60000011608 */
[----:B------:R-:W-:Y:S04]  /*5b20*/  STL [R1+0x364], RZ ;  /* 0x000364ff01007387 */ /* 0x000fe80000100800 */
[----:B------:R-:W-:Y:S04]  /*5b30*/  STL [R1+0x368], RZ ;  /* 0x000368ff01007387 */ /* 0x000fe80000100800 */
        /* <DEDUP_REMOVED lines=8> */
[----:B------:R-:W-:-:S03]  /*5bc0*/  SHF.R.U32.HI R8, RZ, 0x8, R8 ;  /* 0x00000008ff087819 */ /* 0x000fc60000011608 */
[----:B------:R-:W-:Y:S01]  /*5bd0*/  STL [R1+0x344], RZ ;  /* 0x000344ff01007387 */ /* 0x000fe20000100800 */
[----:B------:R-:W-:-:S03]  /*5be0*/  LOP3.LUT R11, R9, 0x2a, RZ, 0xfc, !PT ;  /* 0x0000002a090b7812 */ /* 0x000fc600078efcff */
[----:B------:R-:W-:Y:S01]  /*5bf0*/  STL [R1+0x348], RZ ;  /* 0x000348ff01007387 */ /* 0x000fe20000100800 */
[----:B------:R-:W-:-:S03]  /*5c00*/  LOP3.LUT R10, R9, 0x28, RZ, 0xfc, !PT ;  /* 0x00000028090a7812 */ /* 0x000fc600078efcff */
[----:B------:R-:W-:Y:S01]  /*5c10*/  STL [R1+0x34c], RZ ;  /* 0x00034cff01007387 */ /* 0x000fe20000100800 */
[----:B------:R-:W-:-:S03]  /*5c20*/  LOP3.LUT R9, R9, 0x26, RZ, 0xfc, !PT ;  /* 0x0000002609097812 */ /* 0x000fc600078efcff */
[----:B------:R-:W-:Y:S01]  /*5c30*/  STL [R1+0x180], RZ ;  /* 0x000180ff01007387 */ /* 0x000fe20000100800 */
[----:B------:R-:W-:-:S03]  /*5c40*/  SGXT.U32 R8, R8, 0x1 ;  /* 0x000000010808781a */ /* 0x000fc60000000000 */
[----:B------:R-:W-:Y:S04]  /*5c50*/  STL [R1+0x184], RZ ;  /* 0x000184ff01007387 */ /* 0x000fe80000100800 */
[----:B------:R-:W-:Y:S01]  /*5c60*/  STL [R1+0x188], RZ ;  /* 0x000188ff01007387 */ /* 0x000fe20000100800 */
[----:B------:R-:W-:-:S03]  /*5c70*/  IMAD R3, R10, c[0x0][0x188], RZ ;  /* 0x000062000a037a24 */ /* 0x000fc600078e02ff */
[----:B------:R-:W-:Y:S01]  /*5c80*/  STL [R1+0x18c], RZ ;  /* 0x00018cff01007387 */ /* 0x000fe20000100800 */
[----:B------:R-:W-:-:S03]  /*5c90*/  IMAD R2, R9, c[0x0][0x188], RZ ;  /* 0x0000620009027a24 */ /* 0x000fc600078e02ff */
[----:B------:R-:W-:Y:S01]  /*5ca0*/  STL [R1+0x170], RZ ;  /* 0x000170ff01007387 */ /* 0x000fe20000100800 */
[----:B------:R-:W-:-:S03]  /*5cb0*/  LOP3.LUT R10, R8, 0x24, RZ, 0xfc, !PT ;  /* 0x00000024080a7812 */ /* 0x000fc600078efcff */
[----:B------:R-:W-:Y:S01]  /*5cc0*/  STL [R1+0x174], RZ ;  /* 0x000174ff01007387 */ /* 0x000fe20000100800 */
[----:B------:R-:W-:-:S03]  /*5cd0*/  LOP3.LUT R9, R8, 0x22, RZ, 0xfc, !PT ;  /* 0x0000002208097812 */ /* 0x000fc600078efcff */
[----:B------:R-:W-:Y:S01]  /*5ce0*/  STL [R1+0x178], RZ ;  /* 0x000178ff01007387 */ /* 0x000fe20000100800 */
[----:B-1----:R-:W-:-:S03]  /*5cf0*/  SHF.R.U32.HI R8, RZ, 0x8, R27 ;  /* 0x00000008ff087819 */ /* 0x002fc6000001161b */
        /* <DEDUP_REMOVED lines=8> */
[----:B------:R-:W-:Y:S01]  /*5d80*/  IMAD R2, R9, c[0x0][0x188], RZ ;  /* 0x0000620009027a24 */ /* 0x000fe200078e02ff */
[----:B------:R-:W-:Y:S02]  /*5d90*/  SHF.R.U32.HI R27, RZ, 0x8, R27 ;  /* 0x00000008ff1b7819 */ /* 0x000fe4000001161b */
        /* <DEDUP_REMOVED lines=18> */
[----:B------:R-:W-:-:S03]  /*5ec0*/  SHF.R.U32.HI R27, RZ, 0x8, R29 ;  /* 0x00000008ff1b7819 */ /* 0x000fc6000001161d */
[----:B------:R-:W-:Y:S04]  /*5ed0*/  STL [R1+0x31c], RZ ;  /* 0x00031cff01007387 */ /* 0x000fe80000100800 */
[----:B------:R-:W-:Y:S01]  /*5ee0*/  STL [R1+0x300], RZ ;  /* 0x000300ff01007387 */ /* 0x000fe20000100800 */
[----:B------:R-:W-:-:S03]  /*5ef0*/  SGXT.U32 R27, R27, 0x1 ;  /* 0x000000011b1b781a */ /* 0x000fc60000000000 */
[----:B------:R-:W-:Y:S01]  /*5f00*/  STL [R1+0x304], RZ ;  /* 0x000304ff01007387 */ /* 0x000fe20000100800 */
[----:B------:R-:W-:-:S03]  /*5f10*/  LOP3.LUT R0, R29, 0x7f, RZ, 0xc0, !PT ;  /* 0x0000007f1d007812 */ /* 0x000fc600078ec0ff */
[----:B------:R-:W-:Y:S01]  /*5f20*/  STL [R1+0x308], RZ ;  /* 0x000308ff01007387 */ /* 0x000fe20000100800 */
[----:B------:R-:W-:-:S03]  /*5f30*/  SHF.R.U32.HI R29, RZ, 0x8, R29 ;  /* 0x00000008ff1d7819 */ /* 0x000fc6000001161d */
        /* <DEDUP_REMOVED lines=12> */
[----:B------:R-:W-:Y:S01]  /*6000*/  STL [R1+0x2e4], RZ ;  /* 0x0002e4ff01007387 */ /* 0x000fe20000100800 */
[----:B------:R-:W-:-:S03]  /*6010*/  IMAD R3, R8, c[0x0][0x188], RZ ;  /* 0x0000620008037a24 */ /* 0x000fc600078e02ff */
[----:B------:R-:W-:Y:S01]  /*6020*/  STL [R1+0x2e8], RZ ;  /* 0x0002e8ff01007387 */ /* 0x000fe20000100800 */
[----:B------:R-:W-:-:S03]  /*6030*/  IMAD R2, R27, c[0x0][0x188], RZ ;  /* 0x000062001b027a24 */ /* 0x000fc600078e02ff */
[----:B------:R-:W-:Y:S01]  /*6040*/  STL [R1+0x2ec], RZ ;  /* 0x0002ecff01007387 */ /* 0x000fe20000100800 */
[----:B------:R-:W-:-:S03]  /*6050*/  LOP3.LUT R8, R29, 0xe, RZ, 0xfc, !PT ;  /* 0x0000000e1d087812 */ /* 0x000fc600078efcff */
[----:B------:R-:W-:Y:S01]  /*6060*/  STL [R1+0x2d0], RZ ;  /* 0x0002d0ff01007387 */ /* 0x000fe20000100800 */
[----:B------:R-:W-:Y:S01]  /*6070*/  IMAD R4, R11, c[0x0][0x188], RZ ;  /* 0x000062000b047a24 */ /* 0x000fe200078e02ff */
[----:B------:R-:W-:Y:S02]  /*6080*/  LOP3.LUT R27, R29, 0xc, RZ, 0xfc, !PT ;  /* 0x0000000c1d1b7812 */ /* 0x000fe400078efcff */
[----:B------:R-:W-:Y:S01]  /*6090*/  STL [R1+0x2d4], RZ ;  /* 0x0002d4ff01007387 */ /* 0x000fe20000100800 */
[----:B------:R-:W-:-:S03]  /*60a0*/  IMAD R4, R10, c[0x0][0x188], RZ ;  /* 0x000062000a047a24 */ /* 0x000fc600078e02ff */
[----:B------:R-:W-:Y:S01]  /*60b0*/  STL [R1+0x2d8], RZ ;  /* 0x0002d8ff01007387 */ /* 0x000fe20000100800 */
[----:B------:R-:W-:-:S03]  /*60c0*/  IMAD R4, R9, c[0x0][0x188], RZ ;  /* 0x0000620009047a24 */ /* 0x000fc600078e02ff */
[----:B------:R-:W-:Y:S01]  /*60d0*/  STL [R1+0x2dc], RZ ;  /* 0x0002dcff01007387 */ /* 0x000fe20000100800 */
[----:B------:R-:W-:-:S03]  /*60e0*/  LOP3.LUT R9, R29, 0x10, RZ, 0xfc, !PT ;  /* 0x000000101d097812 */ /* 0x000fc600078efcff */
[----:B------:R-:W-:Y:S01]  /*60f0*/  STL [R1+0x2c0], RZ ;  /* 0x0002c0ff01007387 */ /* 0x000fe20000100800 */
[----:B------:R-:W-:Y:S01]  /*6100*/  LOP3.LUT R29, R29, 0xa, RZ, 0xfc, !PT ;  /* 0x0000000a1d1d7812 */ /* 0x000fe200078efcff */
[----:B------:R-:W-:Y:S02]  /*6110*/  IMAD R4, R8, c[0x0][0x188], RZ ;  /* 0x0000620008047a24 */ /* 0x000fe400078e02ff */
[----:B------:R-:W-:Y:S01]  /*6120*/  STL [R1+0x2c4], RZ ;  /* 0x0002c4ff01007387 */ /* 0x000fe20000100800 */
[----:B------:R-:W-:Y:S01]  /*6130*/  IMAD R3, R27, c[0x0][0x188], RZ ;  /* 0x000062001b037a24 */ /* 0x000fe200078e02ff */
[C---:B------:R-:W-:Y:S02]  /*6140*/  LOP3.LUT R8, R28.reuse, 0x8, RZ, 0xfc, !PT ;  /* 0x000000081c087812 */ /* 0x040fe400078efcff */
[----:B------:R-:W-:Y:S01]  /*6150*/  STL [R1+0x2c8], RZ ;  /* 0x0002c8ff01007387 */ /* 0x000fe20000100800 */
[----:B------:R-:W-:-:S03]  /*6160*/  LOP3.LUT R27, R28, 0x6, RZ, 0xfc, !PT ;  /* 0x000000061c1b7812 */ /* 0x000fc600078efcff */
[----:B------:R-:W-:Y:S01]  /*6170*/  STL [R1+0x2cc], RZ ;  /* 0x0002ccff01007387 */ /* 0x000fe20000100800 */
[----:B------:R-:W-:-:S03]  /*6180*/  IMAD R2, R9, c[0x0][0x188], RZ ;  /* 0x0000620009027a24 */ /* 0x000fc600078e02ff */
[----:B------:R-:W2:Y:S01]  /*6190*/  LDL.LU R16, [R1+0xc0] ;  /* 0x0000c00001107983 */ /* 0x000ea20000300800 */
[----:B------:R-:W-:-:S03]  /*61a0*/  IMAD R2, R29, c[0x0][0x188], RZ ;  /* 0x000062001d027a24 */ /* 0x000fc600078e02ff */
[----:B------:R-:W3:Y:S01]  /*61b0*/  LDL.LU R13, [R1+0xbc] ;  /* 0x0000bc00010d7983 */ /* 0x000ee20000300800 */
[----:B------:R-:W-:-:S03]  /*61c0*/  IMAD R2, R8, c[0x0][0x188], RZ ;  /* 0x0000620008027a24 */ /* 0x000fc600078e02ff */
[----:B------:R-:W4:Y:S01]  /*61d0*/  LDL.LU R12, [R1+0xb8] ;  /* 0x0000b800010c7983 */ /* 0x000f220000300800 */
[----:B------:R-:W-:-:S03]  /*61e0*/  IMAD R4, R27, c[0x0][0x188], RZ ;  /* 0x000062001b047a24 */ /* 0x000fc600078e02ff */
[----:B------:R-:W3:Y:S04]  /*61f0*/  LDL.LU R11, [R1+0xb4] ;  /* 0x0000b400010b7983 */ /* 0x000ee80000300800 */
[----:B------:R-:W3:Y:S04]  /*6200*/  LDL.LU R10, [R1+0xb0] ;  /* 0x0000b000010a7983 */ /* 0x000ee80000300800 */
[----:B------:R-:W3:Y:S04]  /*6210*/  LDL.LU R9, [R1+0xac] ;  /* 0x0000ac0001097983 */ /* 0x000ee80000300800 */
[----:B------:R-:W3:Y:S04]  /*6220*/  LDL.LU R8, [R1+0xa8] ;  /* 0x0000a80001087983 */ /* 0x000ee80000300800 */
[----:B------:R-:W3:Y:S04]  /*6230*/  LDL.LU R27, [R1+0xa0] ;  /* 0x0000a000011b7983 */ /* 0x000ee80000300800 */
[----:B------:R-:W-:Y:S04]  /*6240*/  STL [R1+0xd0], RZ ;  /* 0x0000d0ff01007387 */ /* 0x000fe80000100800 */
[----:B------:R-:W-:Y:S01]  /*6250*/  STL [R1+0xd4], RZ ;  /* 0x0000d4ff01007387 */ /* 0x000fe20000100800 */
[----:B------:R-:W-:-:S03]  /*6260*/  LOP3.LUT R29, R28, 0x4, RZ, 0xfc, !PT ;  /* 0x000000041c1d7812 */ /* 0x000fc600078efcff */
[----:B------:R-:W-:Y:S04]  /*6270*/  STL [R1+0xd8], RZ ;  /* 0x0000d8ff01007387 */ /* 0x000fe80000100800 */
[----:B------:R-:W-:Y:S04]  /*6280*/  STL [R1+0xdc], RZ ;  /* 0x0000dcff01007387 */ /* 0x000fe80000100800 */
[----:B------:R-:W-:Y:S04]  /*6290*/  STL [R1+0x2b0], RZ ;  /* 0x0002b0ff01007387 */ /* 0x000fe80000100800 */
[----:B------:R-:W-:Y:S04]  /*62a0*/  STL [R1+0x2b4], RZ ;  /* 0x0002b4ff01007387 */ /* 0x000fe80000100800 */
        /* <DEDUP_REMOVED lines=8> */
[----:B------:R-:W3:Y:S01]  /*6330*/  LDL.LU R0, [R1] ;  /* 0x0000000001007983 */ /* 0x000ee20000300800 */
[----:B------:R-:W-:Y:S01]  /*6340*/  IMAD.MOV.U32 R17, RZ, RZ, c[0x0][0x180] ;  /* 0x00006000ff117624 */ /* 0x000fe200078e00ff */
[----:B------:R-:W-:-:S04]  /*6350*/  LOP3.LUT R28, R28, 0x2, RZ, 0xfc, !PT ;  /* 0x000000021c1c7812 */ /* 0x000fc800078efcff */
[----:B------:R-:W-:Y:S01]  /*6360*/  IADD3 R17, R17, 0x7f, RZ ;  /* 0x0000007f11117810 */ /* 0x000fe20007ffe0ff */
[----:B------:R-:W-:Y:S01]  /*6370*/  IMAD R2, R28, c[0x0][0x188], RZ ;  /* 0x000062001c027a24 */ /* 0x000fe200078e02ff */
[----:B------:R-:W-:Y:S02]  /*6380*/  ISETP.NE.AND P0, PT, RZ, c[0x0][0x178], PT ;  /* 0x00005e00ff007a0c */ /* 0x000fe40003f05270 */
[----:B------:R-:W-:-:S04]  /*6390*/  SHF.R.S32.HI R28, RZ, 0x1f, R17 ;  /* 0x0000001fff1c7819 */ /* 0x000fc80000011411 */
[----:B------:R-:W-:Y:S02]  /*63a0*/  LEA.HI R17, R28, R17, RZ, 0x7 ;  /* 0x000000111c117211 */ /* 0x000fe400078f38ff */
[----:B------:R-:W-:Y:S02]  /*63b0*/  SHF.R.S32.HI R28, RZ, 0x1f, R29 ;  /* 0x0000001fff1c7819 */ /* 0x000fe4000001141d */
[----:B------:R-:W-:Y:S02]  /*63c0*/  SHF.R.S32.HI R2, RZ, 0x7, R17 ;  /* 0x00000007ff027819 */ /* 0x000fe40000011411 */
[C---:B------:R-:W-:Y:S01]  /*63d0*/  SHF.L.U64.HI R28, R29.reuse, 0x1, R28 ;  /* 0x000000011d1c7819 */ /* 0x040fe2000001021c */
[----:B------:R-:W-:-:S04]  /*63e0*/  IMAD.SHL.U32 R29, R29, 0x2, RZ ;  /* 0x000000021d1d7824 */ /* 0x000fc800078e00ff */
[----:B------:R-:W-:Y:S04]  /*63f0*/  STL [R1+0x848], R28 ;  /* 0x0008481c01007387 */ /* 0x000fe80000100800 */
[----:B------:R3:W-:Y:S04]  /*6400*/  STL [R1+0x42c], R2 ;  /* 0x00042c0201007387 */ /* 0x0007e80000100800 */
[----:B------:R-:W-:Y:S01]  /*6410*/  STL [R1+0x84c], R29 ;  /* 0x00084c1d01007387 */ /* 0x000fe20000100800 */
[----:B--2---:R-:W-:Y:S02]  /*6420*/  IMAD R26, R16, c[0x0][0x190], RZ ;  /* 0x00006400101a7a24 */ /* 0x004fe400078e02ff */
[----:B----4-:R-:W-:-:S02]  /*6430*/  IMAD R3, R12, c[0x0][0x190], RZ ;  /* 0x000064000c037a24 */ /* 0x010fc400078e02ff */
[----:B---3--:R-:W-:Y:S02]  /*6440*/  IMAD R2, R11, c[0x0][0x190], RZ ;  /* 0x000064000b027a24 */ /* 0x008fe400078e02ff */
[----:B------:R-:W-:Y:S01]  /*6450*/  @!P1 IMAD.MOV R0, RZ, RZ, -R0 ;  /* 0x000000ffff009224 */ /* 0x000fe200078e0a00 */
[----:B------:R-:W-:-:S05]  /*6460*/  @!P0 LOP3.LUT R0, RZ, c[0x0][0x178], RZ, 0x33, !PT ;  /* 0x00005e00ff008a12 */ /* 0x000fca00078e33ff */
[----:B------:R0:W-:Y:S04]  /*6470*/  STL [R1+0x908], R0 ;  /* 0x0009080001007387 */ /* 0x0001e80000100800 */
[----:B------:R-:W-:Y:S01]  /*6480*/  STL [R1+0x90c], R26 ;  /* 0x00090c1a01007387 */ /* 0x000fe20000100800 */
[----:B0-----:R-:W-:-:S05]  /*6490*/  IMAD R0, R13, c[0x0][0x190], RZ ;  /* 0x000064000d007a24 */ /* 0x001fca00078e02ff */
[----:B------:R0:W-:Y:S04]  /*64a0*/  STL [R1], R0 ;  /* 0x0000000001007387 */ /* 0x0001e80000100800 */
[----:B------:R1:W-:Y:S01]  /*64b0*/  STL [R1+0x10], R3 ;  /* 0x0000100301007387 */ /* 0x0003e20000100800 */
[----:B0-----:R-:W-:-:S03]  /*64c0*/  IMAD R0, R10, c[0x0][0x190], RZ ;  /* 0x000064000a007a24 */ /* 0x001fc600078e02ff */
[----:B------:R0:W-:Y:S01]  /*64d0*/  STL [R1+0x34], R2 ;  /* 0x0000340201007387 */ /* 0x0001e20000100800 */
[----:B-1----:R-:W-:-:S03]  /*64e0*/  IMAD R3, R9, c[0x0][0x190], RZ ;  /* 0x0000640009037a24 */ /* 0x002fc600078e02ff */
[----:B------:R1:W-:Y:S04]  /*64f0*/  STL [R1+0x38], R0 ;  /* 0x0000380001007387 */ /* 0x0003e80000100800 */
[----:B------:R-:W-:Y:S04]  /*6500*/  STL [R1+0x78], R3 ;  /* 0x0000780301007387 */ /* 0x000fe80000100800 */
[----:B------:R-:W2:Y:S01]  /*6510*/  LDL.LU R26, [R1+0x94] ;  /* 0x00009400011a7983 */ /* 0x000ea20000300800 */
[----:B0-----:R-:W-:Y:S02]  /*6520*/  IMAD R2, R8, c[0x0][0x190], RZ ;  /* 0x0000640008027a24 */ /* 0x001fe400078e02ff */
[----:B-1----:R-:W-:-:S03]  /*6530*/  IMAD R0, R27, c[0x0][0x190], RZ ;  /* 0x000064001b007a24 */ /* 0x002fc600078e02ff */
[----:B------:R-:W-:Y:S04]  /*6540*/  STL [R1+0x80], R2 ;  /* 0x0000800201007387 */ /* 0x000fe80000100800 */
[----:B--2---:R0:W-:Y:S04]  /*6550*/  STL [R1+0x910], R26 ;  /* 0x0009101a01007387 */ /* 0x0041e80000100800 */
[----:B------:R-:W-:Y:S04]  /*6560*/  STL [R1+0x84], R0 ;  /* 0x0000840001007387 */ /* 0x000fe80000100800 */
        /* <DEDUP_REMOVED lines=31> */
[----:B--2---:R-:W-:-:S05]  /*6760*/  IMAD R26, R26, c[0x0][0x190], RZ ;  /* 0x000064001a1a7a24 */ /* 0x004fca00078e02ff */
[----:B------:R0:W-:Y:S04]  /*6770*/  STL [R1+0x8c], R26 ;  /* 0x00008c1a01007387 */ /* 0x0001e80000100800 */
[----:B0-----:R-:W2:Y:S02]  /*6780*/  LDL.LU R26, [R1+0x914] ;  /* 0x00091400011a7983 */ /* 0x001ea40000300800 */
[----:B--2---:R-:W-:-:S05]  /*6790*/  IMAD R26, R26, c[0x0][0x190], RZ ;  /* 0x000064001a1a7a24 */ /* 0x004fca00078e02ff */
[----:B------:R0:W-:Y:S04]  /*67a0*/  STL [R1+0x90], R26 ;  /* 0x0000901a01007387 */ /* 0x0001e80000100800 */
[----:B0-----:R-:W2:Y:S01]  /*67b0*/  LDL.LU R26, [R1+0x910] ;  /* 0x00091000011a7983 */ /* 0x001ea20000300800 */
[----:B---3--:R-:W-:Y:S02]  /*67c0*/  IMAD R0, R0, c[0x0][0x190], RZ ;  /* 0x0000640000007a24 */ /* 0x008fe400078e02ff */
[----:B----4-:R-:W-:Y:S02]  /*67d0*/  IMAD R2, R2, c[0x0][0x190], RZ ;  /* 0x0000640002027a24 */ /* 0x010fe400078e02ff */
[----:B------:R-:W-:Y:S02]  /*67e0*/  IMAD R3, R3, c[0x0][0x190], RZ ;  /* 0x0000640003037a24 */ /* 0x000fe400078e02ff */
[----:B------:R-:W-:-:S02]  /*67f0*/  IMAD R4, R4, c[0x0][0x190], RZ ;  /* 0x0000640004047a24 */ /* 0x000fc400078e02ff */
[----:B------:R-:W-:Y:S02]  /*6800*/  IMAD R5, R5, c[0x0][0x190], RZ ;  /* 0x0000640005057a24 */ /* 0x000fe400078e02ff */
[----:B------:R-:W-:Y:S02]  /*6810*/  IMAD R6, R6, c[0x0][0x190], RZ ;  /* 0x0000640006067a24 */ /* 0x000fe400078e02ff */
[----:B------:R-:W-:Y:S02]  /*6820*/  IMAD R25, R25, c[0x0][0x190], RZ ;  /* 0x0000640019197a24 */ /* 0x000fe400078e02ff */
[----:B------:R-:W-:Y:S02]  /*6830*/  IMAD R24, R24, c[0x0][0x190], RZ ;  /* 0x0000640018187a24 */ /* 0x000fe400078e02ff */
        /* <DEDUP_REMOVED lines=18> */
[----:B--2---:R-:W-:-:S05]  /*6960*/  IMAD R26, R26, c[0x0][0x190], RZ ;  /* 0x000064001a1a7a24 */ /* 0x004fca00078e02ff */
        /* <DEDUP_REMOVED lines=53> */
[----:B0-----:R-:W4:Y:S01]  /*6cc0*/  LDL.LU R27, [R1+0x8a4] ;  /* 0x0008a400011b7983 */ /* 0x001f220000300800 */
[----:B------:R-:W-:-:S02]  /*6cd0*/  IMAD R29, R29, c[0x0][0x190], RZ ;  /* 0x000064001d1d7a24 */ /* 0x000fc400078e02ff */
[----:B------:R-:W-:-:S03]  /*6ce0*/  IMAD R28, R28, c[0x0][0x190], RZ ;  /* 0x000064001c1c7a24 */ /* 0x000fc600078e02ff */
[----:B------:R-:W-:Y:S01]  /*6cf0*/  STL [R1+0x8], R29 ;  /* 0x0000081d01007387 */ /* 0x000fe20000100800 */
[----:B--2---:R-:W-:Y:S02]  /*6d00*/  IMAD R14, R14, c[0x0][0x190], RZ ;  /* 0x000064000e0e7a24 */ /* 0x004fe400078e02ff */
[----:B---3--:R-:W-:Y:S02]  /*6d10*/  IMAD R7, R7, c[0x0][0x190], RZ ;  /* 0x0000640007077a24 */ /* 0x008fe400078e02ff */
[----:B----4-:R-:W-:Y:S02]  /*6d20*/  IMAD R21, R21, c[0x0][0x190], RZ ;  /* 0x0000640015157a24 */ /* 0x010fe400078e02ff */
        /* <DEDUP_REMOVED lines=11> */
[----:B------:R-:W-:-:S05]  /*6de0*/  IMAD R27, R27, c[0x0][0x190], RZ ;  /* 0x000064001b1b7a24 */ /* 0x000fca00078e02ff */
[----:B------:R0:W-:Y:S04]  /*6df0*/  STL [R1+0x864], R27 ;  /* 0x0008641b01007387 */ /* 0x0001e80000100800 */
[----:B------:R-:W-:Y:S04]  /*6e00*/  STL [R1+0x4], R28 ;  /* 0x0000041c01007387 */ /* 0x000fe80000100800 */
[----:B0-----:R-:W2:Y:S04]  /*6e10*/  LDL.LU R27, [R1+0x7c] ;  /* 0x00007c00011b7983 */ /* 0x001ea80000300800 */
[----:B------:R0:W-:Y:S04]  /*6e20*/  STL [R1+0x860], R8 ;  /* 0x0008600801007387 */ /* 0x0001e80000100800 */
[----:B0-----:R-:W3:Y:S04]  /*6e30*/  LDL.LU R8, [R1+0x74] ;  /* 0x0000740001087983 */ /* 0x001ee80000300800 */
[----:B------:R0:W-:Y:S04]  /*6e40*/  STL [R1+0x85c], R9 ;  /* 0x00085c0901007387 */ /* 0x0001e80000100800 */
[----:B0-----:R-:W4:Y:S04]  /*6e50*/  LDL.LU R9, [R1+0x88] ;  /* 0x0000880001097983 */ /* 0x001f280000300800 */
[----:B------:R-:W-:Y:S04]  /*6e60*/  STL [R1+0x858], R10 ;  /* 0x0008580a01007387 */ /* 0x000fe80000100800 */
[----:B------:R0:W-:Y:S04]  /*6e70*/  STL [R1+0x854], R11 ;  /* 0x0008540b01007387 */ /* 0x0001e80000100800 */
[----:B0-----:R-:W2:Y:S04]  /*6e80*/  LDL.LU R11, [R1+0x94] ;  /* 0x00009400010b7983 */ /* 0x001ea80000300800 */
[----:B------:R-:W-:Y:S04]  /*6e90*/  STL [R1+0x850], R12 ;  /* 0x0008500c01007387 */ /* 0x000fe80000100800 */
        /* <DEDUP_REMOVED lines=17> */
[----:B0-----:R-:W4:Y:S01]  /*6fb0*/  LDL.LU R14, [R1] ;  /* 0x00000000010e7983 */ /* 0x001f220000300800 */
[----:B------:R-:W-:-:S02]  /*6fc0*/  IMAD R15, R15, c[0x0][0x190], RZ ;  /* 0x000064000f0f7a24 */ /* 0x000fc400078e02ff */
[----:B------:R-:W-:Y:S02]  /*6fd0*/  IMAD R22, R22, c[0x0][0x190], RZ ;  /* 0x0000640016167a24 */ /* 0x000fe400078e02ff */
[----:B------:R-:W-:Y:S02]  /*6fe0*/  IMAD R23, R23, c[0x0][0x190], RZ ;  /* 0x0000640017177a24 */ /* 0x000fe400078e02ff */
[----:B------:R-:W-:Y:S01]  /*6ff0*/  IMAD R29, R24, c[0x0][0x190], RZ ;  /* 0x00006400181d7a24 */ /* 0x000fe200078e02ff */
[----:B------:R-:W-:Y:S01]  /*7000*/  STL [R1+0x88c], R15 ;  /* 0x00088c0f01007387 */ /* 0x000fe20000100800 */
[----:B------:R-:W-:Y:S02]  /*7010*/  IMAD R28, R25, c[0x0][0x190], RZ ;  /* 0x00006400191c7a24 */ /* 0x000fe400078e02ff */
[----:B------:R-:W-:Y:S01]  /*7020*/  IMAD R25, R6, c[0x0][0x190], RZ ;  /* 0x0000640006197a24 */ /* 0x000fe200078e02ff */
[----:B------:R-:W-:Y:S04]  /*7030*/  STL [R1+0x890], R22 ;  /* 0x0008901601007387 */ /* 0x000fe80000100800 */
[----:B------:R-:W-:Y:S04]  /*7040*/  STL [R1+0x894], R23 ;  /* 0x0008941701007387 */ /* 0x000fe80000100800 */
[----:B------:R-:W-:Y:S04]  /*7050*/  STL [R1+0x898], R29 ;  /* 0x0008981d01007387 */ /* 0x000fe80000100800 */
[----:B------:R-:W-:Y:S01]  /*7060*/  STL [R1+0x89c], R28 ;  /* 0x00089c1c01007387 */ /* 0x000fe20000100800 */
[----:B------:R-:W-:-:S03]  /*7070*/  LEA R12, P0, R26, c[0x0][0x168], 0x1 ;  /* 0x00005a001a0c7a11 */ /* 0x000fc600078008ff */
[----:B------:R-:W-:Y:S04]  /*7080*/  STL [R1+0x8a0], R25 ;  /* 0x0008a01901007387 */ /* 0x000fe80000100800 */
[----:B------:R-:W4:Y:S04]  /*7090*/  LDL.LU R10, [R1+0x70] ;  /* 0x00007000010a7983 */ /* 0x000f280000300800 */
[----:B------:R0:W-:Y:S01]  /*70a0*/  STL [R1+0x5f0], R12 ;  /* 0x0005f00c01007387 */ /* 0x0001e20000100800 */
[----:B------:R-:W-:Y:S02]  /*70b0*/  IMAD R6, R5, c[0x0][0x190], RZ ;  /* 0x0000640005067a24 */ /* 0x000fe400078e02ff */
[----:B------:R-:W-:Y:S01]  /*70c0*/  IMAD R5, R4, c[0x0][0x190], RZ ;  /* 0x0000640004057a24 */ /* 0x000fe200078e02ff */
[----:B0-----:R-:W4:Y:S01]  /*70d0*/  LDL.LU R12, [R1+0x6c] ;  /* 0x00006c00010c7983 */ /* 0x001f220000300800 */
[----:B------:R-:W-:-:S02]  /*70e0*/  IMAD R4, R3, c[0x0][0x190], RZ ;  /* 0x0000640003047a24 */ /* 0x000fc400078e02ff */
[----:B------:R-:W-:Y:S02]  /*70f0*/  IMAD R0, R0, c[0x0][0x184], RZ ;  /* 0x0000610000007a24 */ /* 0x000fe400078e02ff */
[----:B------:R-:W-:-:S03]  /*7100*/  IMAD R24, R2, c[0x0][0x190], RZ ;  /* 0x0000640002187a24 */ /* 0x000fc600078e02ff */
[----:B------:R-:W-:Y:S02]  /*7110*/  LEA R2, P6, R0, c[0x0][0x160], 0x1 ;  /* 0x0000580000027a11 */ /* 0x000fe400078c08ff */
[----:B--2---:R-:W-:Y:S02]  /*7120*/  LEA R15, P3, R21, c[0x0][0x168], 0x1 ;  /* 0x00005a00150f7a11 */ /* 0x004fe400078608ff */
[----:B---3--:R-:W-:Y:S02]  /*7130*/  LEA R22, P2, R7, c[0x0][0x168], 0x1 ;  /* 0x00005a0007167a11 */ /* 0x008fe400078408ff */
[----:B----4-:R-:W-:-:S05]  /*7140*/  LEA R3, P1, R14, c[0x0][0x168], 0x1 ;  /* 0x00005a000e037a11 */ /* 0x010fca00078208ff */
[----:B------:R0:W-:Y:S04]  /*7150*/  STL [R1+0x628], R3 ;  /* 0x0006280301007387 */ /* 0x0001e80000100800 */
[----:B------:R-:W-:Y:S04]  /*7160*/  STL [R1+0x550], R22 ;  /* 0x0005501601007387 */ /* 0x000fe80000100800 */
[----:B------:R-:W2:Y:S01]  /*7170*/  LDL.LU R25, [R1+0x68] ;  /* 0x0000680001197983 */ /* 0x000ea20000300800 */
[----:B0-----:R-:W-:-:S03]  /*7180*/  LEA R3, P4, R20, c[0x0][0x168], 0x1 ;  /* 0x00005a0014037a11 */ /* 0x001fc600078808ff */
[----:B------:R0:W-:Y:S04]  /*7190*/  STL [R1+0x554], R15 ;  /* 0x0005540f01007387 */ /* 0x0001e80000100800 */
[----:B------:R1:W-:Y:S01]  /*71a0*/  STL [R1+0x62c], R3 ;  /* 0x00062c0301007387 */ /* 0x0003e20000100800 */
[----:B0-----:R-:W-:-:S05]  /*71b0*/  LEA R15, P5, R19, c[0x0][0x168], 0x1 ;  /* 0x00005a00130f7a11 */ /* 0x001fca00078a08ff */
[----:B------:R0:W-:Y:S04]  /*71c0*/  STL [R1+0x558], R15 ;  /* 0x0005580f01007387 */ /* 0x0001e80000100800 */
[----:B------:R-:W3:Y:S01]  /*71d0*/  LDL.LU R28, [R1+0x64] ;  /* 0x00006400011c7983 */ /* 0x000ee20000300800 */
[----:B-1----:R-:W-:Y:S02]  /*71e0*/  LEA.HI.X.SX32 R3, R0, c[0x0][0x164], 0x1, P6 ;  /* 0x0000590000037a11 */ /* 0x002fe400030f0eff */
[----:B------:R-:W-:Y:S02]  /*71f0*/  LEA R0, P6, R18, c[0x0][0x168], 0x1 ;  /* 0x00005a0012007a11 */ /* 0x000fe400078c08ff */
[----:B------:R-:W-:-:S03]  /*7200*/  LEA.HI.X.SX32 R22, R26, c[0x0][0x16c], 0x1, P0 ;  /* 0x00005b001a167a11 */ /* 0x000fc600000f0eff */
[----:B------:R1:W-:Y:S04]  /*7210*/  STL [R1+0x49c], R0 ;  /* 0x00049c0001007387 */ /* 0x0003e80000100800 */
[----:B------:R-:W-:Y:S04]  /*7220*/  STL [R1+0x498], R22 ;  /* 0x0004981601007387 */ /* 0x000fe80000100800 */
[----:B------:R-:W4:Y:S01]  /*7230*/  LDL.LU R29, [R1+0x60] ;  /* 0x00006000011d7983 */ /* 0x000f220000300800 */
[----:B0-----:R-:W-:Y:S02]  /*7240*/  LEA R15, P0, R17, c[0x0][0x168], 0x1 ;  /* 0x00005a00110f7a11 */ /* 0x001fe400078008ff */
[----:B-1----:R-:W-:-:S02]  /*7250*/  LEA.HI.X.SX32 R0, R14, c[0x0][0x16c], 0x1, P1 ;  /* 0x00005b000e007a11 */ /* 0x002fc400008f0eff */
[----:B------:R-:W-:Y:S01]  /*7260*/  LEA R14, P1, R16, c[0x0][0x168], 0x1 ;  /* 0x00005a00100e7a11 */ /* 0x000fe200078208ff */
[----:B------:R-:W-:Y:S04]  /*7270*/  STL [R1+0x564], R15 ;  /* 0x0005640f01007387 */ /* 0x000fe80000100800 */
[----:B------:R0:W-:Y:S04]  /*7280*/  STL [R1+0x55c], R0 ;  /* 0x00055c0001007387 */ /* 0x0001e80000100800 */
[----:B------:R1:W-:Y:S04]  /*7290*/  STL [R1+0x4a4], R14 ;  /* 0x0004a40e01007387 */ /* 0x0003e80000100800 */
[----:B------:R-:W4:Y:S01]  /*72a0*/  LDL.LU R23, [R1+0x5c] ;  /* 0x00005c0001177983 */ /* 0x000f220000300800 */
[----:B------:R-:W-:-:S02]  /*72b0*/  LEA.HI.X.SX32 R7, R7, c[0x0][0x16c], 0x1, P2 ;  /* 0x00005b0007077a11 */ /* 0x000fc400010f0eff */
[----:B0-----:R-:W-:Y:S02]  /*72c0*/  LEA R0, P2, R13, c[0x0][0x168], 0x1 ;  /* 0x00005a000d007a11 */ /* 0x001fe400078408ff */
[----:B-1----:R-:W-:Y:S01]  /*72d0*/  LEA.HI.X.SX32 R14, R21, c[0x0][0x16c], 0x1, P3 ;  /* 0x00005b00150e7a11 */ /* 0x002fe200018f0eff */
[----:B------:R0:W-:Y:S04]  /*72e0*/  STL [R1+0x430], R7 ;  /* 0x0004300701007387 */ /* 0x0001e80000100800 */
[----:B------:R1:W-:Y:S04]  /*72f0*/  STL [R1+0x568], R0 ;  /* 0x0005680001007387 */ /* 0x0003e80000100800 */
[----:B------:R1:W-:Y:S04]  /*7300*/  STL [R1+0x434], R14 ;  /* 0x0004340e01007387 */ /* 0x0003e80000100800 */
[----:B------:R-:W4:Y:S01]  /*7310*/  LDL.LU R22, [R1+0x58] ;  /* 0x0000580001167983 */ /* 0x000f220000300800 */
[----:B0-----:R-:W-:-:S02]  /*7320*/  LEA R7, P3, R11, c[0x0][0x168], 0x1 ;  /* 0x00005a000b077a11 */ /* 0x001fc400078608ff */
[----:B-1----:R-:W-:Y:S02]  /*7330*/  LEA.HI.X.SX32 R0, R20, c[0x0][0x16c], 0x1, P4 ;  /* 0x00005b0014007a11 */ /* 0x002fe400020f0eff */
[----:B------:R-:W-:Y:S01]  /*7340*/  LEA R14, P4, R9, c[0x0][0x168], 0x1 ;  /* 0x00005a00090e7a11 */ /* 0x000fe200078808ff */
[----:B------:R0:W-:Y:S04]  /*7350*/  STL [R1+0x5f4], R7 ;  /* 0x0005f40701007387 */ /* 0x0001e80000100800 */
[----:B------:R1:W-:Y:S04]  /*7360*/  STL [R1+0x560], R0 ;  /* 0x0005600001007387 */ /* 0x0003e80000100800 */
[----:B------:R1:W-:Y:S04]  /*7370*/  STL [R1+0x4ac], R14 ;  /* 0x0004ac0e01007387 */ /* 0x0003e80000100800 */
[----:B------:R-:W4:Y:S01]  /*7380*/  LDL.LU R15, [R1+0x54] ;  /* 0x00005400010f7983 */ /* 0x000f220000300800 */
[----:B0-----:R-:W-:-:S02]  /*7390*/  LEA.HI.X.SX32 R7, R19, c[0x0][0x16c], 0x1, P5 ;  /* 0x00005b0013077a11 */ /* 0x001fc400028f0eff */
[----:B-1----:R-:W-:Y:S02]  /*73a0*/  LEA R0, P5, R27, c[0x0][0x168], 0x1 ;  /* 0x00005a001b007a11 */ /* 0x002fe400078a08ff */
[----:B------:R-:W-:Y:S01]  /*73b0*/  LEA.HI.X.SX32 R14, R18, c[0x0][0x16c], 0x1, P6 ;  /* 0x00005b00120e7a11 */ /* 0x000fe200030f0eff */
[----:B------:R-:W-:Y:S04]  /*73c0*/  STL [R1+0x438], R7 ;  /* 0x0004380701007387 */ /* 0x000fe80000100800 */
[----:B------:R-:W-:Y:S04]  /*73d0*/  STL [R1+0x570], R0 ;  /* 0x0005700001007387 */ /* 0x000fe80000100800 */
[----:B------:R0:W-:Y:S04]  /*73e0*/  STL [R1+0x43c], R14 ;  /* 0x00043c0e01007387 */ /* 0x0001e80000100800 */
[----:B0-----:R-:W4:Y:S01]  /*73f0*/  LDL.LU R14, [R1+0x50] ;  /* 0x00005000010e7983 */ /* 0x001f220000300800 */
[----:B------:R-:W-:-:S02]  /*7400*/  LEA R7, P6, R8, c[0x0][0x168], 0x1 ;  /* 0x00005a0008077a11 */ /* 0x000fc400078c08ff */
[----:B------:R-:W-:-:S03]  /*7410*/  LEA.HI.X.SX32 R0, R17, c[0x0][0x16c], 0x1, P0 ;  /* 0x00005b0011007a11 */ /* 0x000fc600000f0eff */
[----:B------:R0:W-:Y:S01]  /*7420*/  STL [R1+0x574], R7 ;  /* 0x0005740701007387 */ /* 0x0001e20000100800 */
[----:B------:R-:W-:-:S03]  /*7430*/  LEA.HI.X.SX32 R16, R16, c[0x0][0x16c], 0x1, P1 ;  /* 0x00005b0010107a11 */ /* 0x000fc600008f0eff */
[----:B------:R1:W-:Y:S01]  /*7440*/  STL [R1+0x4a0], R0 ;  /* 0x0004a00001007387 */ /* 0x0003e20000100800 */
[----:B0-----:R-:W-:-:S05]  /*7450*/  LEA R7, P0, R10, c[0x0][0x168], 0x1 ;  /* 0x00005a000a077a11 */ /* 0x001fca00078008ff */
[----:B------:R0:W-:Y:S01]  /*7460*/  STL [R1+0x4b8], R7 ;  /* 0x0004b80701007387 */ /* 0x0001e20000100800 */
[----:B-1----:R-:W-:-:S03]  /*7470*/  LEA R0, P1, R12, c[0x0][0x168], 0x1 ;  /* 0x00005a000c007a11 */ /* 0x002fc600078208ff */
[----:B0-----:R-:W4:Y:S04]  /*7480*/  LDL.LU R7, [R1+0x4c] ;  /* 0x00004c0001077983 */ /* 0x001f280000300800 */
[----:B------:R-:W-:Y:S01]  /*7490*/  STL [R1+0x440], R16 ;  /* 0x0004401001007387 */ /* 0x000fe20000100800 */
[----:B------:R-:W-:-:S03]  /*74a0*/  LEA.HI.X.SX32 R13, R13, c[0x0][0x16c], 0x1, P2 ;  /* 0x00005b000d0d7a11 */ /* 0x000fc600010f0eff */
[----:B------:R2:W-:Y:S04]  /*74b0*/  STL [R1+0x578], R0 ;  /* 0x0005780001007387 */ /* 0x0005e80000100800 */
[----:B------:R-:W4:Y:S04]  /*74c0*/  LDL.LU R21, [R1+0x48] ;  /* 0x0000480001157983 */ /* 0x000f280000300800 */
[----:B------:R-:W-:Y:S04]  /*74d0*/  STL [R1+0x4a8], R13 ;  /* 0x0004a80d01007387 */ /* 0x000fe80000100800 */
[----:B------:R-:W4:Y:S01]  /*74e0*/  LDL.LU R20, [R1+0x44] ;  /* 0x0000440001147983 */ /* 0x000f220000300800 */
[----:B------:R-:W-:-:S02]  /*74f0*/  LEA.HI.X.SX32 R11, R11, c[0x0][0x16c], 0x1, P3 ;  /* 0x00005b000b0b7a11 */ /* 0x000fc400018f0eff */
[----:B------:R-:W-:Y:S02]  /*7500*/  LEA.HI.X.SX32 R9, R9, c[0x0][0x16c], 0x1, P4 ;  /* 0x00005b0009097a11 */ /* 0x000fe400020f0eff */
[----:B------:R-:W-:Y:S02]  /*7510*/  LEA.HI.X.SX32 R26, R12, c[0x0][0x16c], 0x1, P1 ;  /* 0x00005b000c1a7a11 */ /* 0x000fe400008f0eff */
[----:B--2---:R-:W-:-:S05]  /*7520*/  LEA R0, P2, R25, c[0x0][0x168], 0x1 ;  /* 0x00005a0019007a11 */ /* 0x004fca00078408ff */
[----:B------:R3:W-:Y:S04]  /*7530*/  STL [R1+0x5f8], R0 ;  /* 0x0005f80001007387 */ /* 0x0007e80000100800 */
[----:B------:R-:W2:Y:S04]  /*7540*/  LDL.LU R19, [R1+0x40] ;  /* 0x0000400001137983 */ /* 0x000ea80000300800 */
[----:B------:R-:W-:Y:S04]  /*7550*/  STL [R1+0x56c], R11 ;  /* 0x00056c0b01007387 */ /* 0x000fe80000100800 */
[----:B------:R-:W2:Y:S01]  /*7560*/  LDL.LU R18, [R1+0x3c] ;  /* 0x00003c0001127983 */ /* 0x000ea20000300800 */
[----:B---3--:R-:W-:-:S05]  /*7570*/  LEA R0, P3, R28, c[0x0][0x168], 0x1 ;  /* 0x00005a001c007a11 */ /* 0x008fca00078608ff */
[----:B------:R4:W-:Y:S04]  /*7580*/  STL [R1+0x4c0], R0 ;  /* 0x0004c00001007387 */ /* 0x0009e80000100800 */
[----:B------:R-:W3:Y:S04]  /*7590*/  LDL.LU R17, [R1+0x30] ;  /* 0x0000300001117983 */ /* 0x000ee80000300800 */
[----:B------:R0:W-:Y:S04]  /*75a0*/  STL [R1+0x444], R9 ;  /* 0x0004440901007387 */ /* 0x0001e80000100800 */
[----:B------:R-:W3:Y:S01]  /*75b0*/  LDL.LU R16, [R1+0x2c] ;  /* 0x00002c0001107983 */ /* 0x000ee20000300800 */
[----:B----4-:R-:W-:-:S05]  /*75c0*/  LEA R0, P4, R29, c[0x0][0x168], 0x1 ;  /* 0x00005a001d007a11 */ /* 0x010fca00078808ff */
[----:B------:R1:W-:Y:S01]  /*75d0*/  STL [R1+0x4c4], R0 ;  /* 0x0004c40001007387 */ /* 0x0003e20000100800 */
[----:B0-----:R-:W-:-:S03]  /*75e0*/  LEA.HI.X.SX32 R9, R27, c[0x0][0x16c], 0x1, P5 ;  /* 0x00005b001b097a11 */ /* 0x001fc600028f0eff */
[----:B------:R-:W4:Y:S04]  /*75f0*/  LDL.LU R13, [R1+0x28] ;  /* 0x00002800010d7983 */ /* 0x000f280000300800 */
[----:B------:R0:W-:Y:S04]  /*7600*/  STL [R1+0x4b0], R9 ;  /* 0x0004b00901007387 */ /* 0x0001e80000100800 */
[----:B------:R-:W3:Y:S01]  /*7610*/  LDL.LU R27, [R1+0x24] ;  /* 0x00002400011b7983 */ /* 0x000ee20000300800 */
[----:B-1----:R-:W-:Y:S02]  /*7620*/  LEA R0, P5, R23, c[0x0][0x168], 0x1 ;  /* 0x00005a0017007a11 */ /* 0x002fe400078a08ff */
[----:B0-----:R-:W-:-:S03]  /*7630*/  LEA.HI.X.SX32 R9, R8, c[0x0][0x16c], 0x1, P6 ;  /* 0x00005b0008097a11 */ /* 0x001fc600030f0eff */
[----:B------:R0:W-:Y:S04]  /*7640*/  STL [R1+0x5fc], R0 ;  /* 0x0005fc0001007387 */ /* 0x0001e80000100800 */
[----:B------:R-:W4:Y:S04]  /*7650*/  LDL.LU R8, [R1+0x20] ;  /* 0x0000200001087983 */ /* 0x000f280000300800 */
[----:B------:R1:W-:Y:S01]  /*7660*/  STL [R1+0x4b4], R9 ;  /* 0x0004b40901007387 */ /* 0x0003e20000100800 */
[----:B0-----:R-:W-:-:S03]  /*7670*/  LEA R0, P6, R22, c[0x0][0x168], 0x1 ;  /* 0x00005a0016007a11 */ /* 0x001fc600078c08ff */
[----:B-1----:R-:W4:Y:S01]  /*7680*/  LDL.LU R9, [R1+0x1c] ;  /* 0x00001c0001097983 */ /* 0x002f220000300800 */
[----:B------:R-:W-:-:S03]  /*7690*/  LEA.HI.X.SX32 R11, R10, c[0x0][0x16c], 0x1, P0 ;  /* 0x00005b000a0b7a11 */ /* 0x000fc600000f0eff */
[----:B------:R0:W-:Y:S04]  /*76a0*/  STL [R1+0x4c8], R0 ;  /* 0x0004c80001007387 */ /* 0x0001e80000100800 */
[----:B------:R-:W4:Y:S04]  /*76b0*/  LDL.LU R10, [R1+0x18] ;  /* 0x00001800010a7983 */ /* 0x000f280000300800 */
[----:B------:R1:W-:Y:S01]  /*76c0*/  STL [R1+0x448], R11 ;  /* 0x0004480b01007387 */ /* 0x0003e20000100800 */
[----:B0-----:R-:W-:-:S03]  /*76d0*/  LEA R0, P0, R15, c[0x0][0x168], 0x1 ;  /* 0x00005a000f007a11 */ /* 0x001fc600078008ff */
[----:B-1----:R-:W4:Y:S04]  /*76e0*/  LDL.LU R11, [R1+0x14] ;  /* 0x00001400010b7983 */ /* 0x002f280000300800 */
[----:B------:R0:W-:Y:S04]  /*76f0*/  STL [R1+0x4cc], R0 ;  /* 0x0004cc0001007387 */ /* 0x0001e80000100800 */
[----:B------:R-:W4:Y:S04]  /*7700*/  LDL.LU R12, [R1+0xc] ;  /* 0x00000c00010c7983 */ /* 0x000f280000300800 */
[----:B------:R1:W-:Y:S01]  /*7710*/  STL [R1+0x4bc], R26 ;  /* 0x0004bc1a01007387 */ /* 0x0003e20000100800 */
[----:B0-----:R-:W-:-:S03]  /*7720*/  LEA R0, P1, R14, c[0x0][0x168], 0x1 ;  /* 0x00005a000e007a11 */ /* 0x001fc600078208ff */
[----:B-1----:R-:W4:Y:S04]  /*7730*/  LDL.LU R26, [R1+0x8] ;  /* 0x00000800011a7983 */ /* 0x002f280000300800 */
[----:B------:R0:W-:Y:S04]  /*7740*/  STL [R1+0x584], R0 ;  /* 0x0005840001007387 */ /* 0x0001e80000100800 */
[----:B0-----:R-:W4:Y:S01]  /*7750*/  LDL.LU R0, [R1+0x4] ;  /* 0x0000040001007983 */ /* 0x001f220000300800 */
[----:B------:R-:W-:Y:S02]  /*7760*/  LEA.HI.X.SX32 R25, R25, c[0x0][0x16c], 0x1, P2 ;  /* 0x00005b0019197a11 */ /* 0x000fe400010f0eff */
[----:B------:R-:W-:-:S03]  /*7770*/  LEA.HI.X.SX32 R28, R28, c[0x0][0x16c], 0x1, P3 ;  /* 0x00005b001c1c7a11 */ /* 0x000fc600018f0eff */
[----:B------:R0:W-:Y:S02]  /*7780*/  STL [R1+0x57c], R25 ;  /* 0x00057c1901007387 */ /* 0x0001e40000100800 */
[----:B0-----:R-:W-:-:S05]  /*7790*/  LEA R25, P2, R7, c[0x0][0x168], 0x1 ;  /* 0x00005a0007197a11 */ /* 0x001fca00078408ff */
[----:B------:R0:W-:Y:S01]  /*77a0*/  STL [R1+0x4d4], R25 ;  /* 0x0004d41901007387 */ /* 0x0001e20000100800 */
[----:B------:R-:W-:-:S03]  /*77b0*/  LEA.HI.X.SX32 R29, R29, c[0x0][0x16c], 0x1, P4 ;  /* 0x00005b001d1d7a11 */ /* 0x000fc600020f0eff */
[----:B0-----:R-:W4:Y:S04]  /*77c0*/  LDL.LU R25, [R1+0x8a0] ;  /* 0x0008a00001197983 */ /* 0x001f280000300800 */
        /* <DEDUP_REMOVED lines=10> */
[----:B------:R2:W-:Y:S01]  /*7870*/  STL [R1+0x580], R23 ;  /* 0x0005801701007387 */ /* 0x0005e20000100800 */
[----:B------:R-:W-:Y:S02]  /*7880*/  LEA.HI.X.SX32 R15, R15, c[0x0][0x16c], 0x1, P0 ;  /* 0x00005b000f0f7a11 */ /* 0x000fe400000f0eff */
[----:B------:R-:W-:Y:S02]  /*7890*/  LEA.HI.X.SX32 R14, R14, c[0x0][0x16c], 0x1, P1 ;  /* 0x00005b000e0e7a11 */ /* 0x000fe400008f0eff */
[----:B------:R-:W-:Y:S02]  /*78a0*/  LEA.HI.X.SX32 R7, R7, c[0x0][0x16c], 0x1, P2 ;  /* 0x00005b0007077a11 */ /* 0x000fe400010f0eff */
[----:B------:R-:W-:-:S02]  /*78b0*/  LEA.HI.X.SX32 R21, R21, c[0x0][0x16c], 0x1, P3 ;  /* 0x00005b0015157a11 */ /* 0x000fc400018f0eff */
[----:B------:R-:W-:Y:S02]  /*78c0*/  LEA.HI.X.SX32 R20, R20, c[0x0][0x16c], 0x1, P4 ;  /* 0x00005b0014147a11 */ /* 0x000fe400020f0eff */
[----:B--2---:R-:W-:-:S05]  /*78d0*/  LEA R23, P5, R19, c[0x0][0x168], 0x1 ;  /* 0x00005a0013177a11 */ /* 0x004fca00078a08ff */
[----:B------:R0:W-:Y:S04]  /*78e0*/  STL [R1+0x4dc], R23 ;  /* 0x0004dc1701007387 */ /* 0x0001e80000100800 */
[----:B0-----:R-:W2:Y:S04]  /*78f0*/  LDL.LU R23, [R1+0x894] ;  /* 0x0008940001177983 */ /* 0x001ea80000300800 */
[----:B------:R0:W-:Y:S02]  /*7900*/  STL [R1+0x454], R22 ;  /* 0x0004541601007387 */ /* 0x0001e40000100800 */
[----:B0-----:R-:W-:-:S05]  /*7910*/  LEA R22, P6, R18, c[0x0][0x168], 0x1 ;  /* 0x00005a0012167a11 */ /* 0x001fca00078c08ff */
[----:B------:R0:W-:Y:S04]  /*7920*/  STL [R1+0x590], R22 ;  /* 0x0005901601007387 */ /* 0x0001e80000100800 */
[----:B0-----:R-:W2:Y:S04]  /*7930*/  LDL.LU R22, [R1+0x890] ;  /* 0x0008900001167983 */ /* 0x001ea80000300800 */
[----:B------:R3:W-:Y:S02]  /*7940*/  STL [R1+0x458], R15 ;  /* 0x0004580f01007387 */ /* 0x0007e40000100800 */
[----:B---3--:R-:W-:-:S05]  /*7950*/  LEA R15, P0, R17, c[0x0][0x168], 0x1 ;  /* 0x00005a00110f7a11 */ /* 0x008fca00078008ff */
[----:B------:R0:W-:Y:S04]  /*7960*/  STL [R1+0x594], R15 ;  /* 0x0005940f01007387 */ /* 0x0001e80000100800 */
[----:B0-----:R-:W3:Y:S04]  /*7970*/  LDL.LU R15, [R1+0x88c] ;  /* 0x00088c00010f7983 */ /* 0x001ee80000300800 */
[----:B------:R0:W-:Y:S02]  /*7980*/  STL [R1+0x4d0], R14 ;  /* 0x0004d00e01007387 */ /* 0x0001e40000100800 */
[----:B0-----:R-:W-:-:S05]  /*7990*/  LEA R14, P1, R16, c[0x0][0x168], 0x1 ;  /* 0x00005a00100e7a11 */ /* 0x001fca00078208ff */
[----:B------:R0:W-:Y:S04]  /*79a0*/  STL [R1+0x4e8], R14 ;  /* 0x0004e80e01007387 */ /* 0x0001e80000100800 */
[----:B0-----:R-:W2:Y:S04]  /*79b0*/  LDL.LU R14, [R1+0x888] ;  /* 0x00088800010e7983 */ /* 0x001ea80000300800 */
[----:B------:R4:W-:Y:S02]  /*79c0*/  STL [R1+0x45c], R7 ;  /* 0x00045c0701007387 */ /* 0x0009e40000100800 */
[----:B----4-:R-:W-:-:S05]  /*79d0*/  LEA R7, P2, R13, c[0x0][0x168], 0x1 ;  /* 0x00005a000d077a11 */ /* 0x010fca00078408ff */
[----:B------:R0:W-:Y:S04]  /*79e0*/  STL [R1+0x598], R7 ;  /* 0x0005980701007387 */ /* 0x0001e80000100800 */
[----:B0-----:R-:W4:Y:S04]  /*79f0*/  LDL.LU R7, [R1+0x884] ;  /* 0x0008840001077983 */ /* 0x001f280000300800 */
[----:B------:R0:W-:Y:S02]  /*7a00*/  STL [R1+0x4d8], R21 ;  /* 0x0004d81501007387 */ /* 0x0001e40000100800 */
[----:B0-----:R-:W-:-:S05]  /*7a10*/  LEA R21, P3, R27, c[0x0][0x168], 0x1 ;  /* 0x00005a001b157a11 */ /* 0x001fca00078608ff */
[----:B------:R0:W-:Y:S01]  /*7a20*/  STL [R1+0x604], R21 ;  /* 0x0006041501007387 */ /* 0x0001e20000100800 */
[----:B------:R-:W-:-:S03]  /*7a30*/  LEA.HI.X.SX32 R19, R19, c[0x0][0x16c], 0x1, P5 ;  /* 0x00005b0013137a11 */ /* 0x000fc600028f0eff */
[----:B0-----:R-:W2:Y:S04]  /*7a40*/  LDL.LU R21, [R1+0x880] ;  /* 0x0008800001157983 */ /* 0x001ea80000300800 */
        /* <DEDUP_REMOVED lines=27> */
[----:B------:R0:W-:Y:S04]  /*7c00*/  STL [R1+0x5a4], R13 ;  /* 0x0005a40d01007387 */ /* 0x0001e80000100800 */
[----:B0-----:R-:W2:Y:S04]  /*7c10*/  LDL.LU R13, [R1+0x868] ;  /* 0x00086800010d7983 */ /* 0x001ea80000300800 */
[----:B------:R0:W-:Y:S02]  /*7c20*/  STL [R1+0x59c], R27 ;  /* 0x00059c1b01007387 */ /* 0x0001e40000100800 */
[----:B0-----:R-:W-:-:S05]  /*7c30*/  LEA R27, P3, R0, c[0x0][0x168], 0x1 ;  /* 0x00005a00001b7a11 */ /* 0x001fca00078608ff */
[----:B------:R0:W-:Y:S04]  /*7c40*/  STL [R1+0x504], R27 ;  /* 0x0005041b01007387 */ /* 0x0001e80000100800 */
[----:B0-----:R-:W2:Y:S01]  /*7c50*/  LDL.LU R27, [R1+0x864] ;  /* 0x00086400011b7983 */ /* 0x001ea20000300800 */
[----:B------:R-:W-:-:S05]  /*7c60*/  LEA.HI.X.SX32 R8, R8, c[0x0][0x16c], 0x1, P4 ;  /* 0x00005b0008087a11 */ /* 0x000fca00020f0eff */
[----:B------:R2:W-:Y:S02]  /*7c70*/  STL [R1+0x468], R8 ;  /* 0x0004680801007387 */ /* 0x0005e40000100800 */
[----:B--2---:R-:W-:-:S05]  /*7c80*/  LEA R8, P4, R27, c[0x0][0x168], 0x1 ;  /* 0x00005a001b087a11 */ /* 0x004fca00078808ff */
        /* <DEDUP_REMOVED lines=23> */
[----:B------:R2:W-:Y:S01]  /*7e00*/  STL [R1+0x500], R26 ;  /* 0x0005001a01007387 */ /* 0x0005e20000100800 */
[----:B------:R-:W-:Y:S02]  /*7e10*/  LEA.HI.X.SX32 R0, R0, c[0x0][0x16c], 0x1, P3 ;  /* 0x00005b0000007a11 */ /* 0x000fe400018f0eff */
[----:B------:R-:W-:Y:S02]  /*7e20*/  LEA.HI.X.SX32 R8, R8, c[0x0][0x16c], 0x1, P5 ;  /* 0x00005b0008087a11 */ /* 0x000fe400028f0eff */
[----:B------:R-:W-:Y:S02]  /*7e30*/  LEA.HI.X.SX32 R9, R9, c[0x0][0x16c], 0x1, P6 ;  /* 0x00005b0009097a11 */ /* 0x000fe400030f0eff */
[----:B--2---:R-:W-:-:S05]  /*7e40*/  LEA R26, P2, R12, c[0x0][0x168], 0x1 ;  /* 0x00005a000c1a7a11 */ /* 0x004fca00078408ff */
[----:B------:R0:W-:Y:S04]  /*7e50*/  STL [R1+0x514], R26 ;  /* 0x0005141a01007387 */ /* 0x0001e80000100800 */
[----:B------:R1:W-:Y:S01]  /*7e60*/  STL [R1+0x478], R0 ;  /* 0x0004780001007387 */ /* 0x0003e20000100800 */
[----:B0-----:R-:W-:Y:S02]  /*7e70*/  LEA R26, P3, R13, c[0x0][0x168], 0x1 ;  /* 0x00005a000d1a7a11 */ /* 0x001fe400078608ff */
[----:B-1----:R-:W-:-:S03]  /*7e80*/  LEA.HI.X.SX32 R0, R27, c[0x0][0x16c], 0x1, P4 ;  /* 0x00005b001b007a11 */ /* 0x002fc600020f0eff */
[----:B------:R0:W-:Y:S04]  /*7e90*/  STL [R1+0x5b8], R26 ;  /* 0x0005b81a01007387 */ /* 0x0001e80000100800 */
[----:B------:R1:W-:Y:S01]  /*7ea0*/  STL [R1+0x508], R0 ;  /* 0x0005080001007387 */ /* 0x0003e20000100800 */
[----:B0-----:R-:W-:Y:S02]  /*7eb0*/  LEA R26, P4, R16, c[0x0][0x168], 0x1 ;  /* 0x00005a00101a7a11 */ /* 0x001fe400078808ff */
[----:B-1----:R-:W-:-:S03]  /*7ec0*/  LEA R0, P5, R17, c[0x0][0x168], 0x1 ;  /* 0x00005a0011007a11 */ /* 0x002fc600078a08ff */
[----:B------:R-:W-:Y:S04]  /*7ed0*/  STL [R1+0x614], R26 ;  /* 0x0006141a01007387 */ /* 0x000fe80000100800 */
[----:B------:R0:W-:Y:S04]  /*7ee0*/  STL [R1+0x5ac], R8 ;  /* 0x0005ac0801007387 */ /* 0x0001e80000100800 */
[----:B------:R1:W-:Y:S01]  /*7ef0*/  STL [R1+0x51c], R0 ;  /* 0x00051c0001007387 */ /* 0x0003e20000100800 */
[----:B0-----:R-:W-:-:S03]  /*7f00*/  LEA R8, P6, R18, c[0x0][0x168], 0x1 ;  /* 0x00005a0012087a11 */ /* 0x001fc600078c08ff */
[----:B------:R0:W-:Y:S01]  /*7f10*/  STL [R1+0x47c], R9 ;  /* 0x00047c0901007387 */ /* 0x0001e20000100800 */
[----:B-1----:R-:W-:-:S03]  /*7f20*/  LEA.HI.X.SX32 R0, R10, c[0x0][0x16c], 0x1, P0 ;  /* 0x00005b000a007a11 */ /* 0x002fc600000f0eff */
[----:B------:R1:W-:Y:S04]  /*7f30*/  STL [R1+0x5c0], R8 ;  /* 0x0005c00801007387 */ /* 0x0003e80000100800 */
[----:B------:R2:W-:Y:S01]  /*7f40*/  STL [R1+0x510], R0 ;  /* 0x0005100001007387 */ /* 0x0005e20000100800 */
[----:B0-----:R-:W-:Y:S02]  /*7f50*/  LEA R9, P0, R19, c[0x0][0x168], 0x1 ;  /* 0x00005a0013097a11 */ /* 0x001fe400078008ff */
[----:B-1----:R-:W-:-:S03]  /*7f60*/  LEA.HI.X.SX32 R8, R11, c[0x0][0x16c], 0x1, P1 ;  /* 0x00005b000b087a11 */ /* 0x002fc600008f0eff */
[----:B------:R0:W-:Y:S01]  /*7f70*/  STL [R1+0x618], R9 ;  /* 0x0006180901007387 */ /* 0x0001e20000100800 */
[----:B--2---:R-:W-:-:S03]  /*7f80*/  LEA R0, P1, R20, c[0x0][0x168], 0x1 ;  /* 0x00005a0014007a11 */ /* 0x004fc600078208ff */
[----:B------:R1:W-:Y:S04]  /*7f90*/  STL [R1+0x5b4], R8 ;  /* 0x0005b40801007387 */ /* 0x0003e80000100800 */
[----:B------:R2:W-:Y:S01]  /*7fa0*/  STL [R1+0x524], R0 ;  /* 0x0005240001007387 */ /* 0x0005e20000100800 */
[----:B0-----:R-:W-:Y:S02]  /*7fb0*/  LEA.HI.X.SX32 R9, R12, c[0x0][0x16c], 0x1, P2 ;  /* 0x00005b000c097a11 */ /* 0x001fe400010f0eff */
[----:B-1----:R-:W-:-:S03]  /*7fc0*/  LEA R8, P2, R21, c[0x0][0x168], 0x1 ;  /* 0x00005a0015087a11 */ /* 0x002fc600078408ff */
[----:B------:R4:W-:Y:S01]  /*7fd0*/  STL [R1+0x480], R9 ;  /* 0x0004800901007387 */ /* 0x0009e20000100800 */
[----:B--2---:R-:W-:-:S03]  /*7fe0*/  LEA.HI.X.SX32 R0, R13, c[0x0][0x16c], 0x1, P3 ;  /* 0x00005b000d007a11 */ /* 0x004fc600018f0eff */
[----:B------:R0:W-:Y:S04]  /*7ff0*/  STL [R1+0x5c8], R8 ;  /* 0x0005c80801007387 */ /* 0x0001e80000100800 */
[----:B------:R1:W-:Y:S01]  /*8000*/  STL [R1+0x518], R0 ;  /* 0x0005180001007387 */ /* 0x0003e20000100800 */
[----:B----4-:R-:W-:Y:S02]  /*8010*/  LEA R9, P3, R7, c[0x0][0x168], 0x1 ;  /* 0x00005a0007097a11 */ /* 0x010fe400078608ff */
[----:B0-----:R-:W-:-:S03]  /*8020*/  LEA.HI.X.SX32 R8, R16, c[0x0][0x16c], 0x1, P4 ;  /* 0x00005b0010087a11 */ /* 0x001fc600020f0eff */
[----:B------:R0:W-:Y:S01]  /*8030*/  STL [R1+0x61c], R9 ;  /* 0x00061c0901007387 */ /* 0x0001e20000100800 */
[----:B-1----:R-:W-:-:S03]  /*8040*/  LEA R0, P4, R14, c[0x0][0x168], 0x1 ;  /* 0x00005a000e007a11 */ /* 0x002fc600078808ff */
[----:B------:R3:W-:Y:S04]  /*8050*/  STL [R1+0x5bc], R8 ;  /* 0x0005bc0801007387 */ /* 0x0007e80000100800 */
[----:B------:R1:W-:Y:S01]  /*8060*/  STL [R1+0x52c], R0 ;  /* 0x00052c0001007387 */ /* 0x0003e20000100800 */
[----:B0-----:R-:W-:Y:S02]  /*8070*/  LEA.HI.X.SX32 R9, R17, c[0x0][0x16c], 0x1, P5 ;  /* 0x00005b0011097a11 */ /* 0x001fe400028f0eff */
[----:B---3--:R-:W-:-:S03]  /*8080*/  LEA R8, P5, R15, c[0x0][0x168], 0x1 ;  /* 0x00005a000f087a11 */ /* 0x008fc600078a08ff */
        /* <DEDUP_REMOVED lines=16> */
[----:B0-----:R-:W-:Y:S02]  /*8190*/  LEA R9, P2, R28, c[0x0][0x168], 0x1 ;  /* 0x00005a001c097a11 */ /* 0x001fe400078408ff */
[----:B-1----:R-:W-:-:S03]  /*81a0*/  LEA.HI.X.SX32 R8, R7, c[0x0][0x16c], 0x1, P3 ;  /* 0x00005b0007087a11 */ /* 0x002fc600018f0eff */
[----:B------:R-:W-:Y:S01]  /*81b0*/  STL [R1+0x624], R9 ;  /* 0x0006240901007387 */ /* 0x000fe20000100800 */
[----:B--2---:R-:W-:-:S03]  /*81c0*/  LEA R0, P3, R25, c[0x0][0x168], 0x1 ;  /* 0x00005a0019007a11 */ /* 0x004fc600078608ff */
[----:B------:R0:W-:Y:S01]  /*81d0*/  STL [R1+0x5cc], R8 ;  /* 0x0005cc0801007387 */ /* 0x0001e20000100800 */
[----:B------:R-:W-:-:S03]  /*81e0*/  LEA.HI.X.SX32 R7, R14, c[0x0][0x16c], 0x1, P4 ;  /* 0x00005b000e077a11 */ /* 0x000fc600020f0eff */
        /* <DEDUP_REMOVED lines=10> */
[----:B------:R-:W-:Y:S04]  /*8290*/  STL [R1+0x5d4], R8 ;  /* 0x0005d40801007387 */ /* 0x000fe80000100800 */
[----:B------:R-:W2:Y:S01]  /*82a0*/  LDL R26, [R1+0x3f8] ;  /* 0x0003f800011a7983 */ /* 0x000ea20000100800 */
[----:B0-----:R-:W-:-:S03]  /*82b0*/  LEA.HI.X.SX32 R7, R23, c[0x0][0x16c], 0x1, P0 ;  /* 0x00005b0017077a11 */ /* 0x001fc600000f0eff */
[----:B------:R0:W-:Y:S04]  /*82c0*/  STL [R1+0x5e8], R0 ;  /* 0x0005e80001007387 */ /* 0x0001e80000100800 */
[----:B------:R1:W-:Y:S01]  /*82d0*/  STL [R1+0x490], R7 ;  /* 0x0004900701007387 */ /* 0x0003e20000100800 */
[----:B0-----:R-:W-:Y:S02]  /*82e0*/  LEA R0, P0, R24, c[0x0][0x168], 0x1 ;  /* 0x00005a0018007a11 */ /* 0x001fe400078008ff */
[----:B-1----:R-:W-:Y:S02]  /*82f0*/  LEA.HI.X.SX32 R7, R29, c[0x0][0x16c], 0x1, P1 ;  /* 0x00005b001d077a11 */ /* 0x002fe400008f0eff */
[----:B------:R0:W5:Y:S04]  /*8300*/  LDL.LU R29, [R1+0x84c] ;  /* 0x00084c00011d7983 */ /* 0x0001680000300800 */
[----:B------:R1:W-:Y:S04]  /*8310*/  STL [R1+0x5ec], R0 ;  /* 0x0005ec0001007387 */ /* 0x0003e80000100800 */
[----:B-1----:R-:W3:Y:S01]  /*8320*/  LDL R0, [R1+0x3fc] ;  /* 0x0003fc0001007983 */ /* 0x002ee20000100800 */
[----:B------:R-:W-:-:S02]  /*8330*/  LEA.HI.X.SX32 R9, R28, c[0x0][0x16c], 0x1, P2 ;  /* 0x00005b001c097a11 */ /* 0x000fc400010f0eff */
[----:B------:R-:W-:Y:S01]  /*8340*/  LEA.HI.X.SX32 R8, R25, c[0x0][0x16c], 0x1, P3 ;  /* 0x00005b0019087a11 */ /* 0x000fe200018f0eff */
[----:B------:R1:W-:Y:S04]  /*8350*/  STL [R1+0x538], R7 ;  /* 0x0005380701007387 */ /* 0x0003e80000100800 */
[----:B------:R0:W5:Y:S01]  /*8360*/  LDL.LU R28, [R1+0x848] ;  /* 0x00084800011c7983 */ /* 0x0001620000300800 */
[----:B-1----:R-:W-:Y:S02]  /*8370*/  LEA.HI.X.SX32 R7, R6, c[0x0][0x16c], 0x1, P4 ;  /* 0x00005b0006077a11 */ /* 0x002fe400020f0eff */
[----:B------:R-:W-:Y:S01]  /*8380*/  LEA.HI.X.SX32 R6, R5, c[0x0][0x16c], 0x1, P5 ;  /* 0x00005b0005067a11 */ /* 0x000fe200028f0eff */
[----:B------:R-:W-:Y:S01]  /*8390*/  STL [R1+0x5dc], R9 ;  /* 0x0005dc0901007387 */ /* 0x000fe20000100800 */
[----:B------:R-:W-:-:S02]  /*83a0*/  LEA.HI.X.SX32 R5, R4, c[0x0][0x16c], 0x1, P6 ;  /* 0x00005b0004057a11 */ /* 0x000fc400030f0eff */
[----:B------:R-:W-:Y:S01]  /*83b0*/  LEA.HI.X.SX32 R4, R24, c[0x0][0x16c], 0x1, P0 ;  /* 0x00005b0018047a11 */ /* 0x000fe200000f0eff */
[----:B------:R1:W-:Y:S04]  /*83c0*/  STL [R1+0x494], R8 ;  /* 0x0004940801007387 */ /* 0x0003e80000100800 */
[----:B------:R-:W-:Y:S04]  /*83d0*/  STL [R1+0x540], R7 ;  /* 0x0005400701007387 */ /* 0x000fe80000100800 */
[----:B------:R-:W-:Y:S04]  /*83e0*/  STL [R1+0x544], R6 ;  /* 0x0005440601007387 */ /* 0x000fe80000100800 */
[----:B------:R-:W-:Y:S04]  /*83f0*/  STL [R1+0x548], R5 ;  /* 0x0005480501007387 */ /* 0x000fe80000100800 */
[----:B------:R-:W-:Y:S04]  /*8400*/  STL [R1+0xa0], RZ ;  /* 0x0000a0ff01007387 */ /* 0x000fe80000100800 */
[----:B------:R4:W-:Y:S04]  /*8410*/  STL [R1+0x54c], R4 ;  /* 0x00054c0401007387 */ /* 0x0009e80000100800 */
[----:B------:R0:W-:Y:S04]  /*8420*/  STL [R1+0xa4], RZ ;  /* 0x0000a4ff01007387 */ /* 0x0001e80000100800 */
[----:B-1----:R-:W1:Y:S04]  /*8430*/  S2R R8, SR_TID.X ;  /* 0x0000000000087919 */ /* 0x002e680000002100 */
        /* <DEDUP_REMOVED lines=18> */
[----:B-1----:R-:W-:-:S02]  /*8560*/  LOP3.LUT R27, R8, 0x1ff, RZ, 0xc0, !PT ;  /* 0x000001ff081b7812 */ /* 0x002fc400078ec0ff */
[----:B------:R-:W-:-:S03]  /*8570*/  LOP3.LUT R8, R8, 0x180, RZ, 0xc0, !PT ;  /* 0x0000018008087812 */ /* 0x000fc600078ec0ff */
[----:B------:R-:W-:Y:S01]  /*8580*/  IMAD.SHL.U32 R27, R27, 0x2, RZ ;  /* 0x000000021b1b7824 */ /* 0x000fe200078e00ff */
[----:B------:R-:W-:-:S04]  /*8590*/  SHF.R.U32.HI R8, RZ, 0x3, R8 ;  /* 0x00000003ff087819 */ /* 0x000fc80000011608 */
[----:B------:R-:W-:-:S04]  /*85a0*/  LOP3.LUT R27, R27, R8, RZ, 0x3c, !PT ;  /* 0x000000081b1b7212 */ /* 0x000fc800078e3cff */
[----:B----4-:R-:W-:Y:S02]  /*85b0*/  LOP3.LUT R4, R27, 0x40, RZ, 0x3c, !PT ;  /* 0x000000401b047812 */ /* 0x010fe400078e3cff */
[C---:B--2---:R-:W-:Y:S02]  /*85c0*/  LOP3.LUT R6, R26.reuse, 0x20, RZ, 0x3c, !PT ;  /* 0x000000201a067812 */ /* 0x044fe400078e3cff */
[C---:B------:R-:W-:Y:S02]  /*85d0*/  LOP3.LUT R5, R26.reuse, 0x40, RZ, 0x3c, !PT ;  /* 0x000000401a057812 */ /* 0x040fe400078e3cff */
[----:B------:R-:W-:Y:S02]  /*85e0*/  LOP3.LUT R4, R26, 0x60, RZ, 0x3c, !PT ;  /* 0x000000601a047812 */ /* 0x000fe400078e3cff */
[----:B---3--:R-:W-:-:S05]  /*85f0*/  LOP3.LUT R0, R0, 0x40, RZ, 0x3c, !PT ;  /* 0x0000004000007812 */ /* 0x008fca00078e3cff */
[----:B------:R0:W-:Y:S02]  /*8600*/  STL [R1+0x634], R0 ;  /* 0x0006340001007387 */ /* 0x0001e40000100800 */
.L_x_3:
[----:B0-----:R-:W1:Y:S01]  /*8610*/  S2R R4, SR_TID.X ;  /* 0x0000000000047919 */ /* 0x001e620000002100 */
[----:B------:R-:W-:Y:S02]  /*8620*/  PRMT R15, RZ, 0x7610, R15 ;  /* 0x00007610ff0f7816 */ /* 0x000fe4000000000f */
[----:B------:R-:W-:Y:S01]  /*8630*/  PRMT R13, RZ, 0x7610, R13 ;  /* 0x00007610ff0d7816 */ /* 0x000fe2000000000d */
[----:B------:R-:W2:Y:S04]  /*8640*/  S2R R17, SR_TID.X ;  /* 0x0000000000117919 */ /* 0x000ea80000002100 */
[----:B------:R-:W-:Y:S04]  /*8650*/  STL [R1+0x1b60], R18 ;  /* 0x001b601201007387 */ /* 0x000fe80000100800 */
[----:B------:R-:W3:Y:S04]  /*8660*/  S2R R10, SR_TID.X ;  /* 0x00000000000a7919 */ /* 0x000ee80000002100 */
[----:B------:R-:W-:Y:S04]  /*8670*/  STL [R1+0x1b6c], R18 ;  /* 0x001b6c1201007387 */ /* 0x000fe80000100800 */
[----:B------:R-:W-:Y:S01]  /*8680*/  STL [R1+0x1b5c], R19 ;  /* 0x001b5c1301007387 */ /* 0x000fe20000100800 */
[----:B-1----:R-:W-:-:S03]  /*8690*/  SHF.R.U32.HI R4, RZ, 0x8, R4 ;  /* 0x00000008ff047819 */ /* 0x002fc60000011604 */
[----:B------:R-:W-:Y:S01]  /*86a0*/  STL [R1+0x1b64], R19 ;  /* 0x001b641301007387 */ /* 0x000fe20000100800 */
[----:B------:R-:W-:-:S03]  /*86b0*/  SGXT.U32 R4, R4, 0x1 ;  /* 0x000000010404781a */ /* 0x000fc60000000000 */
[----:B------:R-:W-:Y:S01]  /*86c0*/  STL [R1+0x1b70], R19 ;  /* 0x001b701301007387 */ /* 0x000fe20000100800 */
[----:B--2---:R-:W-:Y:S02]  /*86d0*/  SHF.R.U32.HI R16, RZ, 0x8, R17 ;  /* 0x00000008ff107819 */ /* 0x004fe40000011611 */
[C---:B------:R-:W-:Y:S01]  /*86e0*/  LOP3.LUT R6, R4.reuse, 0x2, RZ, 0xfc, !PT ;  /* 0x0000000204067812 */ /* 0x040fe200078efcff */
[----:B------:R-:W-:Y:S01]  /*86f0*/  STL [R1+0x1b4c], R20 ;  /* 0x001b4c1401007387 */ /* 0x000fe20000100800 */
[----:B------:R-:W-:Y:S02]  /*8700*/  LOP3.LUT R5, R4, 0x4, RZ, 0xfc, !PT ;  /* 0x0000000404057812 */ /* 0x000fe400078efcff */
[----:B------:R-:W-:Y:S01]  /*8710*/  SGXT.U32 R16, R16, 0x1 ;  /* 0x000000011010781a */ /* 0x000fe20000000000 */
[----:B------:R-:W1:Y:S01]  /*8720*/  S2R R4, SR_TID.X ;  /* 0x0000000000047919 */ /* 0x000e620000002100 */
[----:B------:R-:W-:Y:S02]  /*8730*/  ISETP.GE.AND P1, PT, R6, UR4, PT ;  /* 0x0000000406007c0c */ /* 0x000fe4000bf26270 */
[----:B------:R-:W-:Y:S01]  /*8740*/  ISETP.GE.AND P0, PT, R16, UR4, PT ;  /* 0x0000000410007c0c */ /* 0x000fe2000bf06270 */
[----:B------:R-:W-:Y:S01]  /*8750*/  STL [R1+0x1b54], R20 ;  /* 0x001b541401007387 */ /* 0x000fe20000100800 */
[----:B------:R-:W-:-:S02]  /*8760*/  ISETP.GE.AND P2, PT, R5, UR4, PT ;  /* 0x0000000405007c0c */ /* 0x000fc4000bf46270 */
[----:B---3--:R-:W-:Y:S01]  /*8770*/  SHF.R.U32.HI R12, RZ, 0x8, R10 ;  /* 0x00000008ff0c7819 */ /* 0x008fe2000001160a */
[----:B------:R2:W-:Y:S01]  /*8780*/  STL [R1+0x1b68], R20 ;  /* 0x001b681401007387 */ /* 0x0005e20000100800 */
[----:B-1----:R-:W-:-:S03]  /*8790*/  SHF.R.U32.HI R4, RZ, 0x8, R4 ;  /* 0x00000008ff047819 */ /* 0x002fc60000011604 */
[----:B-----5:R-:W-:Y:S01]  /*87a0*/  STL [R1+0x1b48], R25 ;  /* 0x001b481901007387 */ /* 0x020fe20000100800 */
[----:B------:R-:W-:Y:S02]  /*87b0*/  SGXT.U32 R12, R12, 0x1 ;  /* 0x000000010c0c781a */ /* 0x000fe40000000000 */
[----:B------:R-:W-:Y:S01]  /*87c0*/  SGXT.U32 R4, R4, 0x1 ;  /* 0x000000010404781a */ /* 0x000fe20000000000 */
[----:B------:R-:W-:Y:S01]  /*87d0*/  STL [R1+0x1b50], R25 ;  /* 0x001b501901007387 */ /* 0x000fe20000100800 */
[----:B------:R-:W-:Y:S02]  /*87e0*/  SHF.R.U32.HI R10, RZ, 0x8, R10 ;  /* 0x00000008ff0a7819 */ /* 0x000fe4000001160a */
[C---:B------:R-:W-:Y:S01]  /*87f0*/  LOP3.LUT R8, R4.reuse, 0x4, RZ, 0xfc, !PT ;  /* 0x0000000404087812 */ /* 0x040fe200078efcff */
[----:B------:R-:W-:Y:S01]  /*8800*/  STL [R1+0x1b58], R25 ;  /* 0x001b581901007387 */ /* 0x000fe20000100800 */
[C---:B------:R-:W-:Y:S01]  /*8810*/  LOP3.LUT R6, R4.reuse, 0x2, RZ, 0xfc, !PT ;  /* 0x0000000204067812 */ /* 0x040fe200078efcff */
[----:B------:R-:W-:Y:S01]  /*8820*/  IMAD R4, R4, c[0x0][0x188], RZ ;  /* 0x0000620004047a24 */ /* 0x000fe200078e02ff */
[----:B--2---:R-:W-:Y:S01]  /*8830*/  PRMT R20, RZ, 0x7610, R20 ;  /* 0x00007610ff147816 */ /* 0x004fe20000000014 */
[----:B------:R-:W-:Y:S01]  /*8840*/  IMAD R8, R8, c[0x0][0x188], RZ ;  /* 0x0000620008087a24 */ /* 0x000fe200078e02ff */
[----:B------:R-:W-:Y:S01]  /*8850*/  LOP3.LUT R11, R12, 0x6, RZ, 0xfc, !PT ;  /* 0x000000060c0b7812 */ /* 0x000fe200078efcff */
[--C-:B------:R-:W-:Y:S01]  /*8860*/  IMAD.WIDE R4, R4, 0x2, R2.reuse ;  /* 0x0000000204047825 */ /* 0x100fe200078e0202 */
[----:B------:R-:W-:Y:S01]  /*8870*/  SGXT.U32 R10, R10, 0x1 ;  /* 0x000000010a0a781a */ /* 0x000fe20000000000 */
[----:B------:R-:W-:Y:S02]  /*8880*/  STL [R1+0x1b74], R25 ;  /* 0x001b741901007387 */ /* 0x000fe40000100800 */
[----:B------:R-:W-:-:S02]  /*8890*/  IMAD.WIDE R8, R8, 0x2, R2 ;  /* 0x0000000208087825 */ /* 0x000fc400078e0202 */
[----:B------:R1:W2:Y:S02]  /*88a0*/  @!P0 LDG.E.U16 R15, [R4.64] ;  /* 0x00000006040f8981 */ /* 0x0002a4000c1e1500 */
[----:B------:R-:W-:Y:S02]  /*88b0*/  IMAD R6, R6, c[0x0][0x188], RZ ;  /* 0x0000620006067a24 */ /* 0x000fe400078e02ff */
[----:B------:R-:W3:Y:S01]  /*88c0*/  @!P2 LDG.E.U16 R13, [R8.64] ;  /* 0x00000006080da981 */ /* 0x000ee2000c1e1500 */
[----:B------:R-:W-:Y:S01]  /*88d0*/  ISETP.GE.AND P0, PT, R11, UR4, PT ;  /* 0x000000040b007c0c */ /* 0x000fe2000bf06270 */
[----:B------:R-:W-:Y:S01]  /*88e0*/  IMAD.WIDE R6, R6, 0x2, R2 ;  /* 0x0000000206067825 */ /* 0x000fe200078e0202 */
[----:B------:R-:W-:Y:S01]  /*88f0*/  LOP3.LUT R11, R10, 0xa, RZ, 0xfc, !PT ;  /* 0x0000000a0a0b7812 */ /* 0x000fe200078efcff */
[----:B------:R-:W-:Y:S03]  /*8900*/  STL [R1+0x1b3c], R21 ;  /* 0x001b3c1501007387 */ /* 0x000fe60000100800 */
[----:B------:R-:W-:Y:S01]  /*8910*/  ISETP.GE.AND P2, PT, R11, UR4, PT ;  /* 0x000000040b007c0c */ /* 0x000fe2000bf46270 */
[----:B------:R-:W-:Y:S04]  /*8920*/  STL [R1+0x1b44], R21 ;  /* 0x001b441501007387 */ /* 0x000fe80000100800 */
[----:B------:R-:W4:Y:S04]  /*8930*/  S2R R11, SR_TID.X ;  /* 0x00000000000b7919 */ /* 0x000f280000002100 */
[----:B------:R0:W-:Y:S04]  /*8940*/  STL [R1+0x1b78], R21 ;  /* 0x001b781501007387 */ /* 0x0001e80000100800 */
[----:B------:R-:W-:Y:S04]  /*8950*/  STL [R1+0x1b38], R24 ;  /* 0x001b381801007387 */ /* 0x000fe80000100800 */
[----:B------:R-:W-:Y:S04]  /*8960*/  STL [R1+0x1b40], R24 ;  /* 0x001b401801007387 */ /* 0x000fe80000100800 */
[----:B------:R-:W-:Y:S04]  /*8970*/  STL [R1+0x1b28], R27 ;  /* 0x001b281b01007387 */ /* 0x000fe80000100800 */
[----:B------:R-:W-:Y:S04]  /*8980*/  STL [R1+0x1b30], R27 ;  /* 0x001b301b01007387 */ /* 0x000fe80000100800 */
[----:B------:R-:W-:Y:S04]  /*8990*/  STL [R1+0x1b14], R26 ;  /* 0x001b141a01007387 */ /* 0x000fe80000100800 */
[----:B------:R-:W-:Y:S04]  /*89a0*/  STL [R1+0x1b1c], R26 ;  /* 0x001b1c1a01007387 */ /* 0x000fe80000100800 */
[----:B------:R-:W-:Y:S04]  /*89b0*/  STL [R1+0x1b0c], R23 ;  /* 0x001b0c1701007387 */ /* 0x000fe80000100800 */
[----:B------:R-:W-:Y:S01]  /*89c0*/  STL [R1+0x1b10], R23 ;  /* 0x001b101701007387 */ /* 0x000fe20000100800 */
[----:B------:R-:W-:-:S03]  /*89d0*/  LOP3.LUT R12, R12, 0x8, RZ, 0xfc, !PT ;  /* 0x000000080c0c7812 */ /* 0x000fc600078efcff */
[----:B------:R-:W-:Y:S04]  /*89e0*/  STL [R1+0x1b18], R23 ;  /* 0x001b181701007387 */ /* 0x000fe80000100800 */
[----:B------:R-:W-:Y:S04]  /*89f0*/  STL [R1+0x1b20], R23 ;  /* 0x001b201701007387 */ /* 0x000fe80000100800 */
[----:B------:R-:W-:Y:S04]  /*8a00*/  STL [R1+0x1b34], R23 ;  /* 0x001b341701007387 */ /* 0x000fe80000100800 */
[----:B------:R-:W-:Y:S04]  /*8a10*/  STL [R1+0x1b08], R22 ;  /* 0x001b081601007387 */ /* 0x000fe80000100800 */
[----:B------:R-:W-:Y:S04]  /*8a20*/  STL [R1+0x1b24], R22 ;  /* 0x001b241601007387 */ /* 0x000fe80000100800 */
[----:B------:R-:W-:Y:S04]  /*8a30*/  STL [R1+0x1af4], R0 ;  /* 0x001af40001007387 */ /* 0x000fe80000100800 */
[----:B------:R-:W-:Y:S04]  /*8a40*/  STL [R1+0x1afc], R17 ;  /* 0x001afc1101007387 */ /* 0x000fe80000100800 */
[----:B------:R0:W3:Y:S01]  /*8a50*/  @!P1 LDG.E.U16 R20, [R6.64] ;  /* 0x0000000606149981 */ /* 0x0000e2000c1e1500 */
[----:B------:R-:W-:-:S02]  /*8a60*/  ISETP.GE.AND P1, PT, R12, UR4, PT ;  /* 0x000000040c007c0c */ /* 0x000fc4000bf26270 */
[C---:B------:R-:W-:Y:S01]  /*8a70*/  LOP3.LUT R12, R10.reuse, 0xc, RZ, 0xfc, !PT ;  /* 0x0000000c0a0c7812 */ /* 0x040fe200078efcff */
[----:B------:R-:W-:Y:S01]  /*8a80*/  STL [R1+0x1b00], R17 ;  /* 0x001b001101007387 */ /* 0x000fe20000100800 */
[----:B------:R-:W-:-:S03]  /*8a90*/  LOP3.LUT R10, R10, 0xe, RZ, 0xfc, !PT ;  /* 0x0000000e0a0a7812 */ /* 0x000fc600078efcff */
[----:B------:R-:W-:Y:S04]  /*8aa0*/  STL [R1+0x1b04], R17 ;  /* 0x001b041101007387 */ /* 0x000fe80000100800 */
[----:B------:R-:W-:Y:S01]  /*8ab0*/  STL [R1+0x1b2c], R17 ;  /* 0x001b2c1101007387 */ /* 0x000fe20000100800 */
[----:B------:R-:W-:-:S03]  /*8ac0*/  ISETP.GE.AND P4, PT, R10, UR4, PT ;  /* 0x000000040a007c0c */ /* 0x000fc6000bf86270 */
[----:B------:R-:W-:Y:S01]  /*8ad0*/  STL [R1+0x1af8], R0 ;  /* 0x001af80001007387 */ /* 0x000fe20000100800 */
[----:B----4-:R-:W-:-:S03]  /*8ae0*/  SHF.R.U32.HI R10, RZ, 0x8, R11 ;  /* 0x00000008ff0a7819 */ /* 0x010fc6000001160b */
[----:B-----5:R-:W-:Y:S04]  /*8af0*/  STL [R1+0x1af0], R29 ;  /* 0x001af01d01007387 */ /* 0x020fe80000100800 */
[----:B------:R-:W-:Y:S01]  /*8b00*/  STL [R1+0x1aec], R28 ;  /* 0x001aec1c01007387 */ /* 0x000fe20000100800 */
[----:B------:R-:W-:-:S04]  /*8b10*/  SGXT.U32 R10, R10, 0x1 ;  /* 0x000000010a0a781a */ /* 0x000fc80000000000 */
[----:B------:R-:W-:-:S05]  /*8b20*/  LOP3.LUT R10, R10, 0x6, RZ, 0xfc, !PT ;  /* 0x000000060a0a7812 */ /* 0x000fca00078efcff */
[----:B------:R-:W-:Y:S01]  /*8b30*/  IMAD R10, R10, c[0x0][0x188], RZ ;  /* 0x000062000a0a7a24 */ /* 0x000fe200078e02ff */
[----:B------:R-:W-:-:S03]  /*8b40*/  ISETP.GE.AND P3, PT, R12, UR4, PT ;  /* 0x000000040c007c0c */ /* 0x000fc6000bf66270 */
[----:B-1----:R-:W-:Y:S01]  /*8b50*/  IMAD.WIDE R4, R10, 0x2, R2 ;  /* 0x000000020a047825 */ /* 0x002fe200078e0202 */
[----:B0-----:R-:W-:Y:S02]  /*8b60*/  PRMT R21, RZ, 0x7610, R21 ;  /* 0x00007610ff157816 */ /* 0x001fe40000000015 */
[----:B------:R-:W-:Y:S02]  /*8b70*/  PRMT R14, RZ, 0x7610, R14 ;  /* 0x00007610ff0e7816 */ /* 0x000fe4000000000e */
[----:B------:R-:W-:Y:S02]  /*8b80*/  PRMT R25, RZ, 0x7610, R25 ;  /* 0x00007610ff197816 */ /* 0x000fe40000000019 */
[----:B------:R-:W-:Y:S01]  /*8b90*/  PRMT R19, RZ, 0x7610, R19 ;  /* 0x00007610ff137816 */ /* 0x000fe20000000013 */
[----:B------:R-:W4:Y:S01]  /*8ba0*/  @!P0 LDG.E.U16 R21, [R4.64] ;  /* 0x0000000604158981 */ /* 0x000f22000c1e1500 */
[----:B------:R-:W-:-:S03]  /*8bb0*/  PRMT R18, RZ, 0x7610, R18 ;  /* 0x00007610ff127816 */ /* 0x000fc60000000012 */
[----:B--2---:R-:W-:Y:S04]  /*8bc0*/  STL [R1+0x1ad0], R15 ;  /* 0x001ad00f01007387 */ /* 0x004fe80000100800 */
[----:B------:R-:W-:Y:S04]  /*8bd0*/  STL [R1+0x1ad4], R15 ;  /* 0x001ad40f01007387 */ /* 0x000fe80000100800 */
[----:B------:R-:W-:Y:S04]  /*8be0*/  STL [R1+0x1ad8], R15 ;  /* 0x001ad80f01007387 */ /* 0x000fe80000100800 */
[----:B------:R-:W-:Y:S04]  /*8bf0*/  STL [R1+0x1adc], R15 ;  /* 0x001adc0f01007387 */ /* 0x000fe80000100800 */
[----:B------:R-:W-:Y:S04]  /*8c00*/  STL [R1+0x1ae0], R15 ;  /* 0x001ae00f01007387 */ /* 0x000fe80000100800 */
[----:B------:R-:W-:Y:S04]  /*8c10*/  STL [R1+0x1ae4], R15 ;  /* 0x001ae40f01007387 */ /* 0x000fe80000100800 */
[----:B------:R-:W-:Y:S04]  /*8c20*/  STL [R1+0x1ae8], R15 ;  /* 0x001ae80f01007387 */ /* 0x000fe80000100800 */
[----:B---3--:R0:W-:Y:S02]  /*8c30*/  STL [R1+0x11c], R13 ;  /* 0x00011c0d01007387 */ /* 0x0081e40000100800 */
[----:B0-----:R-:W-:-:S04]  /*8c40*/  SHF.R.U32.HI R13, RZ, 0x8, R11 ;  /* 0x00000008ff0d7819 */ /* 0x001fc8000001160b */
[----:B------:R-:W-:-:S04]  /*8c50*/  SGXT.U32 R13, R13, 0x1 ;  /* 0x000000010d0d781a */ /* 0x000fc80000000000 */
[C---:B------:R-:W-:Y:S02]  /*8c60*/  LOP3.LUT R6, R13.reuse, 0x8, RZ, 0xfc, !PT ;  /* 0x000000080d067812 */ /* 0x040fe400078efcff */
[C---:B------:R-:W-:Y:S02]  /*8c70*/  LOP3.LUT R11, R13.reuse, 0xa, RZ, 0xfc, !PT ;  /* 0x0000000a0d0b7812 */ /* 0x040fe400078efcff */
[C---:B------:R-:W-:Y:S01]  /*8c80*/  LOP3.LUT R10, R13.reuse, 0xc, RZ, 0xfc, !PT ;  /* 0x0000000c0d0a7812 */ /* 0x040fe200078efcff */
[----:B------:R-:W-:Y:S01]  /*8c90*/  IMAD R6, R6, c[0x0][0x188], RZ ;  /* 0x0000620006067a24 */ /* 0x000fe200078e02ff */
[----:B------:R-:W-:Y:S01]  /*8ca0*/  LOP3.LUT R12, R13, 0xe, RZ, 0xfc, !PT ;  /* 0x0000000e0d0c7812 */ /* 0x000fe200078efcff */
[----:B------:R-:W-:Y:S02]  /*8cb0*/  IMAD R11, R11, c[0x0][0x188], RZ ;  /* 0x000062000b0b7a24 */ /* 0x000fe400078e02ff */
[----:B------:R-:W-:Y:S02]  /*8cc0*/  IMAD R10, R10, c[0x0][0x188], RZ ;  /* 0x000062000a0a7a24 */ /* 0x000fe400078e02ff */
[----:B------:R-:W-:-:S04]  /*8cd0*/  IMAD.WIDE R6, R6, 0x2, R2 ;  /* 0x0000000206067825 */ /* 0x000fc800078e0202 */
[----:B------:R-:W-:Y:S01]  /*8ce0*/  IMAD R12, R12, c[0x0][0x188], RZ ;  /* 0x000062000c0c7a24 */ /* 0x000fe200078e02ff */
[----:B------:R-:W2:Y:S01]  /*8cf0*/  @!P1 LDG.E.U16 R14, [R6.64] ;  /* 0x00000006060e9981 */ /* 0x000ea2000c1e1500 */
[----:B------:R-:W-:-:S04]  /*8d00*/  IMAD.WIDE R8, R11, 0x2, R2 ;  /* 0x000000020b087825 */ /* 0x000fc800078e0202 */
[--C-:B------:R-:W-:Y:S01]  /*8d10*/  IMAD.WIDE R10, R10, 0x2, R2.reuse ;  /* 0x000000020a0a7825 */ /* 0x100fe200078e0202 */
[----:B------:R-:W3:Y:S03]  /*8d20*/  @!P2 LDG.E.U16 R25, [R8.64] ;  /* 0x000000060819a981 */ /* 0x000ee6000c1e1500 */
[----:B------:R-:W-:Y:S01]  /*8d30*/  IMAD.WIDE R12, R12, 0x2, R2 ;  /* 0x000000020c0c7825 */ /* 0x000fe200078e0202 */
[----:B------:R-:W3:Y:S04]  /*8d40*/  @!P3 LDG.E.U16 R19, [R10.64] ;  /* 0x000000060a13b981 */ /* 0x000ee8000c1e1500 */
[----:B------:R-:W3:Y:S04]  /*8d50*/  @!P4 LDG.E.U16 R18, [R12.64] ;  /* 0x000000060c12c981 */ /* 0x000ee8000c1e1500 */
[----:B------:R-:W-:Y:S04]  /*8d60*/  STL [R1+0x20], R20 ;  /* 0x0000201401007387 */ /* 0x000fe80000100800 */
[----:B----4-:R0:W-:Y:S04]  /*8d70*/  STL [R1+0x13c], R21 ;  /* 0x00013c1501007387 */ /* 0x0101e80000100800 */
[----:B0-----:R-:W4:Y:S04]  /*8d80*/  LDL.LU R21, [R1+0x1b78] ;  /* 0x001b780001157983 */ /* 0x001f280000300800 */
[----:B--2---:R-:W-:Y:S04]  /*8d90*/  STL [R1+0x1ac8], R14 ;  /* 0x001ac80e01007387 */ /* 0x004fe80000100800 */
[----:B---3--:R0:W-:Y:S04]  /*8da0*/  STL [R1+0x1c], R25 ;  /* 0x00001c1901007387 */ /* 0x0081e80000100800 */
[----:B0-----:R-:W2:Y:S04]  /*8db0*/  LDL.LU R25, [R1+0x1b74] ;  /* 0x001b740001197983 */ /* 0x001ea80000300800 */
[----:B------:R0:W-:Y:S04]  /*8dc0*/  STL [R1+0x114], R19 ;  /* 0x0001141301007387 */ /* 0x0001e80000100800 */
[----:B0-----:R-:W3:Y:S04]  /*8dd0*/  LDL.LU R19, [R1+0x1b70] ;  /* 0x001b700001137983 */ /* 0x001ee80000300800 */
[----:B------:R0:W-:Y:S04]  /*8de0*/  STL [R1+0x150], R18 ;  /* 0x0001501201007387 */ /* 0x0001e80000100800 */
[----:B0-----:R-:W2:Y:S04]  /*8df0*/  LDL.LU R18, [R1+0x1b6c] ;  /* 0x001b6c0001127983 */ /* 0x001ea80000300800 */
[----:B------:R-:W0:Y:S02]  /*8e00*/  S2R R20, SR_TID.X ;  /* 0x0000000000147919 */ /* 0x000e240000002100 */
[----:B0-----:R-:W-:-:S02]  /*8e10*/  SHF.R.U32.HI R5, RZ, 0x8, R20 ;  /* 0x00000008ff057819 */ /* 0x001fc40000011614 */
[----:B------:R-:W-:Y:S02]  /*8e20*/  SHF.R.U32.HI R20, RZ, 0x8, R20 ;  /* 0x00000008ff147819 */ /* 0x000fe40000011614 */
[----:B------:R-:W-:Y:S02]  /*8e30*/  SGXT.U32 R5, R5, 0x1 ;  /* 0x000000010505781a */ /* 0x000fe40000000000 */
[----:B------:R-:W-:Y:S02]  /*8e40*/  SGXT.U32 R20, R20, 0x1 ;  /* 0x000000011414781a */ /* 0x000fe40000000000 */
[C---:B------:R-:W-:Y:S02]  /*8e50*/  LOP3.LUT R4, R5.reuse, 0x10, RZ, 0xfc, !PT ;  /* 0x0000001005047812 */ /* 0x040fe400078efcff */
[----:B------:R-:W-:Y:S02]  /*8e60*/  LOP3.LUT R5, R5, 0x12, RZ, 0xfc, !PT ;  /* 0x0000001205057812 */ /* 0x000fe400078efcff */
[----:B------:R-:W-:-:S02]  /*8e70*/  ISETP.GE.AND P2, PT, R4, UR4, PT ;  /* 0x0000000404007c0c */ /* 0x000fc4000bf46270 */
[----:B------:R-:W-:Y:S02]  /*8e80*/  ISETP.GE.AND P3, PT, R5, UR4, PT ;  /* 0x0000000405007c0c */ /* 0x000fe4000bf66270 */
[C---:B------:R-:W-:Y:S02]  /*8e90*/  LOP3.LUT R7, R20.reuse, 0x14, RZ, 0xfc, !PT ;  /* 0x0000001414077812 */ /* 0x040fe400078efcff */
[C---:B------:R-:W-:Y:S02]  /*8ea0*/  LOP3.LUT R4, R20.reuse, 0x16, RZ, 0xfc, !PT ;  /* 0x0000001614047812 */ /* 0x040fe400078efcff */
[----:B------:R-:W-:Y:S02]  /*8eb0*/  LOP3.LUT R5, R20, 0x18, RZ, 0xfc, !PT ;  /* 0x0000001814057812 */ /* 0x000fe400078efcff */
[----:B------:R-:W0:Y:S02]  /*8ec0*/  S2R R20, SR_TID.X ;  /* 0x0000000000147919 */ /* 0x000e240000002100 */
[----:B------:R-:W-:-:S02]  /*8ed0*/  ISETP.GE.AND P1, PT, R5, UR4, PT ;  /* 0x0000000405007c0c */ /* 0x000fc4000bf26270 */
[----:B------:R-:W-:Y:S02]  /*8ee0*/  ISETP.GE.AND P4, PT, R7, UR4, PT ;  /* 0x0000000407007c0c */ /* 0x000fe4000bf86270 */
[----:B------:R-:W-:Y:S02]  /*8ef0*/  ISETP.GE.AND P5, PT, R4, UR4, PT ;  /* 0x0000000404007c0c */ /* 0x000fe4000bfa6270 */
[----:B------:R-:W-:Y:S02]  /*8f00*/  PRMT R13, RZ, 0x7610, R13 ;  /* 0x00007610ff0d7816 */ /* 0x000fe4000000000d */
[--C-:B0-----:R-:W-:Y:S02]  /*8f10*/  SHF.R.U32.HI R5, RZ, 0x8, R20.reuse ;  /* 0x00000008ff057819 */ /* 0x101fe40000011614 */
[----:B------:R-:W-:Y:S02]  /*8f20*/  SHF.R.U32.HI R20, RZ, 0x8, R20 ;  /* 0x00000008ff147819 */ /* 0x000fe40000011614 */
[----:B------:R-:W-:-:S02]  /*8f30*/  SGXT.U32 R5, R5, 0x1 ;  /* 0x000000010505781a */ /* 0x000fc40000000000 */
[----:B------:R-:W-:Y:S02]  /*8f40*/  SGXT.U32 R20, R20, 0x1 ;  /* 0x000000011414781a */ /* 0x000fe40000000000 */
[----:B------:R-:W-:Y:S02]  /*8f50*/  LOP3.LUT R5, R5, 0x10, RZ, 0xfc, !PT ;  /* 0x0000001005057812 */ /* 0x000fe400078efcff */
[C---:B------:R-:W-:Y:S02]  /*8f60*/  LOP3.LUT R6, R20.reuse, 0x12, RZ, 0xfc, !PT ;  /* 0x0000001214067812 */ /* 0x040fe400078efcff */
[----:B------:R-:W-:Y:S01]  /*8f70*/  LOP3.LUT R9, R20, 0x14, RZ, 0xfc, !PT ;  /* 0x0000001414097812 */ /* 0x000fe200078efcff */
[----:B------:R-:W-:Y:S02]  /*8f80*/  IMAD R5, R5, c[0x0][0x188], RZ ;  /* 0x0000620005057a24 */ /* 0x000fe400078e02ff */
[----:B------:R-:W-:Y:S02]  /*8f90*/  IMAD R6, R6, c[0x0][0x188], RZ ;  /* 0x0000620006067a24 */ /* 0x000fe400078e02ff */
[----:B------:R-:W-:-:S04]  /*8fa0*/  IMAD.WIDE R4, R5, 0x2, R2 ;  /* 0x0000000205047825 */ /* 0x000fc800078e0202 */
[----:B------:R-:W-:Y:S01]  /*8fb0*/  IMAD R9, R9, c[0x0][0x188], RZ ;  /* 0x0000620009097a24 */ /* 0x000fe200078e02ff */
[----:B------:R-:W4:Y:S01]  /*8fc0*/  @!P2 LDG.E.U16 R13, [R4.64] ;  /* 0x00000006040da981 */ /* 0x000f22000c1e1500 */
[----:B------:R-:W-:-:S04]  /*8fd0*/  IMAD.WIDE R6, R6, 0x2, R2 ;  /* 0x0000000206067825 */ /* 0x000fc800078e0202 */
[----:B------:R-:W-:Y:S01]  /*8fe0*/  IMAD.WIDE R8, R9, 0x2, R2 ;  /* 0x0000000209087825 */ /* 0x000fe200078e0202 */
[----:B---3--:R-:W-:-:S06]  /*8ff0*/  PRMT R19, RZ, 0x7610, R19 ;  /* 0x00007610ff137816 */ /* 0x008fcc0000000013 */
[----:B------:R-:W3:Y:S01]  /*9000*/  @!P3 LDG.E.U16 R19, [R6.64] ;  /* 0x000000060613b981 */ /* 0x000ee2000c1e1500 */
[----:B--2---:R-:W-:-:S06]  /*9010*/  PRMT R18, RZ, 0x7610, R18 ;  /* 0x00007610ff127816 */ /* 0x004fcc0000000012 */
[----:B------:R-:W2:Y:S01]  /*9020*/  @!P4 LDG.E.U16 R18, [R8.64] ;  /* 0x000000060812c981 */ /* 0x000ea2000c1e1500 */
[----:B------:R-:W-:Y:S02]  /*9030*/  LOP3.LUT R11, R20, 0x16, RZ, 0xfc, !PT ;  /* 0x00000016140b7812 */ /* 0x000fe400078efcff */
[----:B------:R-:W-:-:S03]  /*9040*/  PRMT R25, RZ, 0x7610, R25 ;  /* 0x00007610ff197816 */ /* 0x000fc60000000019 */
[----:B------:R-:W-:-:S04]  /*9050*/  IMAD R11, R11, c[0x0][0x188], RZ ;  /* 0x000062000b0b7a24 */ /* 0x000fc800078e02ff */
[----:B------:R-:W-:-:S05]  /*9060*/  IMAD.WIDE R10, R11, 0x2, R2 ;  /* 0x000000020b0a7825 */ /* 0x000fca00078e0202 */
[----:B------:R-:W2:Y:S01]  /*9070*/  @!P5 LDG.E.U16 R25, [R10.64] ;  /* 0x000000060a19d981 */ /* 0x000ea2000c1e1500 */
[----:B------:R-:W-:-:S04]  /*9080*/  LOP3.LUT R20, R20, 0x1a, RZ, 0xfc, !PT ;  /* 0x0000001a14147812 */ /* 0x000fc800078efcff */
[----:B------:R-:W-:Y:S02]  /*9090*/  ISETP.GE.AND P0, PT, R20, UR4, PT ;  /* 0x0000000414007c0c */ /* 0x000fe4000bf06270 */
[----:B------:R-:W2:Y:S04]  /*90a0*/  LDL.LU R20, [R1+0x1b68] ;  /* 0x001b680001147983 */ /* 0x000ea80000300800 */
[----:B----4-:R-:W-:Y:S04]  /*90b0*/  STL [R1+0x1ac4], R13 ;  /* 0x001ac40d01007387 */ /* 0x010fe80000100800 */
[----:B------:R-:W-:Y:S04]  /*90c0*/  STL [R1+0x1acc], R13 ;  /* 0x001acc0d01007387 */ /* 0x000fe80000100800 */
[----:B---3--:R0:W-:Y:S04]  /*90d0*/  STL [R1+0x18], R19 ;  /* 0x0000181301007387 */ /* 0x0081e80000100800 */
[----:B0-----:R-:W3:Y:S04]  /*90e0*/  LDL.LU R19, [R1+0x1b64] ;  /* 0x001b640001137983 */ /* 0x001ee80000300800 */
[----:B--2---:R0:W-:Y:S04]  /*90f0*/  STL [R1+0x110], R18 ;  /* 0x0001101201007387 */ /* 0x0041e80000100800 */
[----:B0-----:R-:W2:Y:S04]  /*9100*/  LDL.LU R18, [R1+0x1b60] ;  /* 0x001b600001127983 */ /* 0x001ea80000300800 */
[----:B------:R-:W0:Y:S04]  /*9110*/  S2R R4, SR_TID.X ;  /* 0x0000000000047919 */ /* 0x000e280000002100 */
[----:B------:R0:W-:Y:S04]  /*9120*/  STL [R1+0x138], R25 ;  /* 0x0001381901007387 */ /* 0x0001e80000100800 */
[----:B------:R-:W1:Y:S01]  /*9130*/  S2R R9, SR_TID.X ;  /* 0x0000000000097919 */ /* 0x000e620000002100 */
[----:B0-----:R-:W-:-:S04]  /*9140*/  SHF.R.U32.HI R25, RZ, 0x8, R4 ;  /* 0x00000008ff197819 */ /* 0x001fc80000011604 */
[----:B------:R-:W-:-:S04]  /*9150*/  SGXT.U32 R25, R25, 0x1 ;  /* 0x000000011919781a */ /* 0x000fc80000000000 */
[C---:B------:R-:W-:Y:S02]  /*9160*/  LOP3.LUT R8, R25.reuse, 0x1c, RZ, 0xfc, !PT ;  /* 0x0000001c19087812 */ /* 0x040fe400078efcff */
[----:B------:R-:W-:Y:S02]  /*9170*/  LOP3.LUT R25, R25, 0x1e, RZ, 0xfc, !PT ;  /* 0x0000001e19197812 */ /* 0x000fe400078efcff */
[--C-:B------:R-:W-:Y:S02]  /*9180*/  SHF.R.U32.HI R5, RZ, 0x8, R4.reuse ;  /* 0x00000008ff057819 */ /* 0x100fe40000011604 */
[----:B------:R-:W-:Y:S02]  /*9190*/  ISETP.GE.AND P3, PT, R25, UR4, PT ;  /* 0x0000000419007c0c */ /* 0x000fe4000bf66270 */
[----:B------:R-:W0:Y:S01]  /*91a0*/  S2R R25, SR_TID.X ;  /* 0x0000000000197919 */ /* 0x000e220000002100 */
[----:B------:R-:W-:Y:S02]  /*91b0*/  SGXT.U32 R5, R5, 0x1 ;  /* 0x000000010505781a */ /* 0x000fe40000000000 */
[----:B------:R-:W-:-:S02]  /*91c0*/  SHF.R.U32.HI R7, RZ, 0x8, R4 ;  /* 0x00000008ff077819 */ /* 0x000fc40000011604 */
[----:B------:R-:W-:Y:S02]  /*91d0*/  LOP3.LUT R5, R5, 0x18, RZ, 0xfc, !PT ;  /* 0x0000001805057812 */ /* 0x000fe400078efcff */
[----:B------:R-:W-:Y:S02]  /*91e0*/  ISETP.GE.AND P2, PT, R8, UR4, PT ;  /* 0x0000000408007c0c */ /* 0x000fe4000bf46270 */
[----:B------:R-:W-:Y:S02]  /*91f0*/  SGXT.U32 R7, R7, 0x1 ;  /* 0x000000010707781a */ /* 0x000fe40000000000 */
[----:B-1----:R-:W-:Y:S01]  /*9200*/  SHF.R.U32.HI R8, RZ, 0x8, R9 ;  /* 0x00000008ff087819 */ /* 0x002fe20000011609 */
[----:B------:R-:W-:Y:S01]  /*9210*/  IMAD R5, R5, c[0x0][0x188], RZ ;  /* 0x0000620005057a24 */ /* 0x000fe200078e02ff */
[----:B------:R-:W-:Y:S02]  /*9220*/  LOP3.LUT R7, R7, 0x1a, RZ, 0xfc, !PT ;  /* 0x0000001a07077812 */ /* 0x000fe400078efcff */
[----:B------:R-:W-:Y:S01]  /*9230*/  SGXT.U32 R8, R8, 0x1 ;  /* 0x000000010808781a */ /* 0x000fe20000000000 */
[----:B------:R-:W-:Y:S01]  /*9240*/  IMAD.WIDE R4, R5, 0x2, R2 ;  /* 0x0000000205047825 */ /* 0x000fe200078e0202 */
[----:B------:R-:W-:-:S02]  /*9250*/  SHF.R.U32.HI R9, RZ, 0x8, R9 ;  /* 0x00000008ff097819 */ /* 0x000fc40000011609 */
[----:B------:R-:W-:Y:S01]  /*9260*/  LOP3.LUT R8, R8, 0x20, RZ, 0xfc, !PT ;  /* 0x0000002008087812 */ /* 0x000fe200078efcff */
[----:B------:R-:W-:Y:S01]  /*9270*/  IMAD R7, R7, c[0x0][0x188], RZ ;  /* 0x0000620007077a24 */ /* 0x000fe200078e02ff */
[----:B------:R-:W-:-:S03]  /*9280*/  SGXT.U32 R9, R9, 0x1 ;  /* 0x000000010909781a */ /* 0x000fc60000000000 */
[----:B------:R-:W-:Y:S01]  /*9290*/  IMAD.WIDE R6, R7, 0x2, R2 ;  /* 0x0000000207067825 */ /* 0x000fe200078e0202 */
[----:B------:R-:W-:Y:S02]  /*92a0*/  PRMT R20, RZ, 0x7610, R20 ;  /* 0x00007610ff147816 */ /* 0x000fe40000000014 */
[----:B---3--:R-:W-:-:S06]  /*92b0*/  PRMT R19, RZ, 0x7610, R19 ;  /* 0x00007610ff137816 */ /* 0x008fcc0000000013 */
[----:B------:R1:W3:Y:S01]  /*92c0*/  @!P0 LDG.E.U16 R19, [R6.64] ;  /* 0x0000000606138981 */ /* 0x0002e2000c1e1500 */
[----:B--2---:R-:W-:-:S06]  /*92d0*/  PRMT R18, RZ, 0x7610, R18 ;  /* 0x00007610ff127816 */ /* 0x004fcc0000000012 */
[----:B------:R2:W4:Y:S01]  /*92e0*/  @!P1 LDG.E.U16 R18, [R4.64] ;  /* 0x0000000604129981 */ /* 0x000522000c1e1500 */
[----:B------:R-:W-:Y:S02]  /*92f0*/  ISETP.GE.AND P1, PT, R8, UR4, PT ;  /* 0x0000000408007c0c */ /* 0x000fe4000bf26270 */
[----:B------:R-:W-:Y:S02]  /*9300*/  LOP3.LUT R8, R9, 0x22, RZ, 0xfc, !PT ;  /* 0x0000002209087812 */ /* 0x000fe400078efcff */
[----:B0-----:R-:W-:-:S04]  /*9310*/  SHF.R.U32.HI R9, RZ, 0x8, R25 ;  /* 0x00000008ff097819 */ /* 0x001fc80000011619 */
[----:B------:R-:W-:-:S04]  /*9320*/  SGXT.U32 R9, R9, 0x1 ;  /* 0x000000010909781a */ /* 0x000fc80000000000 */
[----:B------:R-:W-:-:S05]  /*9330*/  LOP3.LUT R9, R9, 0x1c, RZ, 0xfc, !PT ;  /* 0x0000001c09097812 */ /* 0x000fca00078efcff */
[----:B------:R-:W-:-:S04]  /*9340*/  IMAD R9, R9, c[0x0][0x188], RZ ;  /* 0x0000620009097a24 */ /* 0x000fc800078e02ff */
[----:B--2---:R-:W-:-:S05]  /*9350*/  IMAD.WIDE R4, R9, 0x2, R2 ;  /* 0x0000000209047825 */ /* 0x004fca00078e0202 */
[----:B------:R-:W2:Y:S01]  /*9360*/  @!P2 LDG.E.U16 R20, [R4.64] ;  /* 0x000000060414a981 */ /* 0x000ea2000c1e1500 */
[----:B------:R-:W-:-:S04]  /*9370*/  SHF.R.U32.HI R25, RZ, 0x8, R25 ;  /* 0x00000008ff197819 */ /* 0x000fc80000011619 */
[----:B------:R-:W-:-:S04]  /*9380*/  SGXT.U32 R25, R25, 0x1 ;  /* 0x000000011919781a */ /* 0x000fc80000000000 */
[----:B------:R-:W-:Y:S02]  /*9390*/  LOP3.LUT R9, R25, 0x1e, RZ, 0xfc, !PT ;  /* 0x0000001e19097812 */ /* 0x000fe400078efcff */
[----:B------:R-:W-:-:S03]  /*93a0*/  PRMT R10, RZ, 0x7610, R10 ;  /* 0x00007610ff0a7816 */ /* 0x000fc6000000000a */
[----:B------:R-:W-:-:S04]  /*93b0*/  IMAD R9, R9, c[0x0][0x188], RZ ;  /* 0x0000620009097a24 */ /* 0x000fc800078e02ff */
[----:B-1----:R-:W-:-:S05]  /*93c0*/  IMAD.WIDE R6, R9, 0x2, R2 ;  /* 0x0000000209067825 */ /* 0x002fca00078e0202 */
[----:B------:R-:W2:Y:S01]  /*93d0*/  @!P3 LDG.E.U16 R10, [R6.64] ;  /* 0x00000006060ab981 */ /* 0x000ea2000c1e1500 */
[----:B------:R-:W-:Y:S02]  /*93e0*/  ISETP.GE.AND P0, PT, R8, UR4, PT ;  /* 0x0000000408007c0c */ /* 0x000fe4000bf06270 */
[C---:B------:R-:W-:Y:S02]  /*93f0*/  LOP3.LUT R8, R25.reuse, 0x20, RZ, 0xfc, !PT ;  /* 0x0000002019087812 */ /* 0x040fe400078efcff */
[----:B------:R-:W-:-:S04]  /*9400*/  LOP3.LUT R25, R25, 0x24, RZ, 0xfc, !PT ;  /* 0x0000002419197812 */ /* 0x000fc800078efcff */
[----:B------:R-:W-:Y:S01]  /*9410*/  ISETP.GE.AND P4, PT, R25, UR4, PT ;  /* 0x0000000419007c0c */ /* 0x000fe2000bf86270 */
[----:B----4-:R-:W-:Y:S04]  /*9420*/  STL [R1+0x1ac0], R18 ;  /* 0x001ac01201007387 */ /* 0x010fe80000100800 */
[----:B---3--:R0:W-:Y:S04]  /*9430*/  STL [R1+0x14], R19 ;  /* 0x0000141301007387 */ /* 0x0081e80000100800 */
[----:B0-----:R-:W3:Y:S04]  /*9440*/  LDL.LU R19, [R1+0x1b5c] ;  /* 0x001b5c0001137983 */ /* 0x001ee80000300800 */
[----:B------:R-:W4:Y:S04]  /*9450*/  LDL.LU R25, [R1+0x1b58] ;  /* 0x001b580001197983 */ /* 0x000f280000300800 */
[----:B--2---:R0:W-:Y:S04]  /*9460*/  STL [R1+0x108], R20 ;  /* 0x0001081401007387 */ /* 0x0041e80000100800 */
[----:B0-----:R-:W2:Y:S04]  /*9470*/  LDL.LU R20, [R1+0x1b54] ;  /* 0x001b540001147983 */ /* 0x001ea80000300800 */
[----:B------:R-:W0:Y:S04]  /*9480*/  S2R R5, SR_TID.X ;  /* 0x0000000000057919 */ /* 0x000e280000002100 */
[----:B------:R1:W-:Y:S04]  /*9490*/  STL [R1+0x134], R10 ;  /* 0x0001340a01007387 */ /* 0x0003e80000100800 */
[----:B-1----:R-:W1:Y:S01]  /*94a0*/  S2R R10, SR_TID.X ;  /* 0x00000000000a7919 */ /* 0x002e620000002100 */
[----:B0-----:R-:W-:-:S04]  /*94b0*/  SHF.R.U32.HI R5, RZ, 0x8, R5 ;  /* 0x00000008ff057819 */ /* 0x001fc80000011605 */
[----:B------:R-:W-:Y:S01]  /*94c0*/  SGXT.U32 R5, R5, 0x1 ;  /* 0x000000010505781a */ /* 0x000fe20000000000 */
[----:B------:R-:W-:-:S03]  /*94d0*/  IMAD R8, R8, c[0x0][0x188], RZ ;  /* 0x0000620008087a24 */ /* 0x000fc600078e02ff */
[----:B------:R-:W-:Y:S01]  /*94e0*/  LOP3.LUT R5, R5, 0x26, RZ, 0xfc, !PT ;  /* 0x0000002605057812 */ /* 0x000fe200078efcff */
[----:B------:R-:W-:-:S03]  /*94f0*/  IMAD.WIDE R8, R8, 0x2, R2 ;  /* 0x0000000208087825 */ /* 0x000fc600078e0202 */
[----:B------:R-:W-:Y:S02]  /*9500*/  ISETP.GE.AND P2, PT, R5, UR4, PT ;  /* 0x0000000405007c0c */ /* 0x000fe4000bf46270 */
[----:B-1----:R-:W-:-:S04]  /*9510*/  SHF.R.U32.HI R5, RZ, 0x8, R10 ;  /* 0x00000008ff057819 */ /* 0x002fc8000001160a */
[----:B------:R-:W-:-:S04]  /*9520*/  SGXT.U32 R5, R5, 0x1 ;  /* 0x000000010505781a */ /* 0x000fc80000000000 */
[----:B------:R-:W-:-:S05]  /*9530*/  LOP3.LUT R7, R5, 0x24, RZ, 0xfc, !PT ;  /* 0x0000002405077812 */ /* 0x000fca00078efcff */
[----:B------:R-:W-:-:S04]  /*9540*/  IMAD R7, R7, c[0x0][0x188], RZ ;  /* 0x0000620007077a24 */ /* 0x000fc800078e02ff */
[----:B------:R-:W-:Y:S01]  /*9550*/  IMAD.WIDE R6, R7, 0x2, R2 ;  /* 0x0000000207067825 */ /* 0x000fe200078e0202 */
[----:B---3--:R-:W-:-:S06]  /*9560*/  PRMT R19, RZ, 0x7610, R19 ;  /* 0x00007610ff137816 */ /* 0x008fcc0000000013 */
[----:B------:R0:W3:Y:S01]  /*9570*/  @!P1 LDG.E.U16 R19, [R8.64] ;  /* 0x0000000608139981 */ /* 0x0000e2000c1e1500 */
[----:B----4-:R-:W-:Y:S02]  /*9580*/  PRMT R25, RZ, 0x7610, R25 ;  /* 0x00007610ff197816 */ /* 0x010fe40000000019 */
[----:B0-----:R-:W-:Y:S02]  /*9590*/  SHF.R.U32.HI R9, RZ, 0x8, R10 ;  /* 0x00000008ff097819 */ /* 0x001fe4000001160a */
[----:B------:R-:W-:-:S05]  /*95a0*/  LOP3.LUT R10, R5, 0x22, RZ, 0xfc, !PT ;  /* 0x00000022050a7812 */ /* 0x000fca00078efcff */
[----:B------:R-:W-:Y:S01]  /*95b0*/  IMAD R10, R10, c[0x0][0x188], RZ ;  /* 0x000062000a0a7a24 */ /* 0x000fe200078e02ff */
[----:B--2---:R-:W-:-:S03]  /*95c0*/  PRMT R20, RZ, 0x7610, R20 ;  /* 0x00007610ff147816 */ /* 0x004fc60000000014 */
[----:B------:R-:W-:-:S03]  /*95d0*/  IMAD.WIDE R4, R10, 0x2, R2 ;  /* 0x000000020a047825 */ /* 0x000fc600078e0202 */
[----:B------:R-:W2:Y:S04]  /*95e0*/  @!P4 LDG.E.U16 R20, [R6.64] ;  /* 0x000000060614c981 */ /* 0x000ea8000c1e1500 */
[----:B------:R0:W4:Y:S01]  /*95f0*/  @!P0 LDG.E.U16 R25, [R4.64] ;  /* 0x0000000604198981 */ /* 0x000122000c1e1500 */
[----:B------:R-:W-:-:S04]  /*9600*/  SGXT.U32 R9, R9, 0x1 ;  /* 0x000000010909781a */ /* 0x000fc80000000000 */
[C---:B------:R-:W-:Y:S02]  /*9610*/  LOP3.LUT R10, R9.reuse, 0x28, RZ, 0xfc, !PT ;  /* 0x00000028090a7812 */ /* 0x040fe400078efcff */
[----:B------:R-:W-:Y:S02]  /*9620*/  LOP3.LUT R9, R9, 0x26, RZ, 0xfc, !PT ;  /* 0x0000002609097812 */ /* 0x000fe400078efcff */
[----:B------:R-:W-:-:S03]  /*9630*/  PRMT R17, RZ, 0x7610, R17 ;  /* 0x00007610ff117816 */ /* 0x000fc60000000011 */
[----:B------:R-:W-:-:S04]  /*9640*/  IMAD R9, R9, c[0x0][0x188], RZ ;  /* 0x0000620009097a24 */ /* 0x000fc800078e02ff */
[----:B------:R-:W-:-:S05]  /*9650*/  IMAD.WIDE R8, R9, 0x2, R2 ;  /* 0x0000000209087825 */ /* 0x000fca00078e0202 */
[----:B------:R-:W2:Y:S04]  /*9660*/  @!P2 LDG.E.U16 R17, [R8.64] ;  /* 0x000000060811a981 */ /* 0x000ea8000c1e1500 */
[----:B0-----:R-:W0:Y:S01]  /*9670*/  S2R R5, SR_TID.X ;  /* 0x0000000000057919 */ /* 0x001e220000002100 */
[----:B------:R-:W-:-:S03]  /*9680*/  ISETP.GE.AND P1, PT, R10, UR4, PT ;  /* 0x000000040a007c0c */ /* 0x000fc6000bf26270 */
[----:B------:R-:W1:Y:S04]  /*9690*/  S2R R10, SR_TID.X ;  /* 0x00000000000a7919 */ /* 0x000e680000002100 */
[----:B---3--:R-:W-:Y:S04]  /*96a0*/  STL [R1+0x1abc], R19 ;  /* 0x001abc1301007387 */ /* 0x008fe80000100800 */
[----:B----4-:R3:W-:Y:S04]  /*96b0*/  STL [R1+0x10], R25 ;  /* 0x0000101901007387 */ /* 0x0107e80000100800 */
[----:B---3--:R-:W3:Y:S04]  /*96c0*/  LDL.LU R25, [R1+0x1b50] ;  /* 0x001b500001197983 */ /* 0x008ee80000300800 */
[----:B--2---:R2:W-:Y:S04]  /*96d0*/  STL [R1+0x100], R20 ;  /* 0x0001001401007387 */ /* 0x0045e80000100800 */
[----:B--2---:R-:W2:Y:S04]  /*96e0*/  LDL.LU R20, [R1+0x1b4c] ;  /* 0x001b4c0001147983 */ /* 0x004ea80000300800 */
[----:B------:R4:W-:Y:S01]  /*96f0*/  STL [R1+0x130], R17 ;  /* 0x0001301101007387 */ /* 0x0009e20000100800 */
[----:B0-----:R-:W-:-:S03]  /*9700*/  SHF.R.U32.HI R5, RZ, 0x8, R5 ;  /* 0x00000008ff057819 */ /* 0x001fc60000011605 */
[----:B----4-:R-:W0:Y:S01]  /*9710*/  S2R R17, SR_TID.X ;  /* 0x0000000000117919 */ /* 0x010e220000002100 */
[----:B------:R-:W-:-:S04]  /*9720*/  SGXT.U32 R5, R5, 0x1 ;  /* 0x000000010505781a */ /* 0x000fc80000000000 */
[C---:B------:R-:W-:Y:S02]  /*9730*/  LOP3.LUT R7, R5.reuse, 0x2a, RZ, 0xfc, !PT ;  /* 0x0000002a05077812 */ /* 0x040fe400078efcff */
[----:B------:R-:W-:Y:S02]  /*9740*/  LOP3.LUT R4, R5, 0x2c, RZ, 0xfc, !PT ;  /* 0x0000002c05047812 */ /* 0x000fe400078efcff */
[--C-:B-1----:R-:W-:Y:S02]  /*9750*/  SHF.R.U32.HI R5, RZ, 0x8, R10.reuse ;  /* 0x00000008ff057819 */ /* 0x102fe4000001160a */
[----:B------:R-:W-:-:S04]  /*9760*/  SHF.R.U32.HI R10, RZ, 0x8, R10 ;  /* 0x00000008ff0a7819 */ /* 0x000fc8000001160a */
[----:B------:R-:W-:Y:S02]  /*9770*/  SGXT.U32 R10, R10, 0x1 ;  /* 0x000000010a0a781a */ /* 0x000fe40000000000 */
[----:B------:R-:W-:Y:S02]  /*9780*/  SGXT.U32 R5, R5, 0x1 ;  /* 0x000000010505781a */ /* 0x000fe40000000000 */
[----:B------:R-:W-:Y:S02]  /*9790*/  LOP3.LUT R10, R10, 0x28, RZ, 0xfc, !PT ;  /* 0x000000280a0a7812 */ /* 0x000fe400078efcff */
[----:B0-----:R-:W-:-:S03]  /*97a0*/  SHF.R.U32.HI R17, RZ, 0x8, R17 ;  /* 0x00000008ff117819 */ /* 0x001fc60000011611 */
[----:B------:R-:W-:Y:S01]  /*97b0*/  IMAD R10, R10, c[0x0][0x188], RZ ;  /* 0x000062000a0a7a24 */ /* 0x000fe200078e02ff */
[----:B------:R-:W-:Y:S02]  /*97c0*/  LOP3.LUT R5, R5, 0x2e, RZ, 0xfc, !PT ;  /* 0x0000002e05057812 */ /* 0x000fe400078efcff */
[----:B------:R-:W-:Y:S01]  /*97d0*/  SGXT.U32 R17, R17, 0x1 ;  /* 0x000000011111781a */ /* 0x000fe20000000000 */
[----:B------:R-:W-:Y:S01]  /*97e0*/  IMAD.WIDE R8, R10, 0x2, R2 ;  /* 0x000000020a087825 */ /* 0x000fe200078e0202 */
[----:B------:R-:W-:Y:S02]  /*97f0*/  ISETP.GE.AND P2, PT, R5, UR4, PT ;  /* 0x0000000405007c0c */ /* 0x000fe4000bf46270 */
[C---:B------:R-:W-:Y:S02]  /*9800*/  LOP3.LUT R10, R17.reuse, 0x2c, RZ, 0xfc, !PT ;  /* 0x0000002c110a7812 */ /* 0x040fe400078efcff */
[----:B------:R-:W-:Y:S02]  /*9810*/  LOP3.LUT R5, R17, 0x2a, RZ, 0xfc, !PT ;  /* 0x0000002a11057812 */ /* 0x000fe400078efcff */
[----:B------:R-:W0:Y:S01]  /*9820*/  S2R R17, SR_TID.X ;  /* 0x0000000000117919 */ /* 0x000e220000002100 */
[----:B------:R-:W-:-:S02]  /*9830*/  IMAD R10, R10, c[0x0][0x188], RZ ;  /* 0x000062000a0a7a24 */ /* 0x000fc400078e02ff */
[----:B------:R-:W-:Y:S01]  /*9840*/  IMAD R5, R5, c[0x0][0x188], RZ ;  /* 0x0000620005057a24 */ /* 0x000fe200078e02ff */
[----:B------:R-:W-:Y:S02]  /*9850*/  ISETP.GE.AND P0, PT, R7, UR4, PT ;  /* 0x0000000407007c0c */ /* 0x000fe4000bf06270 */
[----:B------:R-:W-:Y:S01]  /*9860*/  ISETP.GE.AND P3, PT, R4, UR4, PT ;  /* 0x0000000404007c0c */ /* 0x000fe2000bf66270 */
[----:B------:R-:W-:-:S04]  /*9870*/  IMAD.WIDE R6, R5, 0x2, R2 ;  /* 0x0000000205067825 */ /* 0x000fc800078e0202 */
[----:B------:R-:W-:Y:S01]  /*9880*/  IMAD.WIDE R4, R10, 0x2, R2 ;  /* 0x000000020a047825 */ /* 0x000fe200078e0202 */
[----:B0-----:R-:W-:-:S04]  /*9890*/  SHF.R.U32.HI R10, RZ, 0x8, R17 ;  /* 0x00000008ff0a7819 */ /* 0x001fc80000011611 */
[----:B------:R-:W-:Y:S02]  /*98a0*/  SGXT.U32 R10, R10, 0x1 ;  /* 0x000000010a0a781a */ /* 0x000fe40000000000 */
[----:B------:R-:W-:Y:S02]  /*98b0*/  PRMT R11, RZ, 0x7610, R11 ;  /* 0x00007610ff0b7816 */ /* 0x000fe4000000000b */
[----:B------:R-:W-:-:S04]  /*98c0*/  PRMT R21, RZ, 0x7610, R21 ;  /* 0x00007610ff157816 */ /* 0x000fc80000000015 */
[----:B------:R-:W4:Y:S01]  /*98d0*/  @!P0 LDG.E.U16 R11, [R6.64] ;  /* 0x00000006060b8981 */ /* 0x000f22000c1e1500 */
[----:B---3--:R-:W-:-:S06]  /*98e0*/  PRMT R25, RZ, 0x7610, R25 ;  /* 0x00007610ff197816 */ /* 0x008fcc0000000019 */
[----:B------:R-:W3:Y:S01]  /*98f0*/  @!P3 LDG.E.U16 R25, [R4.64] ;  /* 0x000000060419b981 */ /* 0x000ee2000c1e1500 */
[----:B--2---:R-:W-:-:S06]  /*9900*/  PRMT R20, RZ, 0x7610, R20 ;  /* 0x00007610ff147816 */ /* 0x004fcc0000000014 */
[----:B------:R0:W2:Y:S02]  /*9910*/  @!P1 LDG.E.U16 R20, [R8.64] ;  /* 0x0000000608149981 */ /* 0x0000a4000c1e1500 */
[----:B0-----:R-:W-:-:S05]  /*9920*/  LOP3.LUT R9, R10, 0x2e, RZ, 0xfc, !PT ;  /* 0x0000002e0a097812 */ /* 0x001fca00078efcff */
[----:B------:R-:W-:-:S04]  /*9930*/  IMAD R9, R9, c[0x0][0x188], RZ ;  /* 0x0000620009097a24 */ /* 0x000fc800078e02ff */
[----:B------:R-:W-:-:S05]  /*9940*/  IMAD.WIDE R8, R9, 0x2, R2 ;  /* 0x0000000209087825 */ /* 0x000fca00078e0202 */
[----:B------:R-:W3:Y:S01]  /*9950*/  @!P2 LDG.E.U16 R21, [R8.64] ;  /* 0x000000060815a981 */ /* 0x000ee2000c1e1500 */
[--C-:B------:R-:W-:Y:S02]  /*9960*/  SHF.R.U32.HI R10, RZ, 0x8, R17.reuse ;  /* 0x00000008ff0a7819 */ /* 0x100fe40000011611 */
[----:B------:R-:W-:Y:S02]  /*9970*/  SHF.R.U32.HI R17, RZ, 0x8, R17 ;  /* 0x00000008ff117819 */ /* 0x000fe40000011611 */
[----:B------:R-:W-:Y:S02]  /*9980*/  SGXT.U32 R10, R10, 0x1 ;  /* 0x000000010a0a781a */ /* 0x000fe40000000000 */
[----:B------:R-:W-:Y:S01]  /*9990*/  SGXT.U32 R17, R17, 0x1 ;  /* 0x000000011111781a */ /* 0x000fe20000000000 */
[----:B--2---:R-:W-:Y:S04]  /*99a0*/  STL [R1+0x1ab8], R20 ;  /* 0x001ab81401007387 */ /* 0x004fe80000100800 */
[----:B----4-:R-:W-:Y:S04]  /*99b0*/  STL [R1+0xc], R11 ;  /* 0x00000c0b01007387 */ /* 0x010fe80000100800 */
[----:B---3--:R0:W-:Y:S04]  /*99c0*/  STL [R1+0xfc], R25 ;  /* 0x0000fc1901007387 */ /* 0x0081e80000100800 */
[----:B0-----:R-:W2:Y:S04]  /*99d0*/  LDL.LU R25, [R1+0x1b48] ;  /* 0x001b480001197983 */ /* 0x001ea80000300800 */
[----:B------:R0:W-:Y:S04]  /*99e0*/  STL [R1+0x12c], R21 ;  /* 0x00012c1501007387 */ /* 0x0001e80000100800 */
[----:B0-----:R-:W3:Y:S01]  /*99f0*/  LDL.LU R21, [R1+0x1b44] ;  /* 0x001b440001157983 */ /* 0x001ee20000300800 */
[----:B------:R-:W-:-:S02]  /*9a00*/  LOP3.LUT R11, R10, 0x30, RZ, 0xfc, !PT ;  /* 0x000000300a0b7812 */ /* 0x000fc400078efcff */
[----:B------:R-:W-:Y:S02]  /*9a10*/  LOP3.LUT R10, R10, 0x32, RZ, 0xfc, !PT ;  /* 0x000000320a0a7812 */ /* 0x000fe400078efcff */
[----:B------:R-:W-:Y:S02]  /*9a20*/  ISETP.GE.AND P0, PT, R11, UR4, PT ;  /* 0x000000040b007c0c */ /* 0x000fe4000bf06270 */
[----:B------:R-:W-:Y:S02]  /*9a30*/  ISETP.GE.AND P1, PT, R10, UR4, PT ;  /* 0x000000040a007c0c */ /* 0x000fe4000bf26270 */
[C---:B------:R-:W-:Y:S02]  /*9a40*/  LOP3.LUT R11, R17.reuse, 0x34, RZ, 0xfc, !PT ;  /* 0x00000034110b7812 */ /* 0x040fe400078efcff */
[----:B------:R-:W-:Y:S02]  /*9a50*/  LOP3.LUT R10, R17, 0x36, RZ, 0xfc, !PT ;  /* 0x00000036110a7812 */ /* 0x000fe400078efcff */
[----:B------:R-:W0:Y:S01]  /*9a60*/  S2R R17, SR_TID.X ;  /* 0x0000000000117919 */ /* 0x000e220000002100 */
[----:B------:R-:W-:-:S02]  /*9a70*/  ISETP.GE.AND P2, PT, R11, UR4, PT ;  /* 0x000000040b007c0c */ /* 0x000fc4000bf46270 */
[----:B------:R-:W-:Y:S02]  /*9a80*/  ISETP.GE.AND P3, PT, R10, UR4, PT ;  /* 0x000000040a007c0c */ /* 0x000fe4000bf66270 */
[----:B0-----:R-:W-:-:S04]  /*9a90*/  SHF.R.U32.HI R11, RZ, 0x8, R17 ;  /* 0x00000008ff0b7819 */ /* 0x001fc80000011611 */
[----:B------:R-:W-:-:S04]  /*9aa0*/  SGXT.U32 R11, R11, 0x1 ;  /* 0x000000010b0b781a */ /* 0x000fc80000000000 */
[C---:B------:R-:W-:Y:S02]  /*9ab0*/  LOP3.LUT R10, R11.reuse, 0x32, RZ, 0xfc, !PT ;  /* 0x000000320b0a7812 */ /* 0x040fe400078efcff */
[----:B------:R-:W-:Y:S02]  /*9ac0*/  LOP3.LUT R11, R11, 0x30, RZ, 0xfc, !PT ;  /* 0x000000300b0b7812 */ /* 0x000fe400078efcff */
[----:B------:R-:W-:-:S03]  /*9ad0*/  SHF.R.U32.HI R17, RZ, 0x8, R17 ;  /* 0x00000008ff117819 */ /* 0x000fc60000011611 */
[----:B------:R-:W-:Y:S01]  /*9ae0*/  IMAD R11, R11, c[0x0][0x188], RZ ;  /* 0x000062000b0b7a24 */ /* 0x000fe200078e02ff */
[----:B------:R-:W-:-:S03]  /*9af0*/  SGXT.U32 R17, R17, 0x1 ;  /* 0x000000011111781a */ /* 0x000fc60000000000 */
[----:B------:R-:W-:Y:S01]  /*9b00*/  IMAD.WIDE R4, R11, 0x2, R2 ;  /* 0x000000020b047825 */ /* 0x000fe200078e0202 */
[----:B------:R-:W-:-:S03]  /*9b10*/  LOP3.LUT R11, R17, 0x34, RZ, 0xfc, !PT ;  /* 0x00000034110b7812 */ /* 0x000fc600078efcff */
[----:B------:R-:W-:Y:S01]  /*9b20*/  IMAD R10, R10, c[0x0][0x188], RZ ;  /* 0x000062000a0a7a24 */ /* 0x000fe200078e02ff */
[----:B------:R-:W-:Y:S01]  /*9b30*/  PRMT R24, RZ, 0x7610, R24 ;  /* 0x00007610ff187816 */ /* 0x000fe20000000018 */
[----:B------:R-:W-:Y:S02]  /*9b40*/  IMAD R11, R11, c[0x0][0x188], RZ ;  /* 0x000062000b0b7a24 */ /* 0x000fe400078e02ff */
[----:B------:R-:W-:-:S04]  /*9b50*/  IMAD.WIDE R6, R10, 0x2, R2 ;  /* 0x000000020a067825 */ /* 0x000fc800078e0202 */
[----:B------:R-:W-:Y:S01]  /*9b60*/  IMAD.WIDE R8, R11, 0x2, R2 ;  /* 0x000000020b087825 */ /* 0x000fe200078e0202 */
[----:B------:R-:W4:Y:S01]  /*9b70*/  @!P1 LDG.E.U16 R24, [R6.64] ;  /* 0x0000000606189981 */ /* 0x000f22000c1e1500 */
[----:B------:R-:W-:Y:S02]  /*9b80*/  LOP3.LUT R10, R17, 0x36, RZ, 0xfc, !PT ;  /* 0x00000036110a7812 */ /* 0x000fe400078efcff */
[----:B------:R-:W-:-:S03]  /*9b90*/  PRMT R26, RZ, 0x7610, R26 ;  /* 0x00007610ff1a7816 */ /* 0x000fc6000000001a */
[----:B------:R-:W-:Y:S01]  /*9ba0*/  IMAD R10, R10, c[0x0][0x188], RZ ;  /* 0x000062000a0a7a24 */ /* 0x000fe200078e02ff */
[----:B---3--:R-:W-:-:S06]  /*9bb0*/  PRMT R21, RZ, 0x7610, R21 ;  /* 0x00007610ff157816 */ /* 0x008fcc0000000015 */
[----:B------:R-:W3:Y:S01]  /*9bc0*/  @!P2 LDG.E.U16 R21, [R8.64] ;  /* 0x000000060815a981 */ /* 0x000ee2000c1e1500 */
[----:B------:R-:W-:-:S05]  /*9bd0*/  IMAD.WIDE R10, R10, 0x2, R2 ;  /* 0x000000020a0a7825 */ /* 0x000fca00078e0202 */
[----:B------:R-:W3:Y:S04]  /*9be0*/  @!P3 LDG.E.U16 R26, [R10.64] ;  /* 0x000000060a1ab981 */ /* 0x000ee8000c1e1500 */
[----:B----4-:R0:W-:Y:S04]  /*9bf0*/  STL [R1+0x8], R24 ;  /* 0x0000081801007387 */ /* 0x0101e80000100800 */
[----:B0-----:R-:W4:Y:S01]  /*9c00*/  LDL.LU R24, [R1+0x1b40] ;  /* 0x001b400001187983 */ /* 0x001f220000300800 */
[----:B--2---:R-:W-:-:S06]  /*9c10*/  PRMT R25, RZ, 0x7610, R25 ;  /* 0x00007610ff197816 */ /* 0x004fcc0000000019 */
[----:B------:R0:W2:Y:S04]  /*9c20*/  @!P0 LDG.E.U16 R25, [R4.64] ;  /* 0x0000000604198981 */ /* 0x0000a8000c1e1500 */
[----:B0-----:R-:W0:Y:S04]  /*9c30*/  S2R R5, SR_TID.X ;  /* 0x0000000000057919 */ /* 0x001e280000002100 */
[----:B------:R-:W1:Y:S04]  /*9c40*/  S2R R17, SR_TID.X ;  /* 0x0000000000117919 */ /* 0x000e680000002100 */
[----:B---3--:R3:W-:Y:S04]  /*9c50*/  STL [R1+0xf4], R21 ;  /* 0x0000f41501007387 */ /* 0x0087e80000100800 */
[----:B---3--:R-:W3:Y:S01]  /*9c60*/  LDL.LU R21, [R1+0x1b3c] ;  /* 0x001b3c0001157983 */ /* 0x008ee20000300800 */
[----:B0-----:R-:W-:-:S04]  /*9c70*/  SHF.R.U32.HI R5, RZ, 0x8, R5 ;  /* 0x00000008ff057819 */ /* 0x001fc80000011605 */
[----:B------:R-:W-:-:S04]  /*9c80*/  SGXT.U32 R5, R5, 0x1 ;  /* 0x000000010505781a */ /* 0x000fc80000000000 */
[----:B------:R-:W-:Y:S02]  /*9c90*/  LOP3.LUT R4, R5, 0x38, RZ, 0xfc, !PT ;  /* 0x0000003805047812 */ /* 0x000fe400078efcff */
[----:B-1----:R-:W-:Y:S01]  /*9ca0*/  SHF.R.U32.HI R5, RZ, 0x8, R17 ;  /* 0x00000008ff057819 */ /* 0x002fe20000011611 */
[----:B------:R0:W-:Y:S03]  /*9cb0*/  STL [R1+0x128], R26 ;  /* 0x0001281a01007387 */ /* 0x0001e60000100800 */
[----:B------:R-:W-:-:S04]  /*9cc0*/  SGXT.U32 R5, R5, 0x1 ;  /* 0x000000010505781a */ /* 0x000fc80000000000 */
[----:B0-----:R-:W-:-:S04]  /*9cd0*/  LOP3.LUT R26, R5, 0x3a, RZ, 0xfc, !PT ;  /* 0x0000003a051a7812 */ /* 0x001fc800078efcff */
[----:B------:R-:W-:Y:S02]  /*9ce0*/  ISETP.GE.AND P2, PT, R26, UR4, PT ;  /* 0x000000041a007c0c */ /* 0x000fe4000bf46270 */
[----:B------:R-:W0:Y:S01]  /*9cf0*/  S2R R26, SR_TID.X ;  /* 0x00000000001a7919 */ /* 0x000e220000002100 */
[----:B------:R-:W-:Y:S02]  /*9d00*/  SHF.R.U32.HI R17, RZ, 0x8, R17 ;  /* 0x00000008ff117819 */ /* 0x000fe40000011611 */
[----:B------:R-:W-:Y:S02]  /*9d10*/  LOP3.LUT R5, R5, 0x3c, RZ, 0xfc, !PT ;  /* 0x0000003c05057812 */ /* 0x000fe400078efcff */
[----:B------:R-:W-:Y:S02]  /*9d20*/  SGXT.U32 R17, R17, 0x1 ;  /* 0x000000011111781a */ /* 0x000fe40000000000 */
[----:B------:R-:W-:Y:S02]  /*9d30*/  ISETP.GE.AND P3, PT, R5, UR4, PT ;  /* 0x0000000405007c0c */ /* 0x000fe4000bf66270 */
[----:B------:R-:W-:-:S02]  /*9d40*/  LOP3.LUT R5, R17, 0x3e, RZ, 0xfc, !PT ;  /* 0x0000003e11057812 */ /* 0x000fc400078efcff */
[----:B------:R-:W-:-:S04]  /*9d50*/  LOP3.LUT R17, R17, 0x40, RZ, 0xfc, !PT ;  /* 0x0000004011117812 */ /* 0x000fc800078efcff */
[----:B------:R-:W-:Y:S02]  /*9d60*/  ISETP.GE.AND P0, PT, R17, UR4, PT ;  /* 0x0000000411007c0c */ /* 0x000fe4000bf06270 */
[----:B------:R-:W1:Y:S01]  /*9d70*/  S2R R17, SR_TID.X ;  /* 0x0000000000117919 */ /* 0x000e620000002100 */
[----:B0-----:R-:W-:-:S04]  /*9d80*/  SHF.R.U32.HI R26, RZ, 0x8, R26 ;  /* 0x00000008ff1a7819 */ /* 0x001fc8000001161a */
[----:B------:R-:W-:-:S04]  /*9d90*/  SGXT.U32 R26, R26, 0x1 ;  /* 0x000000011a1a781a */ /* 0x000fc80000000000 */
[----:B------:R-:W-:-:S05]  /*9da0*/  LOP3.LUT R26, R26, 0x38, RZ, 0xfc, !PT ;  /* 0x000000381a1a7812 */ /* 0x000fca00078efcff */
[----:B------:R-:W-:Y:S01]  /*9db0*/  IMAD R26, R26, c[0x0][0x188], RZ ;  /* 0x000062001a1a7a24 */ /* 0x000fe200078e02ff */
[----:B------:R-:W-:Y:S02]  /*9dc0*/  ISETP.GE.AND P1, PT, R4, UR4, PT ;  /* 0x0000000404007c0c */ /* 0x000fe4000bf26270 */
[----:B------:R-:W-:Y:S01]  /*9dd0*/  ISETP.GE.AND P4, PT, R5, UR4, PT ;  /* 0x0000000405007c0c */ /* 0x000fe2000bf86270 */
[----:B------:R-:W-:Y:S02]  /*9de0*/  IMAD.WIDE R4, R26, 0x2, R2 ;  /* 0x000000021a047825 */ /* 0x000fe400078e0202 */
[----:B------:R-:W0:Y:S01]  /*9df0*/  S2R R26, SR_TID.X ;  /* 0x00000000001a7919 */ /* 0x000e220000002100 */
[----:B-1----:R-:W-:-:S04]  /*9e00*/  SHF.R.U32.HI R17, RZ, 0x8, R17 ;  /* 0x00000008ff117819 */ /* 0x002fc80000011611 */
[----:B------:R-:W-:-:S04]  /*9e10*/  SGXT.U32 R17, R17, 0x1 ;  /* 0x000000011111781a */ /* 0x000fc80000000000 */
[----:B------:R-:W-:Y:S02]  /*9e20*/  LOP3.LUT R7, R17, 0x3a, RZ, 0xfc, !PT ;  /* 0x0000003a11077812 */ /* 0x000fe400078efcff */
[----:B----4-:R-:W-:-:S03]  /*9e30*/  PRMT R24, RZ, 0x7610, R24 ;  /* 0x00007610ff187816 */ /* 0x010fc60000000018 */
[----:B------:R-:W-:-:S04]  /*9e40*/  IMAD R7, R7, c[0x0][0x188], RZ ;  /* 0x0000620007077a24 */ /* 0x000fc800078e02ff */
[----:B------:R-:W-:Y:S01]  /*9e50*/  IMAD.WIDE R6, R7, 0x2, R2 ;  /* 0x0000000207067825 */ /* 0x000fe200078e0202 */
[----:B0-----:R-:W-:-:S04]  /*9e60*/  SHF.R.U32.HI R26, RZ, 0x8, R26 ;  /* 0x00000008ff1a7819 */ /* 0x001fc8000001161a */
[----:B------:R-:W4:Y:S01]  /*9e70*/  @!P2 LDG.E.U16 R24, [R6.64] ;  /* 0x000000060618a981 */ /* 0x000f22000c1e1500 */
[----:B------:R-:W-:Y:S02]  /*9e80*/  LOP3.LUT R17, R17, 0x3c, RZ, 0xfc, !PT ;  /* 0x0000003c11117812 */ /* 0x000fe400078efcff */
[----:B------:R-:W-:-:S03]  /*9e90*/  SGXT.U32 R26, R26, 0x1 ;  /* 0x000000011a1a781a */ /* 0x000fc60000000000 */
[----:B------:R-:W-:Y:S01]  /*9ea0*/  IMAD R17, R17, c[0x0][0x188], RZ ;  /* 0x0000620011117a24 */ /* 0x000fe200078e02ff */
[----:B------:R-:W-:Y:S02]  /*9eb0*/  PRMT R23, RZ, 0x7610, R23 ;  /* 0x00007610ff177816 */ /* 0x000fe40000000017 */
[----:B------:R-:W-:Y:S01]  /*9ec0*/  PRMT R27, RZ, 0x7610, R27 ;  /* 0x00007610ff1b7816 */ /* 0x000fe2000000001b */
[----:B------:R-:W-:-:S05]  /*9ed0*/  IMAD.WIDE R8, R17, 0x2, R2 ;  /* 0x0000000211087825 */ /* 0x000fca00078e0202 */
[----:B------:R-:W2:Y:S01]  /*9ee0*/  @!P3 LDG.E.U16 R23, [R8.64] ;  /* 0x000000060817b981 */ /* 0x000ea2000c1e1500 */
[----:B---3--:R-:W-:-:S06]  /*9ef0*/  PRMT R21, RZ, 0x7610, R21 ;  /* 0x00007610ff157816 */ /* 0x008fcc0000000015 */
[----:B------:R0:W3:Y:S02]  /*9f00*/  @!P1 LDG.E.U16 R21, [R4.64] ;  /* 0x0000000604159981 */ /* 0x0000e4000c1e1500 */
[----:B0-----:R-:W-:-:S05]  /*9f10*/  LOP3.LUT R5, R26, 0x3e, RZ, 0xfc, !PT ;  /* 0x0000003e1a057812 */ /* 0x001fca00078efcff */
[----:B------:R-:W-:-:S04]  /*9f20*/  IMAD R5, R5, c[0x0][0x188], RZ ;  /* 0x0000620005057a24 */ /* 0x000fc800078e02ff */
[----:B------:R-:W-:-:S05]  /*9f30*/  IMAD.WIDE R4, R5, 0x2, R2 ;  /* 0x0000000205047825 */ /* 0x000fca00078e0202 */
[----:B------:R-:W2:Y:S04]  /*9f40*/  @!P4 LDG.E.U16 R27, [R4.64] ;  /* 0x00000006041bc981 */ /* 0x000ea8000c1e1500 */
[----:B------:R-:W0:Y:S04]  /*9f50*/  S2R R17, SR_TID.X ;  /* 0x0000000000117919 */ /* 0x000e280000002100 */
[----:B------:R-:W1:Y:S04]  /*9f60*/  S2R R26, SR_TID.X ;  /* 0x00000000001a7919 */ /* 0x000e680000002100 */
[----:B---3--:R-:W-:Y:S04]  /*9f70*/  STL [R1+0x1ab4], R21 ;  /* 0x001ab41501007387 */ /* 0x008fe80000100800 */
[----:B----4-:R3:W-:Y:S04]  /*9f80*/  STL [R1+0x4], R24 ;  /* 0x0000041801007387 */ /* 0x0107e80000100800 */
[----:B---3--:R-:W3:Y:S04]  /*9f90*/  LDL.LU R24, [R1+0x1b38] ;  /* 0x001b380001187983 */ /* 0x008ee80000300800 */
[----:B--2---:R2:W-:Y:S04]  /*9fa0*/  STL [R1+0xf0], R23 ;  /* 0x0000f01701007387 */ /* 0x0045e80000100800 */
[----:B--2---:R-:W2:Y:S04]  /*9fb0*/  LDL.LU R23, [R1+0x1b34] ;  /* 0x001b340001177983 */ /* 0x004ea80000300800 */
[----:B------:R4:W-:Y:S04]  /*9fc0*/  STL [R1+0x124], R27 ;  /* 0x0001241b01007387 */ /* 0x0009e80000100800 */
[----:B----4-:R-:W4:Y:S01]  /*9fd0*/  LDL.LU R27, [R1+0x1b30] ;  /* 0x001b3000011b7983 */ /* 0x010f220000300800 */
[----:B0-----:R-:W-:-:S02]  /*9fe0*/  SHF.R.U32.HI R7, RZ, 0x8, R17 ;  /* 0x00000008ff077819 */ /* 0x001fc40000011611 */
[--C-:B-1----:R-:W-:Y:S02]  /*9ff0*/  SHF.R.U32.HI R17, RZ, 0x8, R26.reuse ;  /* 0x00000008ff117819 */ /* 0x102fe4000001161a */
[----:B------:R-:W-:Y:S02]  /*a000*/  SHF.R.U32.HI R26, RZ, 0x8, R26 ;  /* 0x00000008ff1a7819 */ /* 0x000fe4000001161a */
[----:B------:R-:W-:Y:S02]  /*a010*/  SGXT.U32 R17, R17, 0x1 ;  /* 0x000000011111781a */ /* 0x000fe40000000000 */
[----:B------:R-:W-:Y:S02]  /*a020*/  SGXT.U32 R26, R26, 0x1 ;  /* 0x000000011a1a781a */ /* 0x000fe40000000000 */
[C---:B------:R-:W-:Y:S02]  /*a030*/  LOP3.LUT R9, R17.reuse, 0x42, RZ, 0xfc, !PT ;  /* 0x0000004211097812 */ /* 0x040fe400078efcff */
[----:B------:R-:W-:-:S02]  /*a040*/  LOP3.LUT R17, R17, 0x44, RZ, 0xfc, !PT ;  /* 0x0000004411117812 */ /* 0x000fc400078efcff */
[----:B------:R-:W-:Y:S02]  /*a050*/  ISETP.GE.AND P1, PT, R9, UR4, PT ;  /* 0x0000000409007c0c */ /* 0x000fe4000bf26270 */
[----:B------:R-:W-:Y:S02]  /*a060*/  ISETP.GE.AND P2, PT, R17, UR4, PT ;  /* 0x0000000411007c0c */ /* 0x000fe4000bf46270 */
[C---:B------:R-:W-:Y:S02]  /*a070*/  LOP3.LUT R9, R26.reuse, 0x46, RZ, 0xfc, !PT ;  /* 0x000000461a097812 */ /* 0x040fe400078efcff */
[----:B------:R-:W-:Y:S02]  /*a080*/  LOP3.LUT R17, R26, 0x48, RZ, 0xfc, !PT ;  /* 0x000000481a117812 */ /* 0x000fe400078efcff */
[----:B------:R-:W0:Y:S01]  /*a090*/  S2R R26, SR_TID.X ;  /* 0x00000000001a7919 */ /* 0x000e220000002100 */
[----:B------:R-:W-:-:S04]  /*a0a0*/  SGXT.U32 R7, R7, 0x1 ;  /* 0x000000010707781a */ /* 0x000fc80000000000 */
[----:B------:R-:W-:Y:S02]  /*a0b0*/  LOP3.LUT R7, R7, 0x40, RZ, 0xfc, !PT ;  /* 0x0000004007077812 */ /* 0x000fe400078efcff */
[----:B------:R-:W-:-:S03]  /*a0c0*/  ISETP.GE.AND P3, PT, R9, UR4, PT ;  /* 0x0000000409007c0c */ /* 0x000fc6000bf66270 */
[----:B------:R-:W-:-:S04]  /*a0d0*/  IMAD R7, R7, c[0x0][0x188], RZ ;  /* 0x0000620007077a24 */ /* 0x000fc800078e02ff */
[----:B------:R-:W-:Y:S01]  /*a0e0*/  IMAD.WIDE R6, R7, 0x2, R2 ;  /* 0x0000000207067825 */ /* 0x000fe200078e0202 */
[----:B0-----:R-:W-:-:S04]  /*a0f0*/  SHF.R.U32.HI R9, RZ, 0x8, R26 ;  /* 0x00000008ff097819 */ /* 0x001fc8000001161a */
[----:B------:R-:W-:-:S04]  /*a100*/  SGXT.U32 R9, R9, 0x1 ;  /* 0x000000010909781a */ /* 0x000fc80000000000 */
[----:B------:R-:W-:-:S05]  /*a110*/  LOP3.LUT R8, R9, 0x42, RZ, 0xfc, !PT ;  /* 0x0000004209087812 */ /* 0x000fca00078efcff */
[----:B------:R-:W-:-:S04]  /*a120*/  IMAD R8, R8, c[0x0][0x188], RZ ;  /* 0x0000620008087a24 */ /* 0x000fc800078e02ff */
[----:B------:R-:W-:Y:S01]  /*a130*/  IMAD.WIDE R4, R8, 0x2, R2 ;  /* 0x0000000208047825 */ /* 0x000fe200078e0202 */
[----:B------:R-:W-:Y:S02]  /*a140*/  PRMT R22, RZ, 0x7610, R22 ;  /* 0x00007610ff167816 */ /* 0x000fe40000000016 */
[----:B---3--:R-:W-:-:S06]  /*a150*/  PRMT R24, RZ, 0x7610, R24 ;  /* 0x00007610ff187816 */ /* 0x008fcc0000000018 */
[----:B------:R0:W3:Y:S01]  /*a160*/  @!P0 LDG.E.U16 R24, [R6.64] ;  /* 0x0000000606188981 */ /* 0x0000e2000c1e1500 */
[----:B------:R-:W-:Y:S02]  /*a170*/  ISETP.GE.AND P0, PT, R17, UR4, PT ;  /* 0x0000000411007c0c */ /* 0x000fe4000bf06270 */
[----:B------:R-:W-:-:S04]  /*a180*/  SHF.R.U32.HI R17, RZ, 0x8, R26 ;  /* 0x00000008ff117819 */ /* 0x000fc8000001161a */
[----:B------:R-:W-:-:S04]  /*a190*/  SGXT.U32 R17, R17, 0x1 ;  /* 0x000000011111781a */ /* 0x000fc80000000000 */
[C---:B------:R-:W-:Y:S02]  /*a1a0*/  LOP3.LUT R9, R17.reuse, 0x44, RZ, 0xfc, !PT ;  /* 0x0000004411097812 */ /* 0x040fe400078efcff */
[----:B------:R-:W-:-:S03]  /*a1b0*/  LOP3.LUT R26, R17, 0x46, RZ, 0xfc, !PT ;  /* 0x00000046111a7812 */ /* 0x000fc600078efcff */
[----:B------:R-:W-:Y:S01]  /*a1c0*/  IMAD R9, R9, c[0x0][0x188], RZ ;  /* 0x0000620009097a24 */ /* 0x000fe200078e02ff */
[----:B----4-:R-:W-:Y:S01]  /*a1d0*/  PRMT R27, RZ, 0x7610, R27 ;  /* 0x00007610ff1b7816 */ /* 0x010fe2000000001b */
[----:B------:R-:W-:Y:S01]  /*a1e0*/  IMAD R26, R26, c[0x0][0x188], RZ ;  /* 0x000062001a1a7a24 */ /* 0x000fe200078e02ff */
[----:B--2---:R-:W-:Y:S01]  /*a1f0*/  PRMT R23, RZ, 0x7610, R23 ;  /* 0x00007610ff177816 */ /* 0x004fe20000000017 */
[----:B0-----:R-:W-:-:S03]  /*a200*/  IMAD.WIDE R6, R9, 0x2, R2 ;  /* 0x0000000209067825 */ /* 0x001fc600078e0202 */
[----:B------:R0:W2:Y:S01]  /*a210*/  @!P1 LDG.E.U16 R27, [R4.64] ;  /* 0x00000006041b9981 */ /* 0x0000a2000c1e1500 */
[----:B------:R-:W-:-:S03]  /*a220*/  IMAD.WIDE R8, R26, 0x2, R2 ;  /* 0x000000021a087825 */ /* 0x000fc600078e0202 */
[----:B------:R1:W4:Y:S04]  /*a230*/  @!P2 LDG.E.U16 R22, [R6.64] ;  /* 0x000000060616a981 */ /* 0x000328000c1e1500 */
[----:B------:R-:W3:Y:S04]  /*a240*/  @!P3 LDG.E.U16 R23, [R8.64] ;  /* 0x000000060817b981 */ /* 0x000ee8000c1e1500 */
[----:B------:R-:W0:Y:S01]  /*a250*/  S2R R26, SR_TID.X ;  /* 0x00000000001a7919 */ /* 0x000e220000002100 */
[----:B------:R-:W-:-:S04]  /*a260*/  LOP3.LUT R17, R17, 0x4a, RZ, 0xfc, !PT ;  /* 0x0000004a11117812 */ /* 0x000fc800078efcff */
[----:B------:R-:W-:Y:S02]  /*a270*/  ISETP.GE.AND P4, PT, R17, UR4, PT ;  /* 0x0000000411007c0c */ /* 0x000fe4000bf86270 */
[----:B------:R-:W3:Y:S01]  /*a280*/  LDL.LU R17, [R1+0x1b2c] ;  /* 0x001b2c0001117983 */ /* 0x000ee20000300800 */
[----:B0-----:R-:W-:-:S04]  /*a290*/  SHF.R.U32.HI R26, RZ, 0x8, R26 ;  /* 0x00000008ff1a7819 */ /* 0x001fc8000001161a */
[----:B------:R-:W-:-:S04]  /*a2a0*/  SGXT.U32 R26, R26, 0x1 ;  /* 0x000000011a1a781a */ /* 0x000fc80000000000 */
[C---:B-1----:R-:W-:Y:S02]  /*a2b0*/  LOP3.LUT R7, R26.reuse, 0x4a, RZ, 0xfc, !PT ;  /* 0x0000004a1a077812 */ /* 0x042fe400078efcff */
[C---:B------:R-:W-:Y:S01]  /*a2c0*/  LOP3.LUT R5, R26.reuse, 0x48, RZ, 0xfc, !PT ;  /* 0x000000481a057812 */ /* 0x040fe200078efcff */
[----:B--2---:R0:W-:Y:S04]  /*a2d0*/  STL [R1], R27 ;  /* 0x0000001b01007387 */ /* 0x0041e80000100800 */
[----:B0-----:R-:W2:Y:S04]  /*a2e0*/  LDL.LU R27, [R1+0x1b28] ;  /* 0x001b2800011b7983 */ /* 0x001ea80000300800 */
[----:B----4-:R0:W-:Y:S04]  /*a2f0*/  STL [R1+0xe8], R22 ;  /* 0x0000e81601007387 */ /* 0x0101e80000100800 */
[----:B0-----:R-:W4:Y:S04]  /*a300*/  LDL.LU R22, [R1+0x1b24] ;  /* 0x001b240001167983 */ /* 0x001f280000300800 */
[----:B---3--:R0:W-:Y:S02]  /*a310*/  STL [R1+0x120], R23 ;  /* 0x0001201701007387 */ /* 0x0081e40000100800 */
[----:B0-----:R-:W-:-:S02]  /*a320*/  LOP3.LUT R23, R26, 0x4c, RZ, 0xfc, !PT ;  /* 0x0000004c1a177812 */ /* 0x001fc400078efcff */
[----:B------:R-:W-:Y:S02]  /*a330*/  LOP3.LUT R26, R26, 0x4e, RZ, 0xfc, !PT ;  /* 0x0000004e1a1a7812 */ /* 0x000fe400078efcff */
[----:B------:R-:W-:Y:S02]  /*a340*/  ISETP.GE.AND P1, PT, R23, UR4, PT ;  /* 0x0000000417007c0c */ /* 0x000fe4000bf26270 */
[----:B------:R-:W3:Y:S01]  /*a350*/  LDL.LU R23, [R1+0x1b20] ;  /* 0x001b200001177983 */ /* 0x000ee20000300800 */
[----:B------:R-:W-:-:S03]  /*a360*/  ISETP.GE.AND P2, PT, R26, UR4, PT ;  /* 0x000000041a007c0c */ /* 0x000fc6000bf46270 */
[----:B------:R-:W4:Y:S01]  /*a370*/  LDL.LU R26, [R1+0x1b1c] ;  /* 0x001b1c00011a7983 */ /* 0x000f220000300800 */
[----:B------:R-:W-:Y:S01]  /*a380*/  IMAD R5, R5, c[0x0][0x188], RZ ;  /* 0x0000620005057a24 */ /* 0x000fe200078e02ff */
[----:B------:R-:W-:-:S03]  /*a390*/  PRMT R12, RZ, 0x7610, R12 ;  /* 0x00007610ff0c7816 */ /* 0x000fc6000000000c */
[----:B------:R-:W-:-:S05]  /*a3a0*/  IMAD.WIDE R4, R5, 0x2, R2 ;  /* 0x0000000205047825 */ /* 0x000fca00078e0202 */
[----:B------:R0:W4:Y:S04]  /*a3b0*/  @!P0 LDG.E.U16 R12, [R4.64] ;  /* 0x00000006040c8981 */ /* 0x000128000c1e1500 */
[----:B0-----:R-:W0:Y:S01]  /*a3c0*/  S2R R5, SR_TID.X ;  /* 0x0000000000057919 */ /* 0x001e220000002100 */
[----:B------:R-:W-:-:S04]  /*a3d0*/  IMAD R7, R7, c[0x0][0x188], RZ ;  /* 0x0000620007077a24 */ /* 0x000fc800078e02ff */
[----:B------:R-:W-:Y:S01]  /*a3e0*/  IMAD.WIDE R6, R7, 0x2, R2 ;  /* 0x0000000207067825 */ /* 0x000fe200078e0202 */
[--C-:B0-----:R-:W-:Y:S02]  /*a3f0*/  SHF.R.U32.HI R4, RZ, 0x8, R5.reuse ;  /* 0x00000008ff047819 */ /* 0x101fe40000011605 */
[----:B------:R-:W-:-:S04]  /*a400*/  SHF.R.U32.HI R5, RZ, 0x8, R5 ;  /* 0x00000008ff057819 */ /* 0x000fc80000011605 */
[----:B------:R-:W-:Y:S02]  /*a410*/  SGXT.U32 R5, R5, 0x1 ;  /* 0x000000010505781a */ /* 0x000fe40000000000 */
[----:B------:R-:W-:-:S04]  /*a420*/  SGXT.U32 R4, R4, 0x1 ;  /* 0x000000010404781a */ /* 0x000fc80000000000 */
[----:B------:R-:W-:-:S04]  /*a430*/  LOP3.LUT R4, R4, 0x50, RZ, 0xfc, !PT ;  /* 0x0000005004047812 */ /* 0x000fc800078efcff */
[----:B------:R-:W-:Y:S02]  /*a440*/  ISETP.GE.AND P0, PT, R4, UR4, PT ;  /* 0x0000000404007c0c */ /* 0x000fe4000bf06270 */
[----:B--2---:R-:W-:-:S06]  /*a450*/  PRMT R27, RZ, 0x7610, R27 ;  /* 0x00007610ff1b7816 */ /* 0x004fcc000000001b */
[----:B------:R0:W2:Y:S02]  /*a460*/  @!P4 LDG.E.U16 R27, [R6.64] ;  /* 0x00000006061bc981 */ /* 0x0000a4000c1e1500 */
[C---:B0-----:R-:W-:Y:S02]  /*a470*/  LOP3.LUT R7, R5.reuse, 0x4e, RZ, 0xfc, !PT ;  /* 0x0000004e05077812 */ /* 0x041fe400078efcff */
[----:B------:R-:W-:-:S03]  /*a480*/  LOP3.LUT R5, R5, 0x4c, RZ, 0xfc, !PT ;  /* 0x0000004c05057812 */ /* 0x000fc600078efcff */
[----:B------:R-:W-:Y:S02]  /*a490*/  IMAD R7, R7, c[0x0][0x188], RZ ;  /* 0x0000620007077a24 */ /* 0x000fe400078e02ff */
[----:B------:R-:W-:Y:S02]  /*a4a0*/  IMAD R5, R5, c[0x0][0x188], RZ ;  /* 0x0000620005057a24 */ /* 0x000fe400078e02ff */
[----:B------:R-:W-:-:S04]  /*a4b0*/  IMAD.WIDE R6, R7, 0x2, R2 ;  /* 0x0000000207067825 */ /* 0x000fc800078e0202 */
[----:B------:R-:W-:Y:S01]  /*a4c0*/  IMAD.WIDE R4, R5, 0x2, R2 ;  /* 0x0000000205047825 */ /* 0x000fe200078e0202 */
[----:B---3--:R-:W-:Y:S02]  /*a4d0*/  PRMT R23, RZ, 0x7610, R23 ;  /* 0x00007610ff177816 */ /* 0x008fe40000000017 */
[----:B----4-:R-:W-:-:S04]  /*a4e0*/  PRMT R26, RZ, 0x7610, R26 ;  /* 0x00007610ff1a7816 */ /* 0x010fc8000000001a */
[----:B------:R0:W3:Y:S04]  /*a4f0*/  @!P1 LDG.E.U16 R23, [R4.64] ;  /* 0x0000000604179981 */ /* 0x0000e8000c1e1500 */
[----:B------:R-:W4:Y:S04]  /*a500*/  @!P2 LDG.E.U16 R26, [R6.64] ;  /* 0x00000006061aa981 */ /* 0x000f28000c1e1500 */
[----:B------:R-:W-:Y:S04]  /*a510*/  STL [R1+0x1ab0], R12 ;  /* 0x001ab00c01007387 */ /* 0x000fe80000100800 */
[----:B0-----:R-:W0:Y:S04]  /*a520*/  S2R R5, SR_TID.X ;  /* 0x0000000000057919 */ /* 0x001e280000002100 */
[----:B--2---:R-:W-:Y:S04]  /*a530*/  STL [R1+0x1a78], R27 ;  /* 0x001a781b01007387 */ /* 0x004fe80000100800 */
[----:B------:R-:W-:Y:S04]  /*a540*/  STL [R1+0x1a7c], R27 ;  /* 0x001a7c1b01007387 */ /* 0x000fe80000100800 */
        /* <DEDUP_REMOVED lines=8> */
[----:B---3--:R1:W-:Y:S04]  /*a5d0*/  STL [R1+0xe0], R23 ;  /* 0x0000e01701007387 */ /* 0x0083e80000100800 */
[----:B-1----:R-:W2:Y:S04]  /*a5e0*/  LDL.LU R23, [R1+0x1b18] ;  /* 0x001b180001177983 */ /* 0x002ea80000300800 */
[----:B----4-:R1:W-:Y:S04]  /*a5f0*/  STL [R1+0x118], R26 ;  /* 0x0001181a01007387 */ /* 0x0103e80000100800 */
[----:B-1----:R-:W3:Y:S01]  /*a600*/  LDL.LU R26, [R1+0x1b14] ;  /* 0x001b1400011a7983 */ /* 0x002ee20000300800 */
[----:B0-----:R-:W-:-:S04]  /*a610*/  SHF.R.U32.HI R4, RZ, 0x8, R5 ;  /* 0x00000008ff047819 */ /* 0x001fc80000011605 */
[----:B------:R-:W-:-:S04]  /*a620*/  SGXT.U32 R4, R4, 0x1 ;  /* 0x000000010404781a */ /* 0x000fc80000000000 */
[----:B------:R-:W-:Y:S02]  /*a630*/  LOP3.LUT R7, R4, 0x52, RZ, 0xfc, !PT ;  /* 0x0000005204077812 */ /* 0x000fe400078efcff */
[----:B------:R-:W0:Y:S01]  /*a640*/  S2R R4, SR_TID.X ;  /* 0x0000000000047919 */ /* 0x000e220000002100 */
[----:B------:R-:W-:-:S04]  /*a650*/  SHF.R.U32.HI R5, RZ, 0x8, R5 ;  /* 0x00000008ff057819 */ /* 0x000fc80000011605 */
[----:B------:R-:W-:-:S04]  /*a660*/  SGXT.U32 R5, R5, 0x1 ;  /* 0x000000010505781a */ /* 0x000fc80000000000 */
[----:B------:R-:W-:Y:S02]  /*a670*/  LOP3.LUT R5, R5, 0x50, RZ, 0xfc, !PT ;  /* 0x0000005005057812 */ /* 0x000fe400078efcff */
[----:B------:R-:W-:-:S03]  /*a680*/  ISETP.GE.AND P1, PT, R7, UR4, PT ;  /* 0x0000000407007c0c */ /* 0x000fc6000bf26270 */
[----:B------:R-:W-:Y:S01]  /*a690*/  IMAD R5, R5, c[0x0][0x188], RZ ;  /* 0x0000620005057a24 */ /* 0x000fe200078e02ff */
[----:B------:R-:W-:Y:S02]  /*a6a0*/  PRMT R11, RZ, 0x7610, R11 ;  /* 0x00007610ff0b7816 */ /* 0x000fe4000000000b */
[----:B0-----:R-:W-:Y:S01]  /*a6b0*/  SHF.R.U32.HI R7, RZ, 0x8, R4 ;  /* 0x00000008ff077819 */ /* 0x001fe20000011604 */
[----:B------:R-:W-:-:S03]  /*a6c0*/  IMAD.WIDE R4, R5, 0x2, R2 ;  /* 0x0000000205047825 */ /* 0x000fc600078e0202 */
[----:B------:R-:W-:Y:S02]  /*a6d0*/  SGXT.U32 R7, R7, 0x1 ;  /* 0x000000010707781a */ /* 0x000fe40000000000 */
[----:B------:R0:W4:Y:S02]  /*a6e0*/  @!P0 LDG.E.U16 R11, [R4.64] ;  /* 0x00000006040b8981 */ /* 0x000124000c1e1500 */
[C---:B0-----:R-:W-:Y:S02]  /*a6f0*/  LOP3.LUT R5, R7.reuse, 0x54, RZ, 0xfc, !PT ;  /* 0x0000005407057812 */ /* 0x041fe400078efcff */
[----:B------:R-:W-:-:S05]  /*a700*/  LOP3.LUT R7, R7, 0x52, RZ, 0xfc, !PT ;  /* 0x0000005207077812 */ /* 0x000fca00078efcff */
[----:B------:R-:W-:Y:S01]  /*a710*/  IMAD R7, R7, c[0x0][0x188], RZ ;  /* 0x0000620007077a24 */ /* 0x000fe200078e02ff */
[----:B------:R-:W-:-:S03]  /*a720*/  ISETP.GE.AND P0, PT, R5, UR4, PT ;  /* 0x0000000405007c0c */ /* 0x000fc6000bf06270 */
[----:B------:R-:W-:Y:S02]  /*a730*/  IMAD.WIDE R4, R7, 0x2, R2 ;  /* 0x0000000207047825 */ /* 0x000fe400078e0202 */
[----:B------:R-:W0:Y:S01]  /*a740*/  S2R R7, SR_TID.X ;  /* 0x0000000000077919 */ /* 0x000e220000002100 */
[----:B---3--:R-:W-:-:S06]  /*a750*/  PRMT R26, RZ, 0x7610, R26 ;  /* 0x00007610ff1a7816 */ /* 0x008fcc000000001a */
[----:B------:R0:W3:Y:S02]  /*a760*/  @!P1 LDG.E.U16 R26, [R4.64] ;  /* 0x00000006041a9981 */ /* 0x0000e4000c1e1500 */
[----:B0-----:R-:W-:-:S04]  /*a770*/  SHF.R.U32.HI R5, RZ, 0x8, R7 ;  /* 0x00000008ff057819 */ /* 0x001fc80000011607 */
[----:B------:R-:W-:-:S04]  /*a780*/  SGXT.U32 R5, R5, 0x1 ;  /* 0x000000010505781a */ /* 0x000fc80000000000 */
[C---:B------:R-:W-:Y:S02]  /*a790*/  LOP3.LUT R4, R5.reuse, 0x56, RZ, 0xfc, !PT ;  /* 0x0000005605047812 */ /* 0x040fe400078efcff */
[----:B------:R-:W-:Y:S02]  /*a7a0*/  LOP3.LUT R5, R5, 0x54, RZ, 0xfc, !PT ;  /* 0x0000005405057812 */ /* 0x000fe400078efcff */
[----:B------:R-:W-:-:S03]  /*a7b0*/  ISETP.GE.AND P1, PT, R4, UR4, PT ;  /* 0x0000000404007c0c */ /* 0x000fc6000bf26270 */
[----:B------:R-:W-:Y:S01]  /*a7c0*/  IMAD R5, R5, c[0x0][0x188], RZ ;  /* 0x0000620005057a24 */ /* 0x000fe200078e02ff */
[----:B--2---:R-:W-:-:S03]  /*a7d0*/  PRMT R23, RZ, 0x7610, R23 ;  /* 0x00007610ff177816 */ /* 0x004fc60000000017 */
[----:B------:R-:W-:-:S05]  /*a7e0*/  IMAD.WIDE R4, R5, 0x2, R2 ;  /* 0x0000000205047825 */ /* 0x000fca00078e0202 */
[----:B------:R-:W2:Y:S04]  /*a7f0*/  @!P0 LDG.E.U16 R23, [R4.64] ;  /* 0x0000000604178981 */ /* 0x000ea8000c1e1500 */
[----:B----4-:R-:W-:Y:S04]  /*a800*/  STL [R1+0x1aac], R11 ;  /* 0x001aac0b01007387 */ /* 0x010fe80000100800 */
[----:B---3--:R-:W-:Y:S04]  /*a810*/  STL [R1+0x1a74], R26 ;  /* 0x001a741a01007387 */ /* 0x008fe80000100800 */
[----:B------:R-:W-:Y:S04]  /*a820*/  STL [R1+0x1aa0], R26 ;  /* 0x001aa01a01007387 */ /* 0x000fe80000100800 */
[----:B------:R-:W-:Y:S04]  /*a830*/  STL [R1+0x1aa4], R26 ;  /* 0x001aa41a01007387 */ /* 0x000fe80000100800 */
[----:B------:R-:W-:Y:S04]  /*a840*/  STL [R1+0x1aa8], R26 ;  /* 0x001aa81a01007387 */ /* 0x000fe80000100800 */
[----:B--2---:R0:W-:Y:S04]  /*a850*/  STL [R1+0xc4], R23 ;  /* 0x0000c41701007387 */ /* 0x0041e80000100800 */
[----:B0-----:R-:W2:Y:S04]  /*a860*/  LDL.LU R23, [R1+0x1b10] ;  /* 0x001b100001177983 */ /* 0x001ea80000300800 */
[----:B------:R-:W0:Y:S02]  /*a870*/  S2R R5, SR_TID.X ;  /* 0x0000000000057919 */ /* 0x000e240000002100 */
[----:B0-----:R-:W-:-:S04]  /*a880*/  SHF.R.U32.HI R5, RZ, 0x8, R5 ;  /* 0x00000008ff057819 */ /* 0x001fc80000011605 */
[----:B------:R-:W-:-:S04]  /*a890*/  SGXT.U32 R5, R5, 0x1 ;  /* 0x000000010505781a */ /* 0x000fc80000000000 */
[----:B------:R-:W-:-:S05]  /*a8a0*/  LOP3.LUT R5, R5, 0x56, RZ, 0xfc, !PT ;  /* 0x0000005605057812 */ /* 0x000fca00078efcff */
[----:B------:R-:W-:-:S04]  /*a8b0*/  IMAD R5, R5, c[0x0][0x188], RZ ;  /* 0x0000620005057a24 */ /* 0x000fc800078e02ff */
[----:B------:R-:W-:Y:S01]  /*a8c0*/  IMAD.WIDE R4, R5, 0x2, R2 ;  /* 0x0000000205047825 */ /* 0x000fe200078e0202 */
[----:B--2---:R-:W-:-:S06]  /*a8d0*/  PRMT R23, RZ, 0x7610, R23 ;  /* 0x00007610ff177816 */ /* 0x004fcc0000000017 */
[----:B------:R0:W2:Y:S01]  /*a8e0*/  @!P1 LDG.E.U16 R23, [R4.64] ;  /* 0x0000000604179981 */ /* 0x0000a2000c1e1500 */
[----:B------:R-:W-:-:S04]  /*a8f0*/  SHF.R.U32.HI R7, RZ, 0x8, R7 ;  /* 0x00000008ff077819 */ /* 0x000fc80000011607 */
[----:B------:R-:W-:-:S04]  /*a900*/  SGXT.U32 R7, R7, 0x1 ;  /* 0x000000010707781a */ /* 0x000fc80000000000 */
[----:B------:R-:W-:-:S04]  /*a910*/  LOP3.LUT R7, R7, 0x58, RZ, 0xfc, !PT ;  /* 0x0000005807077812 */ /* 0x000fc800078efcff */
[----:B------:R-:W-:Y:S02]  /*a920*/  ISETP.GE.AND P0, PT, R7, UR4, PT ;  /* 0x0000000407007c0c */ /* 0x000fe4000bf06270 */
[----:B------:R-:W0:Y:S01]  /*a930*/  S2R R7, SR_TID.X ;  /* 0x0000000000077919 */ /* 0x000e220000002100 */
[----:B------:R-:W-:Y:S02]  /*a940*/  PRMT R10, RZ, 0x7610, R10 ;  /* 0x00007610ff0a7816 */ /* 0x000fe4000000000a */
[----:B0-----:R-:W-:-:S04]  /*a950*/  SHF.R.U32.HI R5, RZ, 0x8, R7 ;  /* 0x00000008ff057819 */ /* 0x001fc80000011607 */
[----:B------:R-:W-:-:S04]  /*a960*/  SGXT.U32 R5, R5, 0x1 ;  /* 0x000000010505781a */ /* 0x000fc80000000000 */
[C---:B------:R-:W-:Y:S02]  /*a970*/  LOP3.LUT R4, R5.reuse, 0x5a, RZ, 0xfc, !PT ;  /* 0x0000005a05047812 */ /* 0x040fe400078efcff */
[----:B------:R-:W-:Y:S01]  /*a980*/  LOP3.LUT R5, R5, 0x58, RZ, 0xfc, !PT ;  /* 0x0000005805057812 */ /* 0x000fe200078efcff */
[----:B--2---:R0:W-:Y:S04]  /*a990*/  STL [R1+0x10c], R23 ;  /* 0x00010c1701007387 */ /* 0x0041e80000100800 */
[----:B0-----:R-:W2:Y:S01]  /*a9a0*/  LDL.LU R23, [R1+0x1b0c] ;  /* 0x001b0c0001177983 */ /* 0x001ea20000300800 */
[----:B------:R-:W-:Y:S01]  /*a9b0*/  IMAD R5, R5, c[0x0][0x188], RZ ;  /* 0x0000620005057a24 */ /* 0x000fe200078e02ff */
[----:B------:R-:W-:-:S03]  /*a9c0*/  ISETP.GE.AND P1, PT, R4, UR4, PT ;  /* 0x0000000404007c0c */ /* 0x000fc6000bf26270 */
[----:B------:R-:W-:-:S05]  /*a9d0*/  IMAD.WIDE R4, R5, 0x2, R2 ;  /* 0x0000000205047825 */ /* 0x000fca00078e0202 */
[----:B------:R0:W3:Y:S04]  /*a9e0*/  @!P0 LDG.E.U16 R10, [R4.64] ;  /* 0x00000006040a8981 */ /* 0x0000e8000c1e1500 */
[----:B0-----:R-:W0:Y:S01]  /*a9f0*/  S2R R5, SR_TID.X ;  /* 0x0000000000057919 */ /* 0x001e220000002100 */
[----:B------:R-:W-:-:S04]  /*aa00*/  SHF.R.U32.HI R7, RZ, 0x8, R7 ;  /* 0x00000008ff077819 */ /* 0x000fc80000011607 */
[----:B------:R-:W-:Y:S02]  /*aa10*/  SGXT.U32 R7, R7, 0x1 ;  /* 0x000000010707781a */ /* 0x000fe40000000000 */
[----:B0-----:R-:W-:-:S04]  /*aa20*/  SHF.R.U32.HI R5, RZ, 0x8, R5 ;  /* 0x00000008ff057819 */ /* 0x001fc80000011605 */
[----:B------:R-:W-:-:S04]  /*aa30*/  SGXT.U32 R5, R5, 0x1 ;  /* 0x000000010505781a */ /* 0x000fc80000000000 */
[----:B------:R-:W-:-:S05]  /*aa40*/  LOP3.LUT R5, R5, 0x5a, RZ, 0xfc, !PT ;  /* 0x0000005a05057812 */ /* 0x000fca00078efcff */
[----:B------:R-:W-:-:S04]  /*aa50*/  IMAD R5, R5, c[0x0][0x188], RZ ;  /* 0x0000620005057a24 */ /* 0x000fc800078e02ff */
[----:B------:R-:W-:Y:S01]  /*aa60*/  IMAD.WIDE R4, R5, 0x2, R2 ;  /* 0x0000000205047825 */ /* 0x000fe200078e0202 */
[----:B------:R-:W-:-:S04]  /*aa70*/  LOP3.LUT R7, R7, 0x5c, RZ, 0xfc, !PT ;  /* 0x0000005c07077812 */ /* 0x000fc800078efcff */
[----:B------:R-:W-:Y:S02]  /*aa80*/  ISETP.GE.AND P0, PT, R7, UR4, PT ;  /* 0x0000000407007c0c */ /* 0x000fe4000bf06270 */
[----:B------:R-:W0:Y:S01]  /*aa90*/  S2R R7, SR_TID.X ;  /* 0x0000000000077919 */ /* 0x000e220000002100 */
[----:B------:R-:W-:Y:S02]  /*aaa0*/  PRMT R6, RZ, 0x7610, R6 ;  /* 0x00007610ff067816 */ /* 0x000fe40000000006 */
[----:B0-----:R-:W-:-:S04]  /*aab0*/  SHF.R.U32.HI R7, RZ, 0x8, R7 ;  /* 0x00000008ff077819 */ /* 0x001fc80000011607 */
[----:B------:R-:W-:Y:S02]  /*aac0*/  SGXT.U32 R7, R7, 0x1 ;  /* 0x000000010707781a */ /* 0x000fe40000000000 */
[----:B--2---:R-:W-:-:S06]  /*aad0*/  PRMT R23, RZ, 0x7610, R23 ;  /* 0x00007610ff177816 */ /* 0x004fcc0000000017 */
[----:B------:R0:W2:Y:S04]  /*aae0*/  @!P1 LDG.E.U16 R23, [R4.64] ;  /* 0x0000000604179981 */ /* 0x0000a8000c1e1500 */
[----:B0-----:R-:W0:Y:S01]  /*aaf0*/  S2R R5, SR_TID.X ;  /* 0x0000000000057919 */ /* 0x001e220000002100 */
[----:B------:R-:W-:-:S04]  /*ab00*/  LOP3.LUT R4, R7, 0x5e, RZ, 0xfc, !PT ;  /* 0x0000005e07047812 */ /* 0x000fc800078efcff */
[----:B------:R-:W-:Y:S02]  /*ab10*/  ISETP.GE.AND P1, PT, R4, UR4, PT ;  /* 0x0000000404007c0c */ /* 0x000fe4000bf26270 */
[----:B0-----:R-:W-:-:S04]  /*ab20*/  SHF.R.U32.HI R5, RZ, 0x8, R5 ;  /* 0x00000008ff057819 */ /* 0x001fc80000011605 */
[----:B------:R-:W-:-:S04]  /*ab30*/  SGXT.U32 R5, R5, 0x1 ;  /* 0x000000010505781a */ /* 0x000fc80000000000 */
[----:B------:R-:W-:-:S05]  /*ab40*/  LOP3.LUT R5, R5, 0x5c, RZ, 0xfc, !PT ;  /* 0x0000005c05057812 */ /* 0x000fca00078efcff */
[----:B------:R-:W-:-:S04]  /*ab50*/  IMAD R5, R5, c[0x0][0x188], RZ ;  /* 0x0000620005057a24 */ /* 0x000fc800078e02ff */
[----:B------:R-:W-:-:S05]  /*ab60*/  IMAD.WIDE R4, R5, 0x2, R2 ;  /* 0x0000000205047825 */ /* 0x000fca00078e0202 */
[----:B------:R0:W4:Y:S04]  /*ab70*/  @!P0 LDG.E.U16 R6, [R4.64] ;  /* 0x0000000604068981 */ /* 0x000128000c1e1500 */
[----:B------:R-:W1:Y:S01]  /*ab80*/  S2R R7, SR_TID.X ;  /* 0x0000000000077919 */ /* 0x000e620000002100 */
[----:B------:R-:W-:Y:S02]  /*ab90*/  PRMT R22, RZ, 0x7610, R22 ;  /* 0x00007610ff167816 */ /* 0x000fe40000000016 */
[----:B-1----:R-:W-:-:S04]  /*aba0*/  SHF.R.U32.HI R7, RZ, 0x8, R7 ;  /* 0x00000008ff077819 */ /* 0x002fc80000011607 */
[----:B------:R-:W-:-:S04]  /*abb0*/  SGXT.U32 R7, R7, 0x1 ;  /* 0x000000010707781a */ /* 0x000fc80000000000 */
[----:B0-----:R-:W-:-:S04]  /*abc0*/  LOP3.LUT R5, R7, 0x60, RZ, 0xfc, !PT ;  /* 0x0000006007057812 */ /* 0x001fc800078efcff */
[----:B------:R-:W-:Y:S01]  /*abd0*/  ISETP.GE.AND P0, PT, R5, UR4, PT ;  /* 0x0000000405007c0c */ /* 0x000fe2000bf06270 */
[----:B--2---:R-:W-:Y:S04]  /*abe0*/  STL [R1+0x1a70], R23 ;  /* 0x001a701701007387 */ /* 0x004fe80000100800 */
[----:B----4-:R0:W-:Y:S02]  /*abf0*/  STL [R1+0xb8], R6 ;  /* 0x0000b80601007387 */ /* 0x0101e40000100800 */
[----:B0-----:R-:W-:-:S05]  /*ac00*/  LOP3.LUT R6, R7, 0x5e, RZ, 0xfc, !PT ;  /* 0x0000005e07067812 */ /* 0x001fca00078efcff */
[----:B------:R-:W-:-:S04]  /*ac10*/  IMAD R6, R6, c[0x0][0x188], RZ ;  /* 0x0000620006067a24 */ /* 0x000fc800078e02ff */
[----:B------:R-:W-:-:S05]  /*ac20*/  IMAD.WIDE R4, R6, 0x2, R2 ;  /* 0x0000000206047825 */ /* 0x000fca00078e0202 */
[----:B------:R0:W2:Y:S04]  /*ac30*/  @!P1 LDG.E.U16 R22, [R4.64] ;  /* 0x0000000604169981 */ /* 0x0000a8000c1e1500 */
[----:B------:R-:W1:Y:S04]  /*ac40*/  S2R R7, SR_TID.X ;  /* 0x0000000000077919 */ /* 0x000e680000002100 */
[----:B0-----:R-:W0:Y:S01]  /*ac50*/  S2R R5, SR_TID.X ;  /* 0x0000000000057919 */ /* 0x001e220000002100 */
[----:B------:R-:W-:Y:S02]  /*ac60*/  PRMT R9, RZ, 0x7610, R9 ;  /* 0x00007610ff097816 */ /* 0x000fe40000000009 */
[----:B-1----:R-:W-:-:S02]  /*ac70*/  SHF.R.U32.HI R6, RZ, 0x8, R7 ;  /* 0x00000008ff067819 */ /* 0x002fc40000011607 */
[----:B0-----:R-:W-:-:S04]  /*ac80*/  SHF.R.U32.HI R5, RZ, 0x8, R5 ;  /* 0x00000008ff057819 */ /* 0x001fc80000011605 */
[----:B------:R-:W-:Y:S02]  /*ac90*/  SGXT.U32 R5, R5, 0x1 ;  /* 0x000000010505781a */ /* 0x000fe40000000000 */
[----:B------:R-:W-:Y:S02]  /*aca0*/  SGXT.U32 R6, R6, 0x1 ;  /* 0x000000010606781a */ /* 0x000fe40000000000 */
[----:B------:R-:W-:Y:S01]  /*acb0*/  LOP3.LUT R5, R5, 0x62, RZ, 0xfc, !PT ;  /* 0x0000006205057812 */ /* 0x000fe200078efcff */
[----:B--2---:R0:W-:Y:S04]  /*acc0*/  STL [R1+0x104], R22 ;  /* 0x0001041601007387 */ /* 0x0041e80000100800 */
[----:B0-----:R-:W2:Y:S01]  /*acd0*/  LDL.LU R22, [R1+0x1b08] ;  /* 0x001b080001167983 */ /* 0x001ea20000300800 */
[----:B------:R-:W-:-:S02]  /*ace0*/  ISETP.GE.AND P1, PT, R5, UR4, PT ;  /* 0x0000000405007c0c */ /* 0x000fc4000bf26270 */
[----:B------:R-:W-:Y:S02]  /*acf0*/  LOP3.LUT R5, R6, 0x60, RZ, 0xfc, !PT ;  /* 0x0000006006057812 */ /* 0x000fe400078efcff */
[----:B------:R-:W-:Y:S01]  /*ad00*/  SHF.R.U32.HI R7, RZ, 0x8, R7 ;  /* 0x00000008ff077819 */ /* 0x000fe20000011607 */
[----:B------:R-:W0:Y:S02]  /*ad10*/  S2R R6, SR_TID.X ;  /* 0x0000000000067919 */ /* 0x000e240000002100 */
[----:B------:R-:W-:Y:S01]  /*ad20*/  IMAD R5, R5, c[0x0][0x188], RZ ;  /* 0x0000620005057a24 */ /* 0x000fe200078e02ff */
[----:B------:R-:W-:-:S03]  /*ad30*/  SGXT.U32 R7, R7, 0x1 ;  /* 0x000000010707781a */ /* 0x000fc60000000000 */
[----:B------:R-:W-:Y:S01]  /*ad40*/  IMAD.WIDE R4, R5, 0x2, R2 ;  /* 0x0000000205047825 */ /* 0x000fe200078e0202 */
[----:B------:R-:W-:-:S04]  /*ad50*/  LOP3.LUT R7, R7, 0x64, RZ, 0xfc, !PT ;  /* 0x0000006407077812 */ /* 0x000fc800078efcff */
[----:B------:R1:W4:Y:S01]  /*ad60*/  @!P0 LDG.E.U16 R9, [R4.64] ;  /* 0x0000000604098981 */ /* 0x000322000c1e1500 */
[----:B------:R-:W-:-:S03]  /*ad70*/  ISETP.GE.AND P0, PT, R7, UR4, PT ;  /* 0x0000000407007c0c */ /* 0x000fc6000bf06270 */
[----:B------:R-:W1:Y:S01]  /*ad80*/  S2R R7, SR_TID.X ;  /* 0x0000000000077919 */ /* 0x000e620000002100 */
[----:B0-----:R-:W-:-:S04]  /*ad90*/  SHF.R.U32.HI R6, RZ, 0x8, R6 ;  /* 0x00000008ff067819 */ /* 0x001fc80000011606 */
[----:B------:R-:W-:-:S04]  /*ada0*/  SGXT.U32 R6, R6, 0x1 ;  /* 0x000000010606781a */ /* 0x000fc80000000000 */
[----:B------:R-:W-:-:S05]  /*adb0*/  LOP3.LUT R6, R6, 0x62, RZ, 0xfc, !PT ;  /* 0x0000006206067812 */ /* 0x000fca00078efcff */
[----:B------:R-:W-:Y:S01]  /*adc0*/  IMAD R6, R6, c[0x0][0x188], RZ ;  /* 0x0000620006067a24 */ /* 0x000fe200078e02ff */
[----:B-1----:R-:W-:-:S03]  /*add0*/  SHF.R.U32.HI R7, RZ, 0x8, R7 ;  /* 0x00000008ff077819 */ /* 0x002fc60000011607 */
[----:B------:R-:W-:Y:S01]  /*ade0*/  IMAD.WIDE R4, R6, 0x2, R2 ;  /* 0x0000000206047825 */ /* 0x000fe200078e0202 */
[----:B------:R-:W-:-:S04]  /*adf0*/  SGXT.U32 R7, R7, 0x1 ;  /* 0x000000010707781a */ /* 0x000fc80000000000 */
[----:B------:R-:W-:Y:S02]  /*ae00*/  LOP3.LUT R6, R7, 0x64, RZ, 0xfc, !PT ;  /* 0x0000006407067812 */ /* 0x000fe400078efcff */
[----:B------:R-:W-:-:S03]  /*ae10*/  PRMT R17, RZ, 0x7610, R17 ;  /* 0x00007610ff117816 */ /* 0x000fc60000000011 */
[----:B------:R-:W-:Y:S01]  /*ae20*/  IMAD R6, R6, c[0x0][0x188], RZ ;  /* 0x0000620006067a24 */ /* 0x000fe200078e02ff */
[----:B--2---:R-:W-:-:S06]  /*ae30*/  PRMT R22, RZ, 0x7610, R22 ;  /* 0x00007610ff167816 */ /* 0x004fcc0000000016 */
[----:B------:R0:W2:Y:S02]  /*ae40*/  @!P1 LDG.E.U16 R22, [R4.64] ;  /* 0x0000000604169981 */ /* 0x0000a4000c1e1500 */
[----:B0-----:R-:W-:-:S04]  /*ae50*/  LOP3.LUT R5, R7, 0x66, RZ, 0xfc, !PT ;  /* 0x0000006607057812 */ /* 0x001fc800078efcff */
[----:B------:R-:W-:Y:S01]  /*ae60*/  ISETP.GE.AND P1, PT, R5, UR4, PT ;  /* 0x0000000405007c0c */ /* 0x000fe2000bf26270 */
[----:B------:R-:W-:-:S05]  /*ae70*/  IMAD.WIDE R4, R6, 0x2, R2 ;  /* 0x0000000206047825 */ /* 0x000fca00078e0202 */
[----:B------:R0:W3:Y:S04]  /*ae80*/  @!P0 LDG.E.U16 R17, [R4.64] ;  /* 0x0000000604118981 */ /* 0x0000e8000c1e1500 */
[----:B------:R-:W1:Y:S04]  /*ae90*/  S2R R7, SR_TID.X ;  /* 0x0000000000077919 */ /* 0x000e680000002100 */
[----:B0-----:R-:W0:Y:S04]  /*aea0*/  S2R R5, SR_TID.X ;  /* 0x0000000000057919 */ /* 0x001e280000002100 */
[----:B--2---:R-:W-:Y:S04]  /*aeb0*/  STL [R1+0x1a6c], R22 ;  /* 0x001a6c1601007387 */ /* 0x004fe80000100800 */
[----:B---3--:R2:W-:Y:S04]  /*aec0*/  STL [R1+0x98], R17 ;  /* 0x0000981101007387 */ /* 0x0085e80000100800 */
[----:B--2---:R-:W2:Y:S01]  /*aed0*/  LDL.LU R17, [R1+0x1b04] ;  /* 0x001b040001117983 */ /* 0x004ea20000300800 */
[----:B0-----:R-:W-:-:S02]  /*aee0*/  SHF.R.U32.HI R5, RZ, 0x8, R5 ;  /* 0x00000008ff057819 */ /* 0x001fc40000011605 */
[----:B-1----:R-:W-:Y:S02]  /*aef0*/  SHF.R.U32.HI R7, RZ, 0x8, R7 ;  /* 0x00000008ff077819 */ /* 0x002fe40000011607 */
[----:B------:R-:W-:Y:S02]  /*af00*/  SGXT.U32 R5, R5, 0x1 ;  /* 0x000000010505781a */ /* 0x000fe40000000000 */
[----:B------:R-:W-:Y:S02]  /*af10*/  SGXT.U32 R7, R7, 0x1 ;  /* 0x000000010707781a */ /* 0x000fe40000000000 */
[----:B------:R-:W-:-:S04]  /*af20*/  LOP3.LUT R5, R5, 0x68, RZ, 0xfc, !PT ;  /* 0x0000006805057812 */ /* 0x000fc800078efcff */
[----:B------:R-:W-:Y:S02]  /*af30*/  ISETP.GE.AND P0, PT, R5, UR4, PT ;  /* 0x0000000405007c0c */ /* 0x000fe4000bf06270 */
[----:B------:R-:W-:-:S05]  /*af40*/  LOP3.LUT R5, R7, 0x66, RZ, 0xfc, !PT ;  /* 0x0000006607057812 */ /* 0x000fca00078efcff */
[----:B------:R-:W-:-:S04]  /*af50*/  IMAD R5, R5, c[0x0][0x188], RZ ;  /* 0x0000620005057a24 */ /* 0x000fc800078e02ff */
[----:B------:R-:W-:Y:S01]  /*af60*/  IMAD.WIDE R4, R5, 0x2, R2 ;  /* 0x0000000205047825 */ /* 0x000fe200078e0202 */
[----:B--2---:R-:W-:-:S06]  /*af70*/  PRMT R17, RZ, 0x7610, R17 ;  /* 0x00007610ff117816 */ /* 0x004fcc0000000011 */
[----:B------:R0:W2:Y:S04]  /*af80*/  @!P1 LDG.E.U16 R17, [R4.64] ;  /* 0x0000000604119981 */ /* 0x0000a8000c1e1500 */
[----:B------:R-:W1:Y:S01]  /*af90*/  S2R R6, SR_TID.X ;  /* 0x0000000000067919 */ /* 0x000e620000002100 */
[----:B------:R-:W-:Y:S02]  /*afa0*/  PRMT R8, RZ, 0x7610, R8 ;  /* 0x00007610ff087816 */ /* 0x000fe40000000008 */
[----:B-1----:R-:W-:-:S04]  /*afb0*/  SHF.R.U32.HI R7, RZ, 0x8, R6 ;  /* 0x00000008ff077819 */ /* 0x002fc80000011606 */
[----:B------:R-:W-:-:S04]  /*afc0*/  SGXT.U32 R7, R7, 0x1 ;  /* 0x000000010707781a */ /* 0x000fc80000000000 */
[C---:B0-----:R-:W-:Y:S02]  /*afd0*/  LOP3.LUT R5, R7.reuse, 0x6a, RZ, 0xfc, !PT ;  /* 0x0000006a07057812 */ /* 0x041fe400078efcff */
[----:B------:R-:W-:Y:S02]  /*afe0*/  LOP3.LUT R7, R7, 0x68, RZ, 0xfc, !PT ;  /* 0x0000006807077812 */ /* 0x000fe400078efcff */
[----:B------:R-:W-:-:S03]  /*aff0*/  SHF.R.U32.HI R6, RZ, 0x8, R6 ;  /* 0x00000008ff067819 */ /* 0x000fc60000011606 */
[----:B------:R-:W-:Y:S01]  /*b000*/  IMAD R7, R7, c[0x0][0x188], RZ ;  /* 0x0000620007077a24 */ /* 0x000fe200078e02ff */
[----:B------:R-:W-:Y:S02]  /*b010*/  SGXT.U32 R6, R6, 0x1 ;  /* 0x000000010606781a */ /* 0x000fe40000000000 */
[----:B------:R-:W-:Y:S01]  /*b020*/  ISETP.GE.AND P1, PT, R5, UR4, PT ;  /* 0x0000000405007c0c */ /* 0x000fe2000bf26270 */
[----:B------:R-:W-:Y:S01]  /*b030*/  IMAD.WIDE R4, R7, 0x2, R2 ;  /* 0x0000000207047825 */ /* 0x000fe200078e0202 */
[C---:B------:R-:W-:Y:S02]  /*b040*/  LOP3.LUT R7, R6.reuse, 0x6c, RZ, 0xfc, !PT ;  /* 0x0000006c06077812 */ /* 0x040fe400078efcff */
[----:B------:R-:W-:Y:S02]  /*b050*/  LOP3.LUT R6, R6, 0x6a, RZ, 0xfc, !PT ;  /* 0x0000006a06067812 */ /* 0x000fe400078efcff */
[----:B------:R0:W3:Y:S04]  /*b060*/  @!P0 LDG.E.U16 R8, [R4.64] ;  /* 0x0000000604088981 */ /* 0x0000e8000c1e1500 */
[----:B--2---:R1:W-:Y:S04]  /*b070*/  STL [R1+0xf8], R17 ;  /* 0x0000f81101007387 */ /* 0x0043e80000100800 */
[----:B-1----:R-:W2:Y:S01]  /*b080*/  LDL.LU R17, [R1+0x1b00] ;  /* 0x001b000001117983 */ /* 0x002ea20000300800 */
[----:B------:R-:W-:Y:S01]  /*b090*/  IMAD R6, R6, c[0x0][0x188], RZ ;  /* 0x0000620006067a24 */ /* 0x000fe200078e02ff */
[----:B------:R-:W-:-:S02]  /*b0a0*/  ISETP.GE.AND P0, PT, R7, UR4, PT ;  /* 0x0000000407007c0c */ /* 0x000fc4000bf06270 */
[----:B0-----:R-:W-:Y:S01]  /*b0b0*/  PRMT R5, RZ, 0x7610, R5 ;  /* 0x00007610ff057816 */ /* 0x001fe20000000005 */
[----:B------:R-:W-:-:S05]  /*b0c0*/  IMAD.WIDE R6, R6, 0x2, R2 ;  /* 0x0000000206067825 */ /* 0x000fca00078e0202 */
[----:B------:R0:W3:Y:S04]  /*b0d0*/  @!P1 LDG.E.U16 R5, [R6.64] ;  /* 0x0000000606059981 */ /* 0x0000e8000c1e1500 */
[----:B0-----:R-:W0:Y:S02]  /*b0e0*/  S2R R7, SR_TID.X ;  /* 0x0000000000077919 */ /* 0x001e240000002100 */
[----:B0-----:R-:W-:-:S04]  /*b0f0*/  SHF.R.U32.HI R7, RZ, 0x8, R7 ;  /* 0x00000008ff077819 */ /* 0x001fc80000011607 */
[----:B------:R-:W-:-:S04]  /*b100*/  SGXT.U32 R7, R7, 0x1 ;  /* 0x000000010707781a */ /* 0x000fc80000000000 */
[C---:B------:R-:W-:Y:S02]  /*b110*/  LOP3.LUT R6, R7.reuse, 0x6e, RZ, 0xfc, !PT ;  /* 0x0000006e07067812 */ /* 0x040fe400078efcff */
[----:B------:R-:W-:Y:S02]  /*b120*/  LOP3.LUT R7, R7, 0x6c, RZ, 0xfc, !PT ;  /* 0x0000006c07077812 */ /* 0x000fe400078efcff */
[----:B------:R-:W-:-:S03]  /*b130*/  ISETP.GE.AND P1, PT, R6, UR4, PT ;  /* 0x0000000406007c0c */ /* 0x000fc6000bf26270 */
[----:B------:R-:W-:-:S04]  /*b140*/  IMAD R7, R7, c[0x0][0x188], RZ ;  /* 0x0000620007077a24 */ /* 0x000fc800078e02ff */
[----:B------:R-:W-:Y:S01]  /*b150*/  IMAD.WIDE R6, R7, 0x2, R2 ;  /* 0x0000000207067825 */ /* 0x000fe200078e0202 */
[----:B--2---:R-:W-:-:S06]  /*b160*/  PRMT R17, RZ, 0x7610, R17 ;  /* 0x00007610ff117816 */ /* 0x004fcc0000000011 */
[----:B------:R0:W2:Y:S04]  /*b170*/  @!P0 LDG.E.U16 R17, [R6.64] ;  /* 0x0000000606118981 */ /* 0x0000a8000c1e1500 */
[----:B0-----:R-:W0:Y:S01]  /*b180*/  S2R R7, SR_TID.X ;  /* 0x0000000000077919 */ /* 0x001e220000002100 */
[----:B------:R-:W-:Y:S02]  /*b190*/  PRMT R14, RZ, 0x7610, R14 ;  /* 0x00007610ff0e7816 */ /* 0x000fe4000000000e */
[----:B0-----:R-:W-:-:S04]  /*b1a0*/  SHF.R.U32.HI R7, RZ, 0x8, R7 ;  /* 0x00000008ff077819 */ /* 0x001fc80000011607 */
[----:B------:R-:W-:-:S04]  /*b1b0*/  SGXT.U32 R7, R7, 0x1 ;  /* 0x000000010707781a */ /* 0x000fc80000000000 */
[C---:B------:R-:W-:Y:S02]  /*b1c0*/  LOP3.LUT R6, R7.reuse, 0x70, RZ, 0xfc, !PT ;  /* 0x0000007007067812 */ /* 0x040fe400078efcff */
[----:B------:R-:W-:Y:S02]  /*b1d0*/  LOP3.LUT R7, R7, 0x6e, RZ, 0xfc, !PT ;  /* 0x0000006e07077812 */ /* 0x000fe400078efcff */
[----:B------:R-:W-:-:S03]  /*b1e0*/  ISETP.GE.AND P0, PT, R6, UR4, PT ;  /* 0x0000000406007c0c */ /* 0x000fc6000bf06270 */
[----:B------:R-:W-:-:S04]  /*b1f0*/  IMAD R7, R7, c[0x0][0x188], RZ ;  /* 0x0000620007077a24 */ /* 0x000fc800078e02ff */
[----:B------:R-:W-:Y:S01]  /*b200*/  IMAD.WIDE R6, R7, 0x2, R2 ;  /* 0x0000000207067825 */ /* 0x000fe200078e0202 */
[----:B---3--:R-:W-:Y:S04]  /*b210*/  STL [R1+0x1a68], R5 ;  /* 0x001a680501007387 */ /* 0x008fe80000100800 */
[----:B------:R0:W3:Y:S04]  /*b220*/  @!P1 LDG.E.U16 R14, [R6.64] ;  /* 0x00000006060e9981 */ /* 0x0000e8000c1e1500 */
[----:B--2---:R1:W-:Y:S04]  /*b230*/  STL [R1+0x8c], R17 ;  /* 0x00008c1101007387 */ /* 0x0043e80000100800 */
[----:B-1----:R-:W2:Y:S01]  /*b240*/  LDL.LU R17, [R1+0x1afc] ;  /* 0x001afc0001117983 */ /* 0x002ea20000300800 */
[----:B0-----:R-:W-:-:S03]  /*b250*/  PRMT R7, RZ, 0x7610, R7 ;  /* 0x00007610ff077816 */ /* 0x001fc60000000007 */
[----:B---3--:R2:W-:Y:S01]  /*b260*/  STL [R1+0xec], R14 ;  /* 0x0000ec0e01007387 */ /* 0x0085e20000100800 */
[----:B------:R-:W-:Y:S02]  /*b270*/  PRMT R4, RZ, 0x7610, R4 ;  /* 0x00007610ff047816 */ /* 0x000fe40000000004 */
[----:B------:R-:W-:Y:S02]  /*b280*/  PRMT R6, RZ, 0x7610, R6 ;  /* 0x00007610ff067816 */ /* 0x000fe40000000006 */
[----:B------:R-:W-:Y:S02]  /*b290*/  PRMT R0, RZ, 0x7610, R0 ;  /* 0x00007610ff007816 */ /* 0x000fe40000000000 */
[----:B--2---:R-:W-:Y:S02]  /*b2a0*/  SHF.R.U32.HI R14, RZ, 0x8, R17 ;  /* 0x00000008ff0e7819 */ /* 0x004fe40000011611 */
[C---:B------:R-:W-:Y:S02]  /*b2b0*/  LOP3.LUT R17, R16.reuse, 0x72, RZ, 0xfc, !PT ;  /* 0x0000007210117812 */ /* 0x040fe400078efcff */
[----:B------:R-:W-:-:S02]  /*b2c0*/  LOP3.LUT R16, R16, 0x70, RZ, 0xfc, !PT ;  /* 0x0000007010107812 */ /* 0x000fc400078efcff */
[----:B------:R-:W-:-:S03]  /*b2d0*/  ISETP.GE.AND P1, PT, R17, UR4, PT ;  /* 0x0000000411007c0c */ /* 0x000fc6000bf26270 */
[----:B------:R-:W-:-:S04]  /*b2e0*/  IMAD R16, R16, c[0x0][0x188], RZ ;  /* 0x0000620010107a24 */ /* 0x000fc800078e02ff */
[----:B------:R-:W-:-:S05]  /*b2f0*/  IMAD.WIDE R16, R16, 0x2, R2 ;  /* 0x0000000210107825 */ /* 0x000fca00078e0202 */
[----:B------:R0:W2:Y:S04]  /*b300*/  @!P0 LDG.E.U16 R7, [R16.64] ;  /* 0x0000000610078981 */ /* 0x0000a8000c1e1500 */
[----:B0-----:R-:W0:Y:S01]  /*b310*/  S2R R17, SR_TID.X ;  /* 0x0000000000117919 */ /* 0x001e220000002100 */
[----:B------:R-:W-:-:S04]  /*b320*/  SGXT.U32 R14, R14, 0x1 ;  /* 0x000000010e0e781a */ /* 0x000fc80000000000 */
[----:B------:R-:W-:-:S04]  /*b330*/  LOP3.LUT R14, R14, 0x78, RZ, 0xfc, !PT ;  /* 0x000000780e0e7812 */ /* 0x000fc800078efcff */
[----:B------:R-:W-:Y:S02]  /*b340*/  ISETP.GE.AND P2, PT, R14, UR4, PT ;  /* 0x000000040e007c0c */ /* 0x000fe4000bf46270 */
[----:B------:R-:W1:Y:S01]  /*b350*/  S2R R14, SR_TID.X ;  /* 0x00000000000e7919 */ /* 0x000e620000002100 */
[----:B0-----:R-:W-:-:S04]  /*b360*/  SHF.R.U32.HI R17, RZ, 0x8, R17 ;  /* 0x00000008ff117819 */ /* 0x001fc80000011611 */
[----:B------:R-:W-:-:S04]  /*b370*/  SGXT.U32 R17, R17, 0x1 ;  /* 0x000000011111781a */ /* 0x000fc80000000000 */
[----:B------:R-:W-:-:S05]  /*b380*/  LOP3.LUT R17, R17, 0x72, RZ, 0xfc, !PT ;  /* 0x0000007211117812 */ /* 0x000fca00078efcff */
[----:B------:R-:W-:-:S04]  /*b390*/  IMAD R17, R17, c[0x0][0x188], RZ ;  /* 0x0000620011117a24 */ /* 0x000fc800078e02ff */
[----:B------:R-:W-:-:S05]  /*b3a0*/  IMAD.WIDE R16, R17, 0x2, R2 ;  /* 0x0000000211107825 */ /* 0x000fca00078e0202 */
[----:B------:R1:W3:Y:S02]  /*b3b0*/  @!P1 LDG.E.U16 R4, [R16.64] ;  /* 0x0000000610049981 */ /* 0x0002e4000c1e1500 */
[----:B-1----:R-:W-:-:S04]  /*b3c0*/  SHF.R.U32.HI R17, RZ, 0x8, R14 ;  /* 0x00000008ff117819 */ /* 0x002fc8000001160e */
[----:B------:R-:W-:-:S04]  /*b3d0*/  SGXT.U32 R17, R17, 0x1 ;  /* 0x000000011111781a */ /* 0x000fc80000000000 */
[----:B------:R-:W-:-:S04]  /*b3e0*/  LOP3.LUT R14, R17, 0x74, RZ, 0xfc, !PT ;  /* 0x00000074110e7812 */ /* 0x000fc800078efcff */
[----:B------:R-:W-:Y:S02]  /*b3f0*/  ISETP.GE.AND P0, PT, R14, UR4, PT ;  /* 0x000000040e007c0c */ /* 0x000fe4000bf06270 */
[----:B------:R-:W0:Y:S01]  /*b400*/  S2R R14, SR_TID.X ;  /* 0x00000000000e7919 */ /* 0x000e220000002100 */
[----:B------:R-:W-:-:S05]  /*b410*/  LOP3.LUT R17, R17, 0x78, RZ, 0xfc, !PT ;  /* 0x0000007811117812 */ /* 0x000fca00078efcff */
[----:B------:R-:W-:-:S04]  /*b420*/  IMAD R17, R17, c[0x0][0x188], RZ ;  /* 0x0000620011117a24 */ /* 0x000fc800078e02ff */
[----:B------:R-:W-:-:S05]  /*b430*/  IMAD.WIDE R16, R17, 0x2, R2 ;  /* 0x0000000211107825 */ /* 0x000fca00078e0202 */
[----:B------:R0:W2:Y:S02]  /*b440*/  @!P2 LDG.E.U16 R6, [R16.64] ;  /* 0x000000061006a981 */ /* 0x0000a4000c1e1500 */
[----:B0-----:R-:W-:-:S04]  /*b450*/  SHF.R.U32.HI R17, RZ, 0x8, R14 ;  /* 0x00000008ff117819 */ /* 0x001fc8000001160e */
[----:B------:R-:W-:-:S04]  /*b460*/  SGXT.U32 R17, R17, 0x1 ;  /* 0x000000011111781a */ /* 0x000fc80000000000 */
[C---:B------:R-:W-:Y:S02]  /*b470*/  LOP3.LUT R16, R17.reuse, 0x76, RZ, 0xfc, !PT ;  /* 0x0000007611107812 */ /* 0x040fe400078efcff */
[----:B------:R-:W-:Y:S02]  /*b480*/  LOP3.LUT R17, R17, 0x74, RZ, 0xfc, !PT ;  /* 0x0000007411117812 */ /* 0x000fe400078efcff */
[----:B------:R-:W-:-:S03]  /*b490*/  ISETP.GE.AND P1, PT, R16, UR4, PT ;  /* 0x0000000410007c0c */ /* 0x000fc6000bf26270 */
[----:B------:R-:W-:-:S04]  /*b4a0*/  IMAD R17, R17, c[0x0][0x188], RZ ;  /* 0x0000620011117a24 */ /* 0x000fc800078e02ff */
[----:B------:R-:W-:-:S05]  /*b4b0*/  IMAD.WIDE R16, R17, 0x2, R2 ;  /* 0x0000000211107825 */ /* 0x000fca00078e0202 */
[----:B------:R-:W2:Y:S04]  /*b4c0*/  @!P0 LDG.E.U16 R0, [R16.64] ;  /* 0x0000000610008981 */ /* 0x000ea8000c1e1500 */
[----:B---3--:R-:W-:Y:S04]  /*b4d0*/  STL [R1+0x1a64], R4 ;  /* 0x001a640401007387 */ /* 0x008fe80000100800 */
        /* <DEDUP_REMOVED lines=9> */
[----:B------:R-:W2:Y:S01]  /*b570*/  @!P1 LDG.E.U16 R0, [R16.64] ;  /* 0x0000000610009981 */ /* 0x000ea2000c1e1500 */
[----:B------:R-:W-:-:S04]  /*b580*/  SHF.R.U32.HI R14, RZ, 0x8, R14 ;  /* 0x00000008ff0e7819 */ /* 0x000fc8000001160e */
[----:B------:R-:W-:-:S04]  /*b590*/  SGXT.U32 R14, R14, 0x1 ;  /* 0x000000010e0e781a */ /* 0x000fc80000000000 */
[----:B------:R-:W-:-:S04]  /*b5a0*/  LOP3.LUT R14, R14, 0x7a, RZ, 0xfc, !PT ;  /* 0x0000007a0e0e7812 */ /* 0x000fc800078efcff */
[----:B------:R-:W-:Y:S02]  /*b5b0*/  ISETP.GE.AND P0, PT, R14, UR4, PT ;  /* 0x000000040e007c0c */ /* 0x000fe4000bf06270 */
[----:B------:R-:W0:Y:S04]  /*b5c0*/  S2R R14, SR_TID.X ;  /* 0x00000000000e7919 */ /* 0x000e280000002100 */
[----:B--2---:R1:W-:Y:S04]  /*b5d0*/  STL [R1+0xe4], R0 ;  /* 0x0000e40001007387 */ /* 0x0043e80000100800 */
[----:B-1----:R-:W2:Y:S01]  /*b5e0*/  LDL.LU R0, [R1+0x1af4] ;  /* 0x001af40001007983 */ /* 0x002ea20000300800 */
[----:B0-----:R-:W-:-:S04]  /*b5f0*/  SHF.R.U32.HI R17, RZ, 0x8, R14 ;  /* 0x00000008ff117819 */ /* 0x001fc8000001160e */
[----:B------:R-:W-:-:S04]  /*b600*/  SGXT.U32 R17, R17, 0x1 ;  /* 0x000000011111781a */ /* 0x000fc80000000000 */
[C---:B------:R-:W-:Y:S02]  /*b610*/  LOP3.LUT R16, R17.reuse, 0x7c, RZ, 0xfc, !PT ;  /* 0x0000007c11107812 */ /* 0x040fe400078efcff */
[----:B------:R-:W-:Y:S02]  /*b620*/  LOP3.LUT R17, R17, 0x7a, RZ, 0xfc, !PT ;  /* 0x0000007a11117812 */ /* 0x000fe400078efcff */
[----:B------:R-:W-:-:S03]  /*b630*/  ISETP.GE.AND P1, PT, R16, UR4, PT ;  /* 0x0000000410007c0c */ /* 0x000fc6000bf26270 */
[----:B------:R-:W-:-:S04]  /*b640*/  IMAD R17, R17, c[0x0][0x188], RZ ;  /* 0x0000620011117a24 */ /* 0x000fc800078e02ff */
[----:B------:R-:W-:Y:S01]  /*b650*/  IMAD.WIDE R16, R17, 0x2, R2 ;  /* 0x0000000211107825 */ /* 0x000fe200078e0202 */
[----:B------:R-:W-:Y:S02]  /*b660*/  PRMT R29, RZ, 0x7610, R29 ;  /* 0x00007610ff1d7816 */ /* 0x000fe4000000001d */
[----:B------:R-:W-:-:S04]  /*b670*/  SHF.R.U32.HI R14, RZ, 0x8, R14 ;  /* 0x00000008ff0e7819 */ /* 0x000fc8000001160e */
[----:B------:R-:W-:-:S04]  /*b680*/  SGXT.U32 R14, R14, 0x1 ;  /* 0x000000010e0e781a */ /* 0x000fc80000000000 */
[----:B------:R-:W-:Y:S02]  /*b690*/  LOP3.LUT R14, R14, 0x7e, RZ, 0xfc, !PT ;  /* 0x0000007e0e0e7812 */ /* 0x000fe400078efcff */
[----:B------:R-:W-:Y:S02]  /*b6a0*/  PRMT R28, RZ, 0x7610, R28 ;  /* 0x00007610ff1c7816 */ /* 0x000fe4000000001c */
[----:B--2---:R-:W-:-:S06]  /*b6b0*/  PRMT R0, RZ, 0x7610, R0 ;  /* 0x00007610ff007816 */ /* 0x004fcc0000000000 */
[----:B------:R0:W2:Y:S04]  /*b6c0*/  @!P0 LDG.E.U16 R0, [R16.64] ;  /* 0x0000000610008981 */ /* 0x0000a8000c1e1500 */
[----:B0-----:R-:W0:Y:S02]  /*b6d0*/  S2R R17, SR_TID.X ;  /* 0x0000000000117919 */ /* 0x001e240000002100 */
[----:B0-----:R-:W-:-:S04]  /*b6e0*/  SHF.R.U32.HI R17, RZ, 0x8, R17 ;  /* 0x00000008ff117819 */ /* 0x001fc80000011611 */
[----:B------:R-:W-:-:S04]  /*b6f0*/  SGXT.U32 R17, R17, 0x1 ;  /* 0x000000011111781a */ /* 0x000fc80000000000 */
[----:B------:R-:W-:-:S05]  /*b700*/  LOP3.LUT R17, R17, 0x7c, RZ, 0xfc, !PT ;  /* 0x0000007c11117812 */ /* 0x000fca00078efcff */
[----:B------:R-:W-:-:S04]  /*b710*/  IMAD R17, R17, c[0x0][0x188], RZ ;  /* 0x0000620011117a24 */ /* 0x000fc800078e02ff */
[----:B------:R-:W-:-:S05]  /*b720*/  IMAD.WIDE R16, R17, 0x2, R2 ;  /* 0x0000000211107825 */ /* 0x000fca00078e0202 */
[----:B------:R0:W3:Y:S04]  /*b730*/  @!P1 LDG.E.U16 R29, [R16.64] ;  /* 0x00000006101d9981 */ /* 0x0000e8000c1e1500 */
[----:B0-----:R-:W0:Y:S01]  /*b740*/  S2R R17, SR_TID.X ;  /* 0x0000000000117919 */ /* 0x001e220000002100 */
[----:B------:R-:W-:-:S03]  /*b750*/  ISETP.GE.AND P0, PT, R14, UR4, PT ;  /* 0x000000040e007c0c */ /* 0x000fc6000bf06270 */
[----:B------:R-:W2:Y:S01]  /*b760*/  LDL R14, [R1+0x54c] ;  /* 0x00054c00010e7983 */ /* 0x000ea20000100800 */
[----:B0-----:R-:W-:-:S04]  /*b770*/  SHF.R.U32.HI R17, RZ, 0x8, R17 ;  /* 0x00000008ff117819 */ /* 0x001fc80000011611 */
[----:B------:R-:W-:-:S04]  /*b780*/  SGXT.U32 R17, R17, 0x1 ;  /* 0x000000011111781a */ /* 0x000fc80000000000 */
[----:B------:R-:W-:-:S05]  /*b790*/  LOP3.LUT R17, R17, 0x7e, RZ, 0xfc, !PT ;  /* 0x0000007e11117812 */ /* 0x000fca00078efcff */
[----:B------:R-:W-:-:S04]  /*b7a0*/  IMAD R17, R17, c[0x0][0x188], RZ ;  /* 0x0000620011117a24 */ /* 0x000fc800078e02ff */
[----:B------:R-:W-:-:S05]  /*b7b0*/  IMAD.WIDE R16, R17, 0x2, R2 ;  /* 0x0000000211107825 */ /* 0x000fca00078e0202 */
[----:B------:R0:W2:Y:S04]  /*b7c0*/  @!P0 LDG.E.U16 R28, [R16.64] ;  /* 0x00000006101c8981 */ /* 0x0000a8000c1e1500 */
[----:B0-----:R-:W0:Y:S02]  /*b7d0*/  S2R R17, SR_TID.X ;  /* 0x0000000000117919 */ /* 0x001e240000002100 */
[----:B0-----:R-:W-:Y:S02]  /*b7e0*/  LOP3.LUT R16, R17, 0x7f, RZ, 0xc0, !PT ;  /* 0x0000007f11107812 */ /* 0x001fe400078ec0ff */
[----:B---3--:R0:W-:Y:S04]  /*b7f0*/  STL [R1+0x78], R29 ;  /* 0x0000781d01007387 */ /* 0x0081e80000100800 */
[----:B0-----:R-:W3:Y:S04]  /*b800*/  LDL.LU R29, [R1+0x1af0] ;  /* 0x001af000011d7983 */ /* 0x001ee80000300800 */
[----:B------:R0:W-:Y:S04]  /*b810*/  STL [R1+0x85c], R2 ;  /* 0x00085c0201007387 */ /* 0x0001e80000100800 */
[----:B0-----:R-:W3:Y:S04]  /*b820*/  LDL.LU R2, [R1+0x544] ;  /* 0x0005440001027983 */ /* 0x001ee80000300800 */
[----:B------:R0:W-:Y:S04]  /*b830*/  STL [R1+0x858], R3 ;  /* 0x0008580301007387 */ /* 0x0001e80000100800 */
[----:B0-----:R-:W3:Y:S04]  /*b840*/  LDL.LU R3, [R1+0x5e4] ;  /* 0x0005e40001037983 */ /* 0x001ee80000300800 */
[----:B--2---:R0:W-:Y:S04]  /*b850*/  STL [R1+0xcc], R28 ;  /* 0x0000cc1c01007387 */ /* 0x0041e80000100800 */
[----:B0-----:R-:W2:Y:S04]  /*b860*/  LDL.LU R28, [R1+0x1aec] ;  /* 0x001aec00011c7983 */ /* 0x001ea80000300800 */
[----:B------:R-:W3:Y:S01]  /*b870*/  LDL R17, [R1+0x5f0] ;  /* 0x0005f00001117983 */ /* 0x000ee20000100800 */
[----:B------:R-:W-:-:S02]  /*b880*/  ISETP.GE.AND P0, PT, R16, UR4, PT ;  /* 0x0000000410007c0c */ /* 0x000fc4000bf06270 */
[----:B------:R-:W-:Y:S01]  /*b890*/  PRMT R15, RZ, 0x7610, R15 ;  /* 0x00007610ff0f7816 */ /* 0x000fe2000000000f */
[----:B------:R-:W-:Y:S01]  /*b8a0*/  BAR.SYNC.DEFER_BLOCKING 0x0 ;  /* 0x0000000000007b1d */ /* 0x000fe20000010000 */
[----:B---3--:R-:W-:-:S05]  /*b8b0*/  IADD3 R16, P1, R17, R29, RZ ;  /* 0x0000001d11107210 */ /* 0x008fca0007f3e0ff */
[----:B------:R-:W2:Y:S02]  /*b8c0*/  LDL R17, [R1+0x498] ;  /* 0x0004980001117983 */ /* 0x000ea40000100800 */
[----:B--2---:R-:W-:-:S05]  /*b8d0*/  IMAD.X R17, R17, 0x1, R28, P1 ;  /* 0x0000000111117824 */ /* 0x004fca00008e061c */
[----:B------:R-:W2:Y:S04]  /*b8e0*/  @!P0 LDG.E.U16 R15, [R16.64] ;  /* 0x00000006100f8981 */ /* 0x000ea8000c1e1500 */
[----:B--2---:R0:W-:Y:S04]  /*b8f0*/  STL [R1+0xc8], R15 ;  /* 0x0000c80f01007387 */ /* 0x0041e80000100800 */
[----:B0-----:R-:W2:Y:S04]  /*b900*/  LDL.LU R15, [R1+0x1ae8] ;  /* 0x001ae800010f7983 */ /* 0x001ea80000300800 */
[----:B------:R-:W3:Y:S01]  /*b910*/  LDL R17, [R1+0x5ec] ;  /* 0x0005ec0001117983 */ /* 0x000ee20000100800 */
[----:B--2---:R-:W-:-:S02]  /*b920*/  PRMT R15, RZ, 0x7610, R15 ;  /* 0x00007610ff0f7816 */ /* 0x004fc4000000000f */
[----:B---3--:R-:W-:-:S05]  /*b930*/  IADD3 R16, P1, R17, R29, RZ ;  /* 0x0000001d11107210 */ /* 0x008fca0007f3e0ff */
[----:B------:R-:W-:Y:S02]  /*b940*/  IMAD.X R17, R14, 0x1, R28, P1 ;  /* 0x000000010e117824 */ /* 0x000fe400008e061c */
[----:B------:R-:W2:Y:S04]  /*b950*/  LDL R14, [R1+0x5d4] ;  /* 0x0005d400010e7983 */ /* 0x000ea80000100800 */
[----:B------:R-:W3:Y:S04]  /*b960*/  @!P0 LDG.E.U16 R15, [R16.64] ;  /* 0x00000006100f8981 */ /* 0x000ee8000c1e1500 */
[----:B---3--:R0:W-:Y:S04]  /*b970*/  STL [R1+0xc0], R15 ;  /* 0x0000c00f01007387 */ /* 0x0081e80000100800 */
[----:B0-----:R-:W3:Y:S01]  /*b980*/  LDL.LU R15, [R1+0x1ae4] ;  /* 0x001ae400010f7983 */ /* 0x001ee20000300800 */
[----:B------:R-:W-:-:S05]  /*b990*/  IADD3 R16, P1, R3, R29, RZ ;  /* 0x0000001d03107210 */ /* 0x000fca0007f3e0ff */
[----:B------:R-:W-:Y:S01]  /*b9a0*/  IMAD.X R17, R2, 0x1, R28, P1 ;  /* 0x0000000102117824 */ /* 0x000fe200008e061c */
[----:B---3--:R-:W-:-:S06]  /*b9b0*/  PRMT R15, RZ, 0x7610, R15 ;  /* 0x00007610ff0f7816 */ /* 0x008fcc000000000f */
[----:B------:R-:W3:Y:S04]  /*b9c0*/  @!P0 LDG.E.U16 R15, [R16.64] ;  /* 0x00000006100f8981 */ /* 0x000ee8000c1e1500 */
[----:B------:R-:W-:Y:S04]  /*b9d0*/  STL [R1+0x870], R3 ;  /* 0x0008700301007387 */ /* 0x000fe80000100800 */
[----:B------:R-:W-:Y:S04]  /*b9e0*/  STL [R1+0x874], R2 ;  /* 0x0008740201007387 */ /* 0x000fe80000100800 */
[----:B---3--:R0:W-:Y:S04]  /*b9f0*/  STL [R1+0xbc], R15 ;  /* 0x0000bc0f01007387 */ /* 0x0081e80000100800 */
[----:B0-----:R-:W3:Y:S04]  /*ba00*/  LDL.LU R15, [R1+0x1ae0] ;  /* 0x001ae000010f7983 */ /* 0x001ee80000300800 */
[----:B------:R-:W2:Y:S02]  /*ba10*/  LDL R17, [R1+0x53c] ;  /* 0x00053c0001117983 */ /* 0x000ea40000100800 */
[----:B--2---:R-:W-:-:S02]  /*ba20*/  IADD3 R16, P1, R17, R29, RZ ;  /* 0x0000001d11107210 */ /* 0x004fc40007f3e0ff */
[----:B------:R-:W2:Y:S01]  /*ba30*/  LDL R17, [R1+0x494] ;  /* 0x0004940001117983 */ /* 0x000ea20000100800 */
[----:B---3--:R-:W-:Y:S02]  /*ba40*/  PRMT R15, RZ, 0x7610, R15 ;  /* 0x00007610ff0f7816 */ /* 0x008fe4000000000f */
[----:B--2---:R-:W-:-:S05]  /*ba50*/  IMAD.X R17, R17, 0x1, R28, P1 ;  /* 0x0000000111117824 */ /* 0x004fca00008e061c */
[----:B------:R-:W2:Y:S04]  /*ba60*/  @!P0 LDG.E.U16 R15, [R16.64] ;  /* 0x00000006100f8981 */ /* 0x000ea8000c1e1500 */
[----:B--2---:R0:W-:Y:S04]  /*ba70*/  STL [R1+0xb4], R15 ;  /* 0x0000b40f01007387 */ /* 0x0041e80000100800 */
[----:B0-----:R-:W2:Y:S04]  /*ba80*/  LDL.LU R15, [R1+0x1adc] ;  /* 0x001adc00010f7983 */ /* 0x001ea80000300800 */
[----:B------:R-:W3:Y:S02]  /*ba90*/  LDL R17, [R1+0x5d8] ;  /* 0x0005d80001117983 */ /* 0x000ee40000100800 */
[----:B---3--:R-:W-:-:S02]  /*baa0*/  IADD3 R16, P1, R17, R29, RZ ;  /* 0x0000001d11107210 */ /* 0x008fc40007f3e0ff */
[----:B------:R-:W3:Y:S01]  /*bab0*/  LDL R17, [R1+0x538] ;  /* 0x0005380001117983 */ /* 0x000ee20000100800 */
[----:B--2---:R-:W-:Y:S02]  /*bac0*/  PRMT R15, RZ, 0x7610, R15 ;  /* 0x00007610ff0f7816 */ /* 0x004fe4000000000f */
[----:B---3--:R-:W-:-:S05]  /*bad0*/  IMAD.X R17, R17, 0x1, R28, P1 ;  /* 0x0000000111117824 */ /* 0x008fca00008e061c */
[----:B------:R-:W2:Y:S04]  /*bae0*/  @!P0 LDG.E.U16 R15, [R16.64] ;  /* 0x00000006100f8981 */ /* 0x000ea8000c1e1500 */
[----:B--2---:R0:W-:Y:S04]  /*baf0*/  STL [R1+0xb0], R15 ;  /* 0x0000b00f01007387 */ /* 0x0041e80000100800 */
[----:B0-----:R-:W2:Y:S04]  /*bb00*/  LDL.LU R15, [R1+0x1ad8] ;  /* 0x001ad800010f7983 */ /* 0x001ea80000300800 */
[----:B------:R-:W3:Y:S01]  /*bb10*/  LDL R17, [R1+0x620] ;  /* 0x0006200001117983 */ /* 0x000ee20000100800 */
[----:B--2---:R-:W-:-:S02]  /*bb20*/  PRMT R15, RZ, 0x7610, R15 ;  /* 0x00007610ff0f7816 */ /* 0x004fc4000000000f */
[----:B---3--:R-:W-:-:S05]  /*bb30*/  IADD3 R16, P1, R17, R29, RZ ;  /* 0x0000001d11107210 */ /* 0x008fca0007f3e0ff */
[----:B------:R-:W-:-:S05]  /*bb40*/  IMAD.X R17, R14, 0x1, R28, P1 ;  /* 0x000000010e117824 */ /* 0x000fca00008e061c */
        /* <DEDUP_REMOVED lines=8> */
[----:B------:R0:W2:Y:S04]  /*bbd0*/  @!P0 LDG.E.U16 R15, [R16.64] ;  /* 0x00000006100f8981 */ /* 0x0000a8000c1e1500 */
[----:B0-----:R-:W0:Y:S02]  /*bbe0*/  S2R R17, SR_TID.X ;  /* 0x0000000000117919 */ /* 0x001e240000002100 */
[----:B0-----:R-:W-:Y:S02]  /*bbf0*/  LOP3.LUT P1, RZ, R17, 0x100, RZ, 0xc0, !PT ;  /* 0x0000010011ff7812 */ /* 0x001fe4000782c0ff */
[----:B------:R-:W0:Y:S04]  /*bc00*/  S2R R14, SR_TID.X ;  /* 0x00000000000e7919 */ /* 0x000e280000002100 */
[----:B--2---:R1:W-:Y:S04]  /*bc10*/  STL [R1+0x94], R15 ;  /* 0x0000940f01007387 */ /* 0x0043e80000100800 */
[----:B-1----:R-:W2:Y:S04]  /*bc20*/  LDL.LU R15, [R1+0x1ad0] ;  /* 0x001ad000010f7983 */ /* 0x002ea80000300800 */
[----:B------:R-:W3:Y:S01]  /*bc30*/  LDL R17, [R1+0x5c8] ;  /* 0x0005c80001117983 */ /* 0x000ee20000100800 */
[----:B0-----:R-:W-:-:S02]  /*bc40*/  LOP3.LUT R14, R14, 0xff, RZ, 0xc0, !PT ;  /* 0x000000ff0e0e7812 */ /* 0x001fc400078ec0ff */
[----:B------:R-:W-:-:S03]  /*bc50*/  SEL R16, RZ, 0x210, !P1 ;  /* 0x00000210ff107807 */ /* 0x000fc60004800000 */
[----:B------:R-:W-:-:S05]  /*bc60*/  IMAD.SHL.U32 R14, R14, 0x2, RZ ;  /* 0x000000020e0e7824 */ /* 0x000fca00078e00ff */
[----:B------:R-:W-:-:S05]  /*bc70*/  LOP3.LUT R16, R16, R14, RZ, 0x3c, !PT ;  /* 0x0000000e10107212 */ /* 0x000fca00078e3cff */
[----:B--2---:R3:W-:Y:S02]  /*bc80*/  STS.U16 [R16], R15 ;  /* 0x0000000f10007388 */ /* 0x0047e40000000400 */
[----:B---3--:R-:W-:Y:S02]  /*bc90*/  IADD3 R16, P1, R17, R29, RZ ;  /* 0x0000001d11107210 */ /* 0x008fe40007f3e0ff */
[----:B------:R-:W-:Y:S01]  /*bca0*/  PRMT R13, RZ, 0x7610, R13 ;  /* 0x00007610ff0d7816 */ /* 0x000fe2000000000d */
[----:B------:R-:W2:Y:S04]  /*bcb0*/  LDL R17, [R1+0x528] ;  /* 0x0005280001117983 */ /* 0x000ea80000100800 */
[----:B------:R-:W0:Y:S04]  /*bcc0*/  S2R R14, SR_TID.X ;  /* 0x00000000000e7919 */ /* 0x000e280000002100 */
[----:B------:R-:W3:Y:S01]  /*bcd0*/  LDL R15, [R1+0x618] ;  /* 0x00061800010f7983 */ /* 0x000ee20000100800 */
[----:B--2---:R-:W-:-:S05]  /*bce0*/  IMAD.X R17, R17, 0x1, R28, P1 ;  /* 0x0000000111117824 */ /* 0x004fca00008e061c */
[----:B------:R1:W2:Y:S04]  /*bcf0*/  @!P0 LDG.E.U16 R13, [R16.64] ;  /* 0x00000006100d8981 */ /* 0x0002a8000c1e1500 */
[----:B-1----:R-:W1:Y:S01]  /*bd00*/  S2R R17, SR_TID.X ;  /* 0x0000000000117919 */ /* 0x002e620000002100 */
[----:B0-----:R-:W-:-:S05]  /*bd10*/  LOP3.LUT R14, R14, 0xff, RZ, 0xc0, !PT ;  /* 0x000000ff0e0e7812 */ /* 0x001fca00078ec0ff */
[----:B------:R-:W-:Y:S01]  /*bd20*/  IMAD.SHL.U32 R14, R14, 0x2, RZ ;  /* 0x000000020e0e7824 */ /* 0x000fe200078e00ff */
[----:B-1----:R-:W-:-:S04]  /*bd30*/  LOP3.LUT P2, RZ, R17, 0x100, RZ, 0xc0, !PT ;  /* 0x0000010011ff7812 */ /* 0x002fc8000784c0ff */
[----:B------:R-:W-:-:S04]  /*bd40*/  SEL R17, RZ, 0x210, !P2 ;  /* 0x00000210ff117807 */ /* 0x000fc80005000000 */
[----:B------:R-:W-:Y:S01]  /*bd50*/  LOP3.LUT R17, R17, R14, RZ, 0x3c, !PT ;  /* 0x0000000e11117212 */ /* 0x000fe200078e3cff */
[----:B--2---:R0:W-:Y:S04]  /*bd60*/  STL [R1+0x90], R13 ;  /* 0x0000900d01007387 */ /* 0x0041e80000100800 */
[----:B0-----:R-:W2:Y:S04]  /*bd70*/  LDL.LU R13, [R1+0x1acc] ;  /* 0x001acc00010d7983 */ /* 0x001ea80000300800 */
[----:B------:R-:W2:Y:S04]  /*bd80*/  LDL.LU R14, [R1+0x1ac8] ;  /* 0x001ac800010e7983 */ /* 0x000ea80000300800 */
[----:B--2---:R3:W-:Y:S02]  /*bd90*/  STS.U16 [R17+0x1000], R14 ;  /* 0x0010000e11007388 */ /* 0x0047e40000000400 */
[----:B---3--:R-:W-:-:S02]  /*bda0*/  IADD3 R14, P1, R15, R29, RZ ;  /* 0x0000001d0f0e7210 */ /* 0x008fc40007f3e0ff */
[----:B------:R-:W2:Y:S01]  /*bdb0*/  LDL R15, [R1+0x5c4] ;  /* 0x0005c400010f7983 */ /* 0x000ea20000100800 */
[----:B------:R-:W-:Y:S02]  /*bdc0*/  PRMT R13, RZ, 0x7610, R13 ;  /* 0x00007610ff0d7816 */ /* 0x000fe4000000000d */
[----:B--2---:R-:W-:-:S05]  /*bdd0*/  IMAD.X R15, R15, 0x1, R28, P1 ;  /* 0x000000010f0f7824 */ /* 0x004fca00008e061c */
[----:B------:R-:W2:Y:S04]  /*bde0*/  @!P0 LDG.E.U16 R13, [R14.64] ;  /* 0x000000060e0d8981 */ /* 0x000ea8000c1e1500 */
[----:B--2---:R0:W-:Y:S04]  /*bdf0*/  STL [R1+0x88], R13 ;  /* 0x0000880d01007387 */ /* 0x0041e80000100800 */
[----:B0-----:R-:W2:Y:S04]  /*be00*/  LDL.LU R13, [R1+0x1ac4] ;  /* 0x001ac400010d7983 */ /* 0x001ea80000300800 */
[----:B------:R-:W3:Y:S02]  /*be10*/  LDL R15, [R1+0x51c] ;  /* 0x00051c00010f7983 */ /* 0x000ee40000100800 */
[----:B---3--:R-:W-:-:S02]  /*be20*/  IADD3 R14, P1, R15, R29, RZ ;  /* 0x0000001d0f0e7210 */ /* 0x008fc40007f3e0ff */
[----:B------:R-:W3:Y:S01]  /*be30*/  LDL R15, [R1+0x484] ;  /* 0x00048400010f7983 */ /* 0x000ee20000100800 */
[----:B------:R-:W-:Y:S02]  /*be40*/  PRMT R18, RZ, 0x7610, R18 ;  /* 0x00007610ff127816 */ /* 0x000fe40000000012 */
[----:B---3--:R-:W-:-:S05]  /*be50*/  IMAD.X R15, R15, 0x1, R28, P1 ;  /* 0x000000010f0f7824 */ /* 0x008fca00008e061c */
[----:B------:R-:W3:Y:S04]  /*be60*/  @!P0 LDG.E.U16 R18, [R14.64] ;  /* 0x000000060e128981 */ /* 0x000ee8000c1e1500 */
[----:B---3--:R0:W-:Y:S04]  /*be70*/  STL [R1+0x84], R18 ;  /* 0x0000841201007387 */ /* 0x0081e80000100800 */
[----:B0-----:R-:W3:Y:S04]  /*be80*/  LDL.LU R18, [R1+0x1ac0] ;  /* 0x001ac00001127983 */ /* 0x001ee80000300800 */
[----:B------:R-:W2:Y:S04]  /*be90*/  LDL R15, [R1+0x5b8] ;  /* 0x0005b800010f7983 */ /* 0x000ea80000100800 */
[----:B---3--:R-:W-:Y:S01]  /*bea0*/  STL [R1+0x1a60], R18 ;  /* 0x001a601201007387 */ /* 0x008fe20000100800 */
[----:B--2---:R-:W-:-:S03]  /*beb0*/  IADD3 R14, P1, R15, R29, RZ ;  /* 0x0000001d0f0e7210 */ /* 0x004fc60007f3e0ff */
[----:B------:R-:W2:Y:S01]  /*bec0*/  LDL R15, [R1+0x518] ;  /* 0x00051800010f7983 */ /* 0x000ea20000100800 */
[----:B------:R-:W-:Y:S01]  /*bed0*/  PRMT R19, RZ, 0x7610, R19 ;  /* 0x00007610ff137816 */ /* 0x000fe20000000013 */
        /* <DEDUP_REMOVED lines=12> */
[----:B------:R-:W2:Y:S02]  /*bfa0*/  LDL R15, [R1+0x50c] ;  /* 0x00050c00010f7983 */ /* 0x000ea40000100800 */
[----:B--2---:R-:W-:-:S02]  /*bfb0*/  IADD3 R14, P1, R15, R29, RZ ;  /* 0x0000001d0f0e7210 */ /* 0x004fc40007f3e0ff */
[----:B------:R-:W2:Y:S04]  /*bfc0*/  LDL R15, [R1+0x47c] ;  /* 0x00047c00010f7983 */ /* 0x000ea80000100800 */
[----:B------:R0:W-:Y:S02]  /*bfd0*/  STS.U16 [R17+0x2000], R13 ;  /* 0x0020000d11007388 */ /* 0x0001e40000000400 */
[----:B0-----:R-:W-:Y:S01]  /*bfe0*/  PRMT R13, RZ, 0x7610, R13 ;  /* 0x00007610ff0d7816 */ /* 0x001fe2000000000d */
[----:B--2---:R-:W-:-:S05]  /*bff0*/  IMAD.X R15, R15, 0x1, R28, P1 ;  /* 0x000000010f0f7824 */ /* 0x004fca00008e061c */
[----:B------:R0:W2:Y:S04]  /*c000*/  @!P0 LDG.E.U16 R13, [R14.64] ;  /* 0x000000060e0d8981 */ /* 0x0000a8000c1e1500 */
[----:B0-----:R-:W3:Y:S04]  /*c010*/  LDL R15, [R1+0x5a8] ;  /* 0x0005a800010f7983 */ /* 0x001ee80000100800 */
[----:B--2---:R0:W-:Y:S01]  /*c020*/  STL [R1+0x70], R13 ;  /* 0x0000700d01007387 */ /* 0x0041e20000100800 */
[----:B---3--:R-:W-:-:S03]  /*c030*/  IADD3 R14, P1, R15, R29, RZ ;  /* 0x0000001d0f0e7210 */ /* 0x008fc60007f3e0ff */
[----:B0-----:R-:W2:Y:S04]  /*c040*/  LDL R13, [R1+0x4f4] ;  /* 0x0004f400010d7983 */ /* 0x001ea80000100800 */
[----:B------:R-:W3:Y:S01]  /*c050*/  LDL R15, [R1+0x508] ;  /* 0x00050800010f7983 */ /* 0x000ee20000100800 */
[----:B------:R-:W-:Y:S01]  /*c060*/  PRMT R21, RZ, 0x7610, R21 ;  /* 0x00007610ff157816 */ /* 0x000fe20000000015 */
[----:B---3--:R-:W-:-:S05]  /*c070*/  IMAD.X R15, R15, 0x1, R28, P1 ;  /* 0x000000010f0f7824 */ /* 0x008fca00008e061c */
[----:B------:R-:W3:Y:S04]  /*c080*/  @!P0 LDG.E.U16 R21, [R14.64] ;  /* 0x000000060e158981 */ /* 0x000ee8000c1e1500 */
[----:B---3--:R0:W-:Y:S04]  /*c090*/  STL [R1+0x6c], R21 ;  /* 0x00006c1501007387 */ /* 0x0081e80000100800 */
[----:B0-----:R-:W3:Y:S04]  /*c0a0*/  LDL.LU R21, [R1+0x1ab4] ;  /* 0x001ab40001157983 */ /* 0x001ee80000300800 */
[----:B------:R-:W2:Y:S02]  /*c0b0*/  LDL R15, [R1+0x5a4] ;  /* 0x0005a400010f7983 */ /* 0x000ea40000100800 */
[----:B--2---:R-:W-:-:S02]  /*c0c0*/  IADD3 R14, P1, R15, R29, RZ ;  /* 0x0000001d0f0e7210 */ /* 0x004fc40007f3e0ff */
[----:B------:R-:W2:Y:S01]  /*c0d0*/  LDL R15, [R1+0x500] ;  /* 0x00050000010f7983 */ /* 0x000ea20000100800 */
[----:B------:R-:W-:Y:S02]  /*c0e0*/  PRMT R27, RZ, 0x7610, R27 ;  /* 0x00007610ff1b7816 */ /* 0x000fe4000000001b */
        /* <DEDUP_REMOVED lines=10> */
[----:B------:R-:W-:Y:S04]  /*c190*/  STS.U16 [R17+0x3000], R18 ;  /* 0x0030001211007388 */ /* 0x000fe80000000400 */
[----:B---3--:R0:W-:Y:S04]  /*c1a0*/  STL [R1+0x64], R12 ;  /* 0x0000640c01007387 */ /* 0x0081e80000100800 */
[----:B0-----:R-:W3:Y:S04]  /*c1b0*/  LDL.LU R12, [R1+0x1ab0] ;  /* 0x001ab000010c7983 */ /* 0x001ee80000300800 */
[----:B------:R-:W-:Y:S04]  /*c1c0*/  STS.U16 [R17+0x4000], R19 ;  /* 0x0040001311007388 */ /* 0x000fe80000000400 */
[----:B------:R-:W-:Y:S04]  /*c1d0*/  STS.U16 [R17+0x5000], R20 ;  /* 0x0050001411007388 */ /* 0x000fe80000000400 */
[----:B------:R-:W-:Y:S04]  /*c1e0*/  STS.U16 [R17+0x6000], R25 ;  /* 0x0060001911007388 */ /* 0x000fe80000000400 */
[----:B------:R-:W-:Y:S04]  /*c1f0*/  STS.U16 [R17+0x7000], R21 ;  /* 0x0070001511007388 */ /* 0x000fe80000000400 */
[----:B------:R-:W-:Y:S04]  /*c200*/  STS.U16 [R17+0x8000], R24 ;  /* 0x0080001811007388 */ /* 0x000fe80000000400 */
[----:B---3--:R0:W-:Y:S02]  /*c210*/  STS.U16 [R17+0x9000], R12 ;  /* 0x0090000c11007388 */ /* 0x0081e40000000400 */
[----:B0-----:R-:W-:-:S02]  /*c220*/  IADD3 R12, P1, R13, R29, RZ ;  /* 0x0000001d0d0c7210 */ /* 0x001fc40007f3e0ff */
        /* <DEDUP_REMOVED lines=11> */
[----:B------:R-:W2:Y:S04]  /*c2e0*/  @!P0 LDG.E.U16 R26, [R12.64] ;  /* 0x000000060c1a8981 */ /* 0x000ea8000c1e1500 */
[----:B---3--:R0:W-:Y:S04]  /*c2f0*/  STS.U16 [R17+0xa000], R11 ;  /* 0x00a0000b11007388 */ /* 0x0081e80000000400 */
[----:B0-----:R-:W3:Y:S04]  /*c300*/  LDL R11, [R1+0x4e8] ;  /* 0x0004e800010b7983 */ /* 0x001ee80000100800 */
[----:B--2---:R0:W-:Y:S04]  /*c310*/  STL [R1+0x5c], R26 ;  /* 0x00005c1a01007387 */ /* 0x0041e80000100800 */
[----:B0-----:R-:W2:Y:S04]  /*c320*/  LDL.LU R26, [R1+0x1aa8] ;  /* 0x001aa800011a7983 */ /* 0x001ea80000300800 */
[----:B------:R3:W-:Y:S02]  /*c330*/  STS.U16 [R17+0xb000], R10 ;  /* 0x00b0000a11007388 */ /* 0x0007e40000000400 */
[----:B---3--:R-:W-:-:S05]  /*c340*/  IADD3 R10, P1, R11, R29, RZ ;  /* 0x0000001d0b0a7210 */ /* 0x008fca0007f3e0ff */
[----:B------:R-:W-:Y:S02]  /*c350*/  IMAD.X R11, R27, 0x1, R28, P1 ;  /* 0x000000011b0b7824 */ /* 0x000fe400008e061c */
[----:B------:R-:W3:Y:S01]  /*c360*/  LDL R27, [R1+0x45c] ;  /* 0x00045c00011b7983 */ /* 0x000ee20000100800 */
[----:B--2---:R-:W-:-:S06]  /*c370*/  PRMT R26, RZ, 0x7610, R26 ;  /* 0x00007610ff1a7816 */ /* 0x004fcc000000001a */
[----:B------:R-:W2:Y:S04]  /*c380*/  @!P0 LDG.E.U16 R26, [R10.64] ;  /* 0x000000060a1a8981 */ /* 0x000ea8000c1e1500 */
[----:B--2---:R0:W-:Y:S04]  /*c390*/  STL [R1+0x58], R26 ;  /* 0x0000581a01007387 */ /* 0x0041e80000100800 */
[----:B0-----:R-:W2:Y:S04]  /*c3a0*/  LDL.LU R26, [R1+0x1aa4] ;  /* 0x001aa400011a7983 */ /* 0x001ea80000300800 */
[----:B------:R-:W2:Y:S02]  /*c3b0*/  LDL R11, [R1+0x590] ;  /* 0x00059000010b7983 */ /* 0x000ea40000100800 */
[----:B--2---:R-:W-:-:S02]  /*c3c0*/  IADD3 R10, P1, R11, R29, RZ ;  /* 0x0000001d0b0a7210 */ /* 0x004fc40007f3e0ff */
[----:B------:R-:W2:Y:S01]  /*c3d0*/  LDL R11, [R1+0x4e0] ;  /* 0x0004e000010b7983 */ /* 0x000ea20000100800 */
[----:B------:R-:W-:-:S03]  /*c3e0*/  PRMT R3, RZ, 0x7610, R3 ;  /* 0x00007610ff037816 */ /* 0x000fc60000000003 */
[----:B----4-:R0:W-:Y:S04]  /*c3f0*/  STS.U16 [R17+0xc000], R9 ;  /* 0x00c0000911007388 */ /* 0x0101e80000000400 */
[----:B0-----:R-:W4:Y:S01]  /*c400*/  LDL R9, [R1+0x600] ;  /* 0x0006000001097983 */ /* 0x001f220000100800 */
[----:B--2---:R-:W-:-:S05]  /*c410*/  IMAD.X R11, R11, 0x1, R28, P1 ;  /* 0x000000010b0b7824 */ /* 0x004fca00008e061c */
[----:B------:R-:W2:Y:S04]  /*c420*/  @!P0 LDG.E.U16 R3, [R10.64] ;  /* 0x000000060a038981 */ /* 0x000ea8000c1e1500 */
[----:B------:R4:W-:Y:S02]  /*c430*/  STS.U16 [R17+0xd000], R8 ;  /* 0x00d0000811007388 */ /* 0x0009e40000000400 */
[----:B----4-:R-:W-:Y:S02]  /*c440*/  IADD3 R8, P1, R9, R29, RZ ;  /* 0x0000001d09087210 */ /* 0x010fe40007f3e0ff */
[----:B--2---:R0:W-:Y:S04]  /*c450*/  STL [R1+0x54], R3 ;  /* 0x0000540301007387 */ /* 0x0041e80000100800 */
[----:B0-----:R-:W2:Y:S04]  /*c460*/  LDL.LU R3, [R1+0x18] ;  /* 0x0000180001037983 */ /* 0x001ea80000300800 */
[----:B------:R-:W4:Y:S01]  /*c470*/  LDL R9, [R1+0x58c] ;  /* 0x00058c0001097983 */ /* 0x000f220000100800 */
[----:B------:R-:W-:Y:S01]  /*c480*/  PRMT R26, RZ, 0x7610, R26 ;  /* 0x00007610ff1a7816 */ /* 0x000fe2000000001a */
[----:B----4-:R-:W-:-:S05]  /*c490*/  IMAD.X R9, R9, 0x1, R28, P1 ;  /* 0x0000000109097824 */ /* 0x010fca00008e061c */
[----:B------:R-:W4:Y:S04]  /*c4a0*/  @!P0 LDG.E.U16 R26, [R8.64] ;  /* 0x00000006081a8981 */ /* 0x000f28000c1e1500 */
[----:B----4-:R0:W-:Y:S04]  /*c4b0*/  STL [R1+0x50], R26 ;  /* 0x0000501a01007387 */ /* 0x0101e80000100800 */
[----:B0-----:R-:W4:Y:S04]  /*c4c0*/  LDL.LU R26, [R1+0x1aa0] ;  /* 0x001aa000011a7983 */ /* 0x001f280000300800 */
[----:B------:R-:W2:Y:S01]  /*c4d0*/  LDL R9, [R1+0x4d4] ;  /* 0x0004d40001097983 */ /* 0x000ea20000100800 */
[----:B------:R-:W-:-:S03]  /*c4e0*/  PRMT R16, RZ, 0x7610, R16 ;  /* 0x00007610ff107816 */ /* 0x000fc60000000010 */
[----:B------:R0:W-:Y:S04]  /*c4f0*/  STS.U16 [R17+0xe000], R7 ;  /* 0x00e0000711007388 */ /* 0x0001e80000000400 */
[----:B0-----:R-:W4:Y:S01]  /*c500*/  LDL R7, [R1+0x4cc] ;  /* 0x0004cc0001077983 */ /* 0x001f220000100800 */
[----:B--2---:R-:W-:-:S05]  /*c510*/  IADD3 R8, P1, R9, R29, RZ ;  /* 0x0000001d09087210 */ /* 0x004fca0007f3e0ff */
[----:B---3--:R-:W-:-:S05]  /*c520*/  IMAD.X R9, R27, 0x1, R28, P1 ;  /* 0x000000011b097824 */ /* 0x008fca00008e061c */
[----:B------:R-:W2:Y:S04]  /*c530*/  @!P0 LDG.E.U16 R16, [R8.64] ;  /* 0x0000000608108981 */ /* 0x000ea8000c1e1500 */
[----:B------:R0:W-:Y:S04]  /*c540*/  STS.U16 [R17+0xf000], R6 ;  /* 0x00f0000611007388 */ /* 0x0001e80000000400 */
[----:B------:R-:W1:Y:S04]  /*c550*/  S2R R27, SR_TID.X ;  /* 0x00000000001b7919 */ /* 0x000e680000002100 */
[----:B0-----:R-:W3:Y:S01]  /*c560*/  LDL.LU R17, [R1+0x10] ;  /* 0x0000100001117983 */ /* 0x001ee20000300800 */
[----:B----4-:R-:W-:-:S02]  /*c570*/  IADD3 R6, P1, R7, R29, RZ ;  /* 0x0000001d07067210 */ /* 0x010fc40007f3e0ff */
[----:B-1----:R-:W-:-:S05]  /*c580*/  LOP3.LUT R27, R27, 0xff, RZ, 0xc0, !PT ;  /* 0x000000ff1b1b7812 */ /* 0x002fca00078ec0ff */
[----:B------:R-:W-:Y:S01]  /*c590*/  IMAD.SHL.U32 R27, R27, 0x2, RZ ;  /* 0x000000021b1b7824 */ /* 0x000fe200078e00ff */
[----:B--2---:R0:W-:Y:S04]  /*c5a0*/  STL [R1+0x4c], R16 ;  /* 0x00004c1001007387 */ /* 0x0041e80000100800 */
[----:B------:R-:W2:Y:S04]  /*c5b0*/  LDL R7, [R1+0x458] ;  /* 0x0004580001077983 */ /* 0x000ea80000100800 */
[----:B0-----:R-:W0:Y:S02]  /*c5c0*/  S2R R16, SR_TID.X ;  /* 0x0000000000107919 */ /* 0x001e240000002100 */
[----:B0-----:R-:W-:-:S04]  /*c5d0*/  LOP3.LUT P2, RZ, R16, 0x100, RZ, 0xc0, !PT ;  /* 0x0000010010ff7812 */ /* 0x001fc8000784c0ff */
[----:B------:R-:W-:-:S04]  /*c5e0*/  SEL R16, RZ, 0x210, !P2 ;  /* 0x00000210ff107807 */ /* 0x000fc80005000000 */
[----:B------:R-:W-:Y:S02]  /*c5f0*/  LOP3.LUT R16, R16, R27, RZ, 0x3c, !PT ;  /* 0x0000001b10107212 */ /* 0x000fe400078e3cff */
[----:B------:R-:W4:Y:S01]  /*c600*/  LDL.LU R27, [R1+0x1a9c] ;  /* 0x001a9c00011b7983 */ /* 0x000f220000300800 */
[----:B--2---:R-:W-:Y:S01]  /*c610*/  IMAD.X R7, R7, 0x1, R28, P1 ;  /* 0x0000000107077824 */ /* 0x004fe200008e061c */
[----:B----4-:R-:W-:-:S06]  /*c620*/  PRMT R27, RZ, 0x7610, R27 ;  /* 0x00007610ff1b7816 */ /* 0x010fcc000000001b */
[----:B------:R-:W2:Y:S01]  /*c630*/  @!P0 LDG.E.U16 R27, [R6.64] ;  /* 0x00000006061b8981 */ /* 0x000ea2000c1e1500 */
[----:B------:R-:W-:-:S03]  /*c640*/  LOP3.LUT R16, R16, 0x20, RZ, 0x3c, !PT ;  /* 0x0000002010107812 */ /* 0x000fc600078e3cff */
[----:B--2---:R0:W-:Y:S04]  /*c650*/  STL [R1+0x48], R27 ;  /* 0x0000481b01007387 */ /* 0x0041e80000100800 */
[----:B0-----:R-:W2:Y:S04]  /*c660*/  LDL.LU R27, [R1+0x1a98] ;  /* 0x001a9800011b7983 */ /* 0x001ea80000300800 */
[----:B------:R-:W4:Y:S04]  /*c670*/  LDL.LU R6, [R1+0x20] ;  /* 0x0000200001067983 */ /* 0x000f280000300800 */
[----:B------:R-:W2:Y:S04]  /*c680*/  LDL R7, [R1+0x5fc] ;  /* 0x0005fc0001077983 */ /* 0x000ea80000100800 */
[----:B----4-:R2:W-:Y:S02]  /*c690*/  STS.U16 [R16+0x400], R6 ;  /* 0x0004000610007388 */ /* 0x0105e40000000400 */
[----:B--2---:R-:W-:-:S02]  /*c6a0*/  IADD3 R6, P1, R7, R29, RZ ;  /* 0x0000001d07067210 */ /* 0x004fc40007f3e0ff */
[----:B------:R-:W2:Y:S01]  /*c6b0*/  LDL R7, [R1+0x580] ;  /* 0x0005800001077983 */ /* 0x000ea20000100800 */
[----:B------:R-:W-:Y:S02]  /*c6c0*/  PRMT R27, RZ, 0x7610, R27 ;  /* 0x00007610ff1b7816 */ /* 0x000fe4000000001b */
[----:B--2---:R-:W-:-:S05]  /*c6d0*/  IMAD.X R7, R7, 0x1, R28, P1 ;  /* 0x0000000107077824 */ /* 0x004fca00008e061c */
[----:B------:R-:W2:Y:S04]  /*c6e0*/  @!P0 LDG.E.U16 R27, [R6.64] ;  /* 0x00000006061b8981 */ /* 0x000ea8000c1e1500 */
        /* <DEDUP_REMOVED lines=12> */
[----:B------:R-:W4:Y:S04]  /*c7b0*/  LDL R7, [R1+0x578] ;  /* 0x0005780001077983 */ /* 0x000f280000100800 */
[----:B------:R0:W-:Y:S04]  /*c7c0*/  STS.U16 [R16+0x2400], R3 ;  /* 0x0024000310007388 */ /* 0x0001e80000000400 */
[----:B0-----:R-:W3:Y:S01]  /*c7d0*/  LDL.LU R3, [R1] ;  /* 0x0000000001037983 */ /* 0x001ee20000300800 */
[----:B----4-:R-:W-:-:S03]  /*c7e0*/  IADD3 R6, P1, R7, R29, RZ ;  /* 0x0000001d07067210 */ /* 0x010fc60007f3e0ff */
[----:B------:R-:W4:Y:S01]  /*c7f0*/  LDL R7, [R1+0x4bc] ;  /* 0x0004bc0001077983 */ /* 0x000f220000100800 */
[----:B--2---:R-:W-:Y:S01]  /*c800*/  PRMT R27, RZ, 0x7610, R27 ;  /* 0x00007610ff1b7816 */ /* 0x004fe2000000001b */
[----:B----4-:R-:W-:-:S05]  /*c810*/  IMAD.X R7, R7, 0x1, R28, P1 ;  /* 0x0000000107077824 */ /* 0x010fca00008e061c */
        /* <DEDUP_REMOVED lines=13> */
[----:B------:R-:W4:Y:S02]  /*c8f0*/  LDL R7, [R1+0x4ac] ;  /* 0x0004ac0001077983 */ /* 0x000f240000100800 */
[----:B----4-:R-:W-:-:S02]  /*c900*/  IADD3 R6, P1, R7, R29, RZ ;  /* 0x0000001d07067210 */ /* 0x010fc40007f3e0ff */
[----:B------:R-:W4:Y:S01]  /*c910*/  LDL R7, [R1+0x444] ;  /* 0x0004440001077983 */ /* 0x000f220000100800 */
[----:B--2---:R-:W-:Y:S02]  /*c920*/  PRMT R27, RZ, 0x7610, R27 ;  /* 0x00007610ff1b7816 */ /* 0x004fe4000000001b */
[----:B----4-:R-:W-:-:S05]  /*c930*/  IMAD.X R7, R7, 0x1, R28, P1 ;  /* 0x0000000107077824 */ /* 0x010fca00008e061c */
[----:B------:R-:W2:Y:S04]  /*c940*/  @!P0 LDG.E.U16 R27, [R6.64] ;  /* 0x00000006061b8981 */ /* 0x000ea8000c1e1500 */
[----:B---3--:R0:W-:Y:S04]  /*c950*/  STS.U16 [R16+0x4400], R17 ;  /* 0x0044001110007388 */ /* 0x0081e80000000400 */
[----:B0-----:R-:W3:Y:S04]  /*c960*/  LDL R17, [R1+0x438] ;  /* 0x0004380001117983 */ /* 0x001ee80000100800 */
        /* <DEDUP_REMOVED lines=23> */
[----:B------:R-:W2:Y:S01]  /*cae0*/  LDL R7, [R1+0x558] ;  /* 0x0005580001077983 */ /* 0x000ea20000100800 */
[----:B------:R-:W-:-:S03]  /*caf0*/  PRMT R2, RZ, 0x7610, R2 ;  /* 0x00007610ff027816 */ /* 0x000fc60000000002 */
[----:B----4-:R2:W-:Y:S02]  /*cb00*/  STS.U16 [R16+0x7400], R6 ;  /* 0x0074000610007388 */ /* 0x0105e40000000400 */
[----:B--2---:R-:W-:-:S05]  /*cb10*/  IADD3 R6, P1, R7, R29, RZ ;  /* 0x0000001d07067210 */ /* 0x004fca0007f3e0ff */
[----:B---3--:R-:W-:Y:S02]  /*cb20*/  IMAD.X R7, R17, 0x1, R28, P1 ;  /* 0x0000000111077824 */ /* 0x008fe400008e061c */
[----:B------:R-:W2:Y:S04]  /*cb30*/  LDL R17, [R1+0x540] ;  /* 0x0005400001117983 */ /* 0x000ea80000100800 */
[----:B------:R0:W3:Y:S04]  /*cb40*/  @!P0 LDG.E.U16 R2, [R6.64] ;  /* 0x0000000606028981 */ /* 0x0000e8000c1e1500 */
[----:B0-----:R-:W4:Y:S04]  /*cb50*/  LDL R7, [R1+0x554] ;  /* 0x0005540001077983 */ /* 0x001f280000100800 */
[----:B------:R-:W-:Y:S04]  /*cb60*/  STS.U16 [R16+0x8400], R3 ;  /* 0x0084000310007388 */ /* 0x000fe80000000400 */
[----:B---3--:R0:W-:Y:S04]  /*cb70*/  STL [R1+0x1c], R2 ;  /* 0x00001c0201007387 */ /* 0x0081e80000100800 */
[----:B0-----:R-:W3:Y:S01]  /*cb80*/  LDL.LU R2, [R1+0x5dc] ;  /* 0x0005dc0001027983 */ /* 0x001ee20000300800 */
[----:B----4-:R-:W-:-:S03]  /*cb90*/  IADD3 R6, P1, R7, R29, RZ ;  /* 0x0000001d07067210 */ /* 0x010fc60007f3e0ff */
[----:B------:R-:W4:Y:S04]  /*cba0*/  LDL.LU R3, [R1+0x624] ;  /* 0x0006240001037983 */ /* 0x000f280000300800 */
[----:B------:R-:W2:Y:S01]  /*cbb0*/  LDL R7, [R1+0x434] ;  /* 0x0004340001077983 */ /* 0x000ea20000100800 */
[----:B------:R-:W-:Y:S01]  /*cbc0*/  PRMT R27, RZ, 0x7610, R27 ;  /* 0x00007610ff1b7816 */ /* 0x000fe2000000001b */
[----:B--2---:R-:W-:-:S05]  /*cbd0*/  IMAD.X R7, R7, 0x1, R28, P1 ;  /* 0x0000000107077824 */ /* 0x004fca00008e061c */
[----:B------:R-:W2:Y:S04]  /*cbe0*/  @!P0 LDG.E.U16 R27, [R6.64] ;  /* 0x00000006061b8981 */ /* 0x000ea8000c1e1500 */
[----:B--2---:R0:W-:Y:S04]  /*cbf0*/  STL [R1+0x18], R27 ;  /* 0x0000181b01007387 */ /* 0x0041e80000100800 */
[----:B0-----:R-:W2:Y:S04]  /*cc00*/  LDL.LU R27, [R1+0x1a78] ;  /* 0x001a7800011b7983 */ /* 0x001ea80000300800 */
[----:B------:R-:W2:Y:S02]  /*cc10*/  LDL R7, [R1+0x628] ;  /* 0x0006280001077983 */ /* 0x000ea40000100800 */
[----:B--2---:R-:W-:-:S02]  /*cc20*/  IADD3 R6, P1, R7, R29, RZ ;  /* 0x0000001d07067210 */ /* 0x004fc40007f3e0ff */
[----:B------:R-:W2:Y:S01]  /*cc30*/  LDL R7, [R1+0x55c] ;  /* 0x00055c0001077983 */ /* 0x000ea20000100800 */
[----:B------:R-:W-:Y:S02]  /*cc40*/  PRMT R26, RZ, 0x7610, R26 ;  /* 0x00007610ff1a7816 */ /* 0x000fe4000000001a */
        /* <DEDUP_REMOVED lines=12> */
[----:B------:R-:W2:Y:S01]  /*cd10*/  LDL R7, [R1+0x5e0] ;  /* 0x0005e00001077983 */ /* 0x000ea20000100800 */
[----:B------:R-:W-:-:S02]  /*cd20*/  PRMT R22, RZ, 0x7610, R22 ;  /* 0x00007610ff167816 */ /* 0x000fc40000000016 */
[----:B------:R-:W-:Y:S02]  /*cd30*/  PRMT R5, RZ, 0x7610, R5 ;  /* 0x00007610ff057816 */ /* 0x000fe40000000005 */
[----:B--2---:R-:W-:-:S05]  /*cd40*/  IADD3 R6, P1, R7, R29, RZ ;  /* 0x0000001d07067210 */ /* 0x004fca0007f3e0ff */
[----:B------:R-:W-:Y:S02]  /*cd50*/  IMAD.X R7, R17, 0x1, R28, P1 ;  /* 0x0000000111077824 */ /* 0x000fe400008e061c */
[----:B------:R-:W2:Y:S04]  /*cd60*/  LDL R17, [R1+0x530] ;  /* 0x0005300001117983 */ /* 0x000ea80000100800 */
[----:B------:R4:W2:Y:S02]  /*cd70*/  @!P0 LDG.E.U16 R22, [R6.64] ;  /* 0x0000000606168981 */ /* 0x0008a4000c1e1500 */
[----:B----4-:R-:W-:-:S05]  /*cd80*/  IADD3 R6, P1, R3, R29, RZ ;  /* 0x0000001d03067210 */ /* 0x010fca0007f3e0ff */
[----:B---3--:R-:W-:-:S05]  /*cd90*/  IMAD.X R7, R2, 0x1, R28, P1 ;  /* 0x0000000102077824 */ /* 0x008fca00008e061c */
[----:B------:R-:W3:Y:S04]  /*cda0*/  @!P0 LDG.E.U16 R5, [R6.64] ;  /* 0x0000000606058981 */ /* 0x000ee8000c1e1500 */
[----:B--2---:R0:W-:Y:S04]  /*cdb0*/  STL [R1+0x2c], R22 ;  /* 0x00002c1601007387 */ /* 0x0041e80000100800 */
[----:B0-----:R-:W2:Y:S04]  /*cdc0*/  LDL.LU R22, [R1+0x1a6c] ;  /* 0x001a6c0001167983 */ /* 0x001ea80000300800 */
[----:B------:R-:W-:Y:S04]  /*cdd0*/  STL [R1+0x888], R3 ;  /* 0x0008880301007387 */ /* 0x000fe80000100800 */
[----:B------:R0:W-:Y:S04]  /*cde0*/  STL [R1+0x88c], R2 ;  /* 0x00088c0201007387 */ /* 0x0001e80000100800 */
[----:B0-----:R-:W4:Y:S04]  /*cdf0*/  LDL R2, [R1+0x534] ;  /* 0x0005340001027983 */ /* 0x001f280000100800 */
[----:B---3--:R0:W-:Y:S04]  /*ce00*/  STL [R1+0x24], R5 ;  /* 0x0000240501007387 */ /* 0x0081e80000100800 */
[----:B0-----:R-:W3:Y:S04]  /*ce10*/  LDL.LU R5, [R1+0x1a68] ;  /* 0x001a680001057983 */ /* 0x001ee80000300800 */
[----:B------:R-:W2:Y:S01]  /*ce20*/  LDL R7, [R1+0x490] ;  /* 0x0004900001077983 */ /* 0x000ea20000100800 */
[----:B------:R-:W-:-:S02]  /*ce30*/  PRMT R4, RZ, 0x7610, R4 ;  /* 0x00007610ff047816 */ /* 0x000fc40000000004 */
[----:B----4-:R-:W-:Y:S01]  /*ce40*/  IADD3 R6, P1, R2, R29, RZ ;  /* 0x0000001d02067210 */ /* 0x010fe20007f3e0ff */
[----:B------:R-:W-:Y:S04]  /*ce50*/  STS.U16 [R16+0x9400], R27 ;  /* 0x0094001b10007388 */ /* 0x000fe80000000400 */
[----:B------:R-:W4:Y:S01]  /*ce60*/  LDL R2, [R1+0x5cc] ;  /* 0x0005cc0001027983 */ /* 0x000f220000100800 */
[----:B--2---:R-:W-:-:S05]  /*ce70*/  IMAD.X R7, R7, 0x1, R28, P1 ;  /* 0x0000000107077824 */ /* 0x004fca00008e061c */
[----:B------:R-:W2:Y:S04]  /*ce80*/  @!P0 LDG.E.U16 R4, [R6.64] ;  /* 0x0000000606048981 */ /* 0x000ea8000c1e1500 */
[----:B------:R-:W-:Y:S04]  /*ce90*/  STS.U16 [R16+0xa400], R26 ;  /* 0x00a4001a10007388 */ /* 0x000fe80000000400 */
[----:B------:R-:W-:Y:S04]  /*cea0*/  STS.U16 [R16+0xb400], R23 ;  /* 0x00b4001710007388 */ /* 0x000fe80000000400 */
[----:B------:R-:W-:Y:S04]  /*ceb0*/  STS.U16 [R16+0xc400], R22 ;  /* 0x00c4001610007388 */ /* 0x000fe80000000400 */
[----:B---3--:R0:W-:Y:S04]  /*cec0*/  STS.U16 [R16+0xd400], R5 ;  /* 0x00d4000510007388 */ /* 0x0081e80000000400 */
[----:B0-----:R-:W3:Y:S04]  /*ced0*/  LDL R5, [R1+0x5d0] ;  /* 0x0005d00001057983 */ /* 0x001ee80000100800 */
[----:B--2---:R0:W-:Y:S04]  /*cee0*/  STL [R1+0x10], R4 ;  /* 0x0000100401007387 */ /* 0x0041e80000100800 */
[----:B0-----:R-:W2:Y:S01]  /*cef0*/  LDL.LU R4, [R1+0x1a64] ;  /* 0x001a640001047983 */ /* 0x001ea20000300800 */
[----:B------:R-:W-:-:S03]  /*cf00*/  PRMT R3, RZ, 0x7610, R3 ;  /* 0x00007610ff037816 */ /* 0x000fc60000000003 */
[----:B--2---:R3:W-:Y:S02]  /*cf10*/  STS.U16 [R16+0xe400], R4 ;  /* 0x00e4000410007388 */ /* 0x0047e40000000400 */
[----:B---3--:R-:W-:-:S05]  /*cf20*/  IADD3 R4, P1, R5, R29, RZ ;  /* 0x0000001d05047210 */ /* 0x008fca0007f3e0ff */
[----:B------:R-:W-:-:S05]  /*cf30*/  IMAD.X R5, R17, 0x1, R28, P1 ;  /* 0x0000000111057824 */ /* 0x000fca00008e061c */
[----:B------:R0:W2:Y:S04]  /*cf40*/  @!P0 LDG.E.U16 R3, [R4.64] ;  /* 0x0000000604038981 */ /* 0x0000a8000c1e1500 */
[----:B0-----:R-:W3:Y:S04]  /*cf50*/  LDL R5, [R1+0x61c] ;  /* 0x00061c0001057983 */ /* 0x001ee80000100800 */
[----:B------:R0:W-:Y:S04]  /*cf60*/  STS.U16 [R16+0xf400], R0 ;  /* 0x00f4000010007388 */ /* 0x0001e80000000400 */
[----:B0-----:R-:W4:Y:S01]  /*cf70*/  LDL R16, [R1+0x5c0] ;  /* 0x0005c00001107983 */ /* 0x001f220000100800 */
[----:B------:R-:W-:-:S03]  /*cf80*/  PRMT R18, RZ, 0x7610, R18 ;  /* 0x00007610ff127816 */ /* 0x000fc60000000012 */
[----:B--2---:R0:W-:Y:S04]  /*cf90*/  STL [R1+0xc], R3 ;  /* 0x00000c0301007387 */ /* 0x0041e80000100800 */
[----:B------:R-:W2:Y:S01]  /*cfa0*/  LDL.LU R17, [R1+0x100] ;  /* 0x0001000001117983 */ /* 0x000ea20000300800 */
[----:B---3--:R-:W-:-:S03]  /*cfb0*/  IADD3 R4, P1, R5, R29, RZ ;  /* 0x0000001d05047210 */ /* 0x008fc60007f3e0ff */
[----:B------:R-:W1:Y:S04]  /*cfc0*/  S2R R5, SR_TID.X ;  /* 0x0000000000057919 */ /* 0x000e680000002100 */
[----:B0-----:R-:W0:Y:S01]  /*cfd0*/  S2R R3, SR_TID.X ;  /* 0x0000000000037919 */ /* 0x001e220000002100 */
[----:B-1----:R-:W-:Y:S02]  /*cfe0*/  LOP3.LUT R5, R5, 0xff, RZ, 0xc0, !PT ;  /* 0x000000ff05057812 */ /* 0x002fe400078ec0ff */
[----:B0-----:R-:W-:-:S03]  /*cff0*/  LOP3.LUT P2, RZ, R3, 0x100, RZ, 0xc0, !PT ;  /* 0x0000010003ff7812 */ /* 0x001fc6000784c0ff */
[----:B------:R-:W-:Y:S01]  /*d000*/  IMAD.SHL.U32 R5, R5, 0x2, RZ ;  /* 0x0000000205057824 */ /* 0x000fe200078e00ff */
[----:B------:R-:W-:-:S04]  /*d010*/  SEL R3, RZ, 0x210, !P2 ;  /* 0x00000210ff037807 */ /* 0x000fc80005000000 */
[----:B------:R-:W-:Y:S01]  /*d020*/  LOP3.LUT R3, R3, R5, RZ, 0x3c, !PT ;  /* 0x0000000503037212 */ /* 0x000fe200078e3cff */
[----:B----4-:R-:W-:Y:S02]  /*d030*/  IMAD.X R5, R2, 0x1, R28, P1 ;  /* 0x0000000102057824 */ /* 0x010fe400008e061c */
[----:B------:R-:W3:Y:S04]  /*d040*/  LDL R2, [R1+0x614] ;  /* 0x0006140001027983 */ /* 0x000ee80000100800 */
[----:B------:R-:W4:Y:S01]  /*d050*/  @!P0 LDG.E.U16 R18, [R4.64] ;  /* 0x0000000604128981 */ /* 0x000f22000c1e1500 */
[----:B------:R-:W-:-:S03]  /*d060*/  LOP3.LUT R3, R3, 0x40, RZ, 0x3c, !PT ;  /* 0x0000004003037812 */ /* 0x000fc600078e3cff */
[----:B----4-:R0:W-:Y:S04]  /*d070*/  STL [R1+0x8], R18 ;  /* 0x0000081201007387 */ /* 0x0101e80000100800 */
[----:B0-----:R-:W4:Y:S04]  /*d080*/  LDL.LU R18, [R1+0x1a60] ;  /* 0x001a600001127983 */ /* 0x001f280000300800 */
[----:B------:R-:W2:Y:S04]  /*d090*/  LDL.LU R4, [R1+0x11c] ;  /* 0x00011c0001047983 */ /* 0x000ea80000300800 */
[----:B------:R-:W3:Y:S04]  /*d0a0*/  LDL R5, [R1+0x524] ;  /* 0x0005240001057983 */ /* 0x000ee80000100800 */
[----:B--2---:R3:W-:Y:S02]  /*d0b0*/  STS.U16 [R3+0x800], R4 ;  /* 0x0008000403007388 */ /* 0x0047e40000000400 */
[----:B---3--:R-:W-:-:S02]  /*d0c0*/  IADD3 R4, P1, R5, R29, RZ ;  /* 0x0000001d05047210 */ /* 0x008fc40007f3e0ff */
[----:B------:R-:W2:Y:S01]  /*d0d0*/  LDL R5, [R1+0x488] ;  /* 0x0004880001057983 */ /* 0x000ea20000100800 */
[----:B------:R-:W-:Y:S02]  /*d0e0*/  PRMT R15, RZ, 0x7610, R15 ;  /* 0x00007610ff0f7816 */ /* 0x000fe4000000000f */
[----:B--2---:R-:W-:-:S05]  /*d0f0*/  IMAD.X R5, R5, 0x1, R28, P1 ;  /* 0x0000000105057824 */ /* 0x004fca00008e061c */
[----:B------:R0:W2:Y:S04]  /*d100*/  @!P0 LDG.E.U16 R15, [R4.64] ;  /* 0x00000006040f8981 */ /* 0x0000a8000c1e1500 */
[----:B0-----:R-:W3:Y:S04]  /*d110*/  LDL.LU R5, [R1+0x114] ;  /* 0x0001140001057983 */ /* 0x001ee80000300800 */
[----:B--2---:R0:W-:Y:S04]  /*d120*/  STL [R1+0x4], R15 ;  /* 0x0000040f01007387 */ /* 0x0041e80000100800 */
[----:B---3--:R1:W-:Y:S01]  /*d130*/  STS.U16 [R3+0x1800], R5 ;  /* 0x0018000503007388 */ /* 0x0083e20000000400 */
[----:B------:R-:W-:-:S02]  /*d140*/  IADD3 R4, P1, R16, R29, RZ ;  /* 0x0000001d10047210 */ /* 0x000fc40007f3e0ff */
[----:B------:R-:W-:Y:S01]  /*d150*/  PRMT R14, RZ, 0x7610, R14 ;  /* 0x00007610ff0e7816 */ /* 0x000fe2000000000e */
[----:B0-----:R-:W2:Y:S04]  /*d160*/  LDL R15, [R1+0x480] ;  /* 0x00048000010f7983 */ /* 0x001ea80000100800 */
[----:B-1----:R-:W3:Y:S04]  /*d170*/  LDL R5, [R1+0x520] ;  /* 0x0005200001057983 */ /* 0x002ee80000100800 */
[----:B------:R-:W2:Y:S01]  /*d180*/  LDL.LU R16, [R1+0xfc] ;  /* 0x0000fc0001107983 */ /* 0x000ea20000300800 */
[----:B---3--:R-:W-:-:S05]  /*d190*/  IMAD.X R5, R5, 0x1, R28, P1 ;  /* 0x0000000105057824 */ /* 0x008fca00008e061c */
[----:B------:R0:W3:Y:S04]  /*d1a0*/  @!P0 LDG.E.U16 R14, [R4.64] ;  /* 0x00000006040e8981 */ /* 0x0000e8000c1e1500 */
[----:B0-----:R-:W2:Y:S04]  /*d1b0*/  LDL.LU R5, [R1+0x110] ;  /* 0x0001100001057983 */ /* 0x001ea80000300800 */
[----:B---3--:R0:W-:Y:S04]  /*d1c0*/  STL [R1], R14 ;  /* 0x0000000e01007387 */ /* 0x0081e80000100800 */
[----:B--2---:R1:W-:Y:S01]  /*d1d0*/  STS.U16 [R3+0x2800], R5 ;  /* 0x0028000503007388 */ /* 0x0043e20000000400 */
[----:B------:R-:W-:-:S02]  /*d1e0*/  IADD3 R4, P1, R2, R29, RZ ;  /* 0x0000001d02047210 */ /* 0x000fc40007f3e0ff */
[----:B------:R-:W-:Y:S01]  /*d1f0*/  PRMT R26, RZ, 0x7610, R26 ;  /* 0x00007610ff1a7816 */ /* 0x000fe2000000001a */
[----:B0-----:R-:W2:Y:S04]  /*d200*/  LDL R14, [R1+0x5b0] ;  /* 0x0005b000010e7983 */ /* 0x001ea80000100800 */
[----:B------:R-:W3:Y:S04]  /*d210*/  LDL R2, [R1+0x510] ;  /* 0x0005100001027983 */ /* 0x000ee80000100800 */
[----:B-1----:R-:W2:Y:S02]  /*d220*/  LDL R5, [R1+0x5bc] ;  /* 0x0005bc0001057983 */ /* 0x002ea40000100800 */
[----:B--2---:R-:W-:-:S05]  /*d230*/  IMAD.X R5, R5, 0x1, R28, P1 ;  /* 0x0000000105057824 */ /* 0x004fca00008e061c */
[----:B------:R0:W2:Y:S04]  /*d240*/  @!P0 LDG.E.U16 R26, [R4.64] ;  /* 0x00000006041a8981 */ /* 0x0000a8000c1e1500 */
[----:B0-----:R-:W2:Y:S04]  /*d250*/  LDL.LU R4, [R1+0x108] ;  /* 0x0001080001047983 */ /* 0x001ea80000300800 */
[----:B------:R-:W3:Y:S01]  /*d260*/  LDL R5, [R1+0x514] ;  /* 0x0005140001057983 */ /* 0x000ee20000100800 */
[----:B------:R-:W-:-:S03]  /*d270*/  PRMT R22, RZ, 0x7610, R22 ;  /* 0x00007610ff167816 */ /* 0x000fc60000000016 */
[----:B--2---:R3:W-:Y:S02]  /*d280*/  STS.U16 [R3+0x3800], R4 ;  /* 0x0038000403007388 */ /* 0x0047e40000000400 */
[----:B---3--:R-:W-:-:S05]  /*d290*/  IADD3 R4, P1, R5, R29, RZ ;  /* 0x0000001d05047210 */ /* 0x008fca0007f3e0ff */
[----:B------:R-:W-:-:S05]  /*d2a0*/  IMAD.X R5, R15, 0x1, R28, P1 ;  /* 0x000000010f057824 */ /* 0x000fca00008e061c */
[----:B------:R0:W2:Y:S01]  /*d2b0*/  @!P0 LDG.E.U16 R22, [R4.64] ;  /* 0x0000000604168981 */ /* 0x0000a2000c1e1500 */
[----:B------:R-:W-:Y:S02]  /*d2c0*/  PRMT R20, RZ, 0x7610, R20 ;  /* 0x00007610ff147816 */ /* 0x000fe40000000014 */
[----:B0-----:R-:W-:-:S05]  /*d2d0*/  IADD3 R4, P1, R14, R29, RZ ;  /* 0x0000001d0e047210 */ /* 0x001fca0007f3e0ff */
[----:B------:R-:W-:-:S05]  /*d2e0*/  IMAD.X R5, R2, 0x1, R28, P1 ;  /* 0x0000000102057824 */ /* 0x000fca00008e061c */
[----:B------:R-:W3:Y:S04]  /*d2f0*/  @!P0 LDG.E.U16 R20, [R4.64] ;  /* 0x0000000604148981 */ /* 0x000ee8000c1e1500 */
[----:B------:R0:W-:Y:S04]  /*d300*/  STL [R1+0x19f8], R26 ;  /* 0x0019f81a01007387 */ /* 0x0001e80000100800 */
[----:B------:R1:W-:Y:S04]  /*d310*/  STS.U16 [R3+0x4800], R17 ;  /* 0x0048001103007388 */ /* 0x0003e80000000400 */
[----:B0-----:R-:W4:Y:S04]  /*d320*/  LDL.LU R26, [R1+0xf0] ;  /* 0x0000f000011a7983 */ /* 0x001f280000300800 */
[----:B--2---:R0:W-:Y:S04]  /*d330*/  STL [R1+0x19fc], R22 ;  /* 0x0019fc1601007387 */ /* 0x0041e80000100800 */
[----:B-1----:R-:W2:Y:S04]  /*d340*/  LDL R3, [R1+0x60c] ;  /* 0x00060c0001037983 */ /* 0x002ea80000100800 */
[----:B------:R-:W2:Y:S04]  /*d350*/  LDL R17, [R1+0x5ac] ;  /* 0x0005ac0001117983 */ /* 0x000ea80000100800 */
[----:B------:R-:W1:Y:S04]  /*d360*/  S2R R14, SR_TID.X ;  /* 0x00000000000e7919 */ /* 0x000e680000002100 */
[----:B------:R-:W1:Y:S04]  /*d370*/  S2R R2, SR_TID.X ;  /* 0x0000000000027919 */ /* 0x000e680000002100 */
[----:B------:R-:W2:Y:S04]  /*d380*/  LDL.LU R15, [R1+0xe8] ;  /* 0x0000e800010f7983 */ /* 0x000ea80000300800 */
[----:B---3--:R3:W-:Y:S01]  /*d390*/  STL [R1+0x1a00], R20 ;  /* 0x001a001401007387 */ /* 0x0087e20000100800 */
[----:B----4-:R-:W-:-:S03]  /*d3a0*/  PRMT R18, RZ, 0x7610, R18 ;  /* 0x00007610ff127816 */ /* 0x010fc60000000012 */
[----:B0-----:R-:W4:Y:S01]  /*d3b0*/  LDL R22, [R1+0x478] ;  /* 0x0004780001167983 */ /* 0x001f220000100800 */
[----:B-1----:R-:W-:Y:S02]  /*d3c0*/  LOP3.LUT R14, R14, 0xff, RZ, 0xc0, !PT ;  /* 0x000000ff0e0e7812 */ /* 0x002fe400078ec0ff */
[----:B------:R-:W-:-:S03]  /*d3d0*/  LOP3.LUT P2, RZ, R2, 0x100, RZ, 0xc0, !PT ;  /* 0x0000010002ff7812 */ /* 0x000fc6000784c0ff */
[----:B------:R-:W-:Y:S01]  /*d3e0*/  IMAD.SHL.U32 R14, R14, 0x2, RZ ;  /* 0x000000020e0e7824 */ /* 0x000fe200078e00ff */
[----:B---3--:R-:W-:-:S04]  /*d3f0*/  SEL R20, RZ, 0x210, !P2 ;  /* 0x00000210ff147807 */ /* 0x008fc80005000000 */
[----:B------:R-:W-:Y:S02]  /*d400*/  LOP3.LUT R20, R20, R14, RZ, 0x3c, !PT ;  /* 0x0000000e14147212 */ /* 0x000fe400078e3cff */
[----:B------:R-:W3:Y:S02]  /*d410*/  LDL R14, [R1+0x474] ;  /* 0x00047400010e7983 */ /* 0x000ee40000100800 */
[----:B------:R-:W-:-:S05]  /*d420*/  LOP3.LUT R20, R20, 0x40, RZ, 0x3c, !PT ;  /* 0x0000004014147812 */ /* 0x000fca00078e3cff */
[----:B------:R0:W-:Y:S04]  /*d430*/  STS.U16 [R20+0x5800], R16 ;  /* 0x0058001014007388 */ /* 0x0001e80000000400 */
[----:B0-----:R-:W3:Y:S04]  /*d440*/  LDL R16, [R1+0x4fc] ;  /* 0x0004fc0001107983 */ /* 0x001ee80000100800 */
[----:B------:R-:W3:Y:S01]  /*d450*/  LDL.LU R2, [R1+0x608] ;  /* 0x0006080001027983 */ /* 0x000ee20000300800 */
[----:B--2---:R-:W-:-:S03]  /*d460*/  IADD3 R4, P1, R3, R29, RZ ;  /* 0x0000001d03047210 */ /* 0x004fc60007f3e0ff */
[----:B------:R-:W2:Y:S02]  /*d470*/  LDL.LU R3, [R1+0x5a0] ;  /* 0x0005a00001037983 */ /* 0x000ea40000300800 */
[----:B------:R-:W-:Y:S02]  /*d480*/  IMAD.X R5, R17, 0x1, R28, P1 ;  /* 0x0000000111057824 */ /* 0x000fe400008e061c */
[----:B------:R-:W2:Y:S04]  /*d490*/  LDL.LU R17, [R1+0xe0] ;  /* 0x0000e00001117983 */ /* 0x000ea80000300800 */
[----:B------:R0:W2:Y:S04]  /*d4a0*/  @!P0 LDG.E.U16 R18, [R4.64] ;  /* 0x0000000604128981 */ /* 0x0000a8000c1e1500 */
[----:B0-----:R-:W2:Y:S04]  /*d4b0*/  LDL.LU R4, [R1+0xf4] ;  /* 0x0000f40001047983 */ /* 0x001ea80000300800 */
[----:B------:R-:W3:Y:S01]  /*d4c0*/  LDL R5, [R1+0x504] ;  /* 0x0005040001057983 */ /* 0x000ee20000100800 */
[----:B------:R-:W-:-:S03]  /*d4d0*/  PRMT R13, RZ, 0x7610, R13 ;  /* 0x00007610ff0d7816 */ /* 0x000fc6000000000d */
[----:B--2---:R3:W-:Y:S02]  /*d4e0*/  STS.U16 [R20+0x6800], R4 ;  /* 0x0068000414007388 */ /* 0x0047e40000000400 */
[----:B---3--:R-:W-:-:S05]  /*d4f0*/  IADD3 R4, P1, R5, R29, RZ ;  /* 0x0000001d05047210 */ /* 0x008fca0007f3e0ff */
[----:B----4-:R-:W-:-:S05]  /*d500*/  IMAD.X R5, R22, 0x1, R28, P1 ;  /* 0x0000000116057824 */ /* 0x010fca00008e061c */
[----:B------:R0:W2:Y:S01]  /*d510*/  @!P0 LDG.E.U16 R13, [R4.64] ;  /* 0x00000006040d8981 */ /* 0x0000a2000c1e1500 */
[----:B------:R-:W-:-:S03]  /*d520*/  PRMT R12, RZ, 0x7610, R12 ;  /* 0x00007610ff0c7816 */ /* 0x000fc6000000000c */
[----:B------:R-:W-:Y:S04]  /*d530*/  STL [R1+0x1a04], R18 ;  /* 0x001a041201007387 */ /* 0x000fe80000100800 */
[----:B------:R-:W3:Y:S01]  /*d540*/  LDL.LU R22, [R1+0xc4] ;  /* 0x0000c40001167983 */ /* 0x000ee20000300800 */
[----:B0-----:R-:W-:-:S05]  /*d550*/  IADD3 R4, P1, R16, R29, RZ ;  /* 0x0000001d10047210 */ /* 0x001fca0007f3e0ff */
[----:B------:R-:W-:-:S05]  /*d560*/  IMAD.X R5, R14, 0x1, R28, P1 ;  /* 0x000000010e057824 */ /* 0x000fca00008e061c */
[----:B------:R0:W4:Y:S04]  /*d570*/  @!P0 LDG.E.U16 R12, [R4.64] ;  /* 0x00000006040c8981 */ /* 0x000128000c1e1500 */
[----:B--2---:R1:W-:Y:S04]  /*d580*/  STL [R1+0x1a08], R13 ;  /* 0x001a080d01007387 */ /* 0x0043e80000100800 */
[----:B------:R-:W2:Y:S04]  /*d590*/  LDL R16, [R1+0x4f0] ;  /* 0x0004f00001107983 */ /* 0x000ea80000100800 */
[----:B-1----:R-:W3:Y:S01]  /*d5a0*/  LDL R13, [R1+0x468] ;  /* 0x00046800010d7983 */ /* 0x002ee20000100800 */
[----:B0-----:R-:W-:-:S02]  /*d5b0*/  IADD3 R4, P1, R2, R29, RZ ;  /* 0x0000001d02047210 */ /* 0x001fc40007f3e0ff */
[----:B------:R-:W-:-:S03]  /*d5c0*/  PRMT R11, RZ, 0x7610, R11 ;  /* 0x00007610ff0b7816 */ /* 0x000fc6000000000b */
[----:B------:R-:W-:Y:S01]  /*d5d0*/  IMAD.X R5, R3, 0x1, R28, P1 ;  /* 0x0000000103057824 */ /* 0x000fe200008e061c */
[----:B------:R0:W-:Y:S04]  /*d5e0*/  STS.U16 [R20+0x7800], R26 ;  /* 0x0078001a14007388 */ /* 0x0001e80000000400 */
[----:B------:R2:W3:Y:S01]  /*d5f0*/  @!P0 LDG.E.U16 R11, [R4.64] ;  /* 0x00000006040b8981 */ /* 0x0004e2000c1e1500 */
[----:B------:R-:W-:-:S03]  /*d600*/  PRMT R10, RZ, 0x7610, R10 ;  /* 0x00007610ff0a7816 */ /* 0x000fc6000000000a */
[----:B------:R1:W-:Y:S04]  /*d610*/  STS.U16 [R20+0x8800], R15 ;  /* 0x0088000f14007388 */ /* 0x0003e80000000400 */
[----:B0-----:R-:W3:Y:S04]  /*d620*/  LDL.LU R26, [R1+0xb8] ;  /* 0x0000b800011a7983 */ /* 0x001ee80000300800 */
[----:B----4-:R0:W-:Y:S04]  /*d630*/  STL [R1+0x1a0c], R12 ;  /* 0x001a0c0c01007387 */ /* 0x0101e80000100800 */
[----:B-1----:R-:W4:Y:S04]  /*d640*/  LDL R15, [R1+0x598] ;  /* 0x00059800010f7983 */ /* 0x002f280000100800 */
[----:B0-----:R-:W4:Y:S04]  /*d650*/  LDL R12, [R1+0x4ec] ;  /* 0x0004ec00010c7983 */ /* 0x001f280000100800 */
[----:B------:R-:W4:Y:S01]  /*d660*/  LDL.LU R14, [R1+0x98] ;  /* 0x00009800010e7983 */ /* 0x000f220000300800 */
[----:B--2---:R-:W-:-:S05]  /*d670*/  IADD3 R4, P1, R16, R29, RZ ;  /* 0x0000001d10047210 */ /* 0x004fca0007f3e0ff */
[----:B---3--:R-:W-:-:S05]  /*d680*/  IMAD.X R5, R13, 0x1, R28, P1 ;  /* 0x000000010d057824 */ /* 0x008fca00008e061c */
[----:B------:R4:W2:Y:S04]  /*d690*/  @!P0 LDG.E.U16 R10, [R4.64] ;  /* 0x00000006040a8981 */ /* 0x0008a8000c1e1500 */
[----:B------:R-:W-:Y:S04]  /*d6a0*/  STL [R1+0x980], R2 ;  /* 0x0009800201007387 */ /* 0x000fe80000100800 */
[----:B------:R-:W-:Y:S04]  /*d6b0*/  STL [R1+0x984], R3 ;  /* 0x0009840301007387 */ /* 0x000fe80000100800 */
[----:B------:R-:W-:Y:S04]  /*d6c0*/  STL [R1+0x1a10], R11 ;  /* 0x001a100b01007387 */ /* 0x000fe80000100800 */
[----:B------:R0:W-:Y:S04]  /*d6d0*/  STS.U16 [R20+0x9800], R17 ;  /* 0x0098001114007388 */ /* 0x0001e80000000400 */
[----:B0-----:R-:W3:Y:S04]  /*d6e0*/  LDL.LU R17, [R1+0x8c] ;  /* 0x00008c0001117983 */ /* 0x001ee80000300800 */
[----:B------:R-:W3:Y:S01]  /*d6f0*/  LDL R16, [R1+0x594] ;  /* 0x0005940001107983 */ /* 0x000ee20000100800 */
[----:B----4-:R-:W-:-:S03]  /*d700*/  IADD3 R4, P1, R15, R29, RZ ;  /* 0x0000001d0f047210 */ /* 0x010fc60007f3e0ff */
[----:B------:R-:W4:Y:S02]  /*d710*/  LDL R13, [R1+0x4e4] ;  /* 0x0004e400010d7983 */ /* 0x000f240000100800 */
[----:B------:R-:W-:Y:S01]  /*d720*/  IMAD.X R5, R12, 0x1, R28, P1 ;  /* 0x000000010c057824 */ /* 0x000fe200008e061c */
[----:B------:R-:W-:-:S06]  /*d730*/  PRMT R9, RZ, 0x7610, R9 ;  /* 0x00007610ff097816 */ /* 0x000fcc0000000009 */
[----:B------:R3:W4:Y:S04]  /*d740*/  @!P0 LDG.E.U16 R9, [R4.64] ;  /* 0x0000000604098981 */ /* 0x000728000c1e1500 */
[----:B--2---:R-:W-:Y:S04]  /*d750*/  STL [R1+0x1a14], R10 ;  /* 0x001a140a01007387 */ /* 0x004fe80000100800 */
[----:B------:R-:W2:Y:S04]  /*d760*/  LDL R12, [R1+0x4dc] ;  /* 0x0004dc00010c7983 */ /* 0x000ea80000100800 */
[----:B------:R-:W2:Y:S01]  /*d770*/  LDL R11, [R1+0x460] ;  /* 0x00046000010b7983 */ /* 0x000ea20000100800 */
[----:B------:R-:W-:-:S02]  /*d780*/  PRMT R8, RZ, 0x7610, R8 ;  /* 0x00007610ff087816 */ /* 0x000fc40000000008 */
[----:B------:R-:W-:Y:S01]  /*d790*/  PRMT R7, RZ, 0x7610, R7 ;  /* 0x00007610ff077816 */ /* 0x000fe20000000007 */
[----:B------:R-:W2:Y:S04]  /*d7a0*/  LDL R2, [R1+0x588] ;  /* 0x0005880001027983 */ /* 0x000ea80000100800 */
[----:B------:R-:W2:Y:S01]  /*d7b0*/  LDL.LU R15, [R1+0x80] ;  /* 0x00008000010f7983 */ /* 0x000ea20000300800 */
[----:B---3--:R-:W-:-:S05]  /*d7c0*/  IADD3 R4, P1, R16, R29, RZ ;  /* 0x0000001d10047210 */ /* 0x008fca0007f3e0ff */
[----:B----4-:R-:W-:-:S05]  /*d7d0*/  IMAD.X R5, R13, 0x1, R28, P1 ;  /* 0x000000010d057824 */ /* 0x010fca00008e061c */
[----:B------:R2:W3:Y:S04]  /*d7e0*/  @!P0 LDG.E.U16 R8, [R4.64] ;  /* 0x0000000604088981 */ /* 0x0004e8000c1e1500 */
[----:B------:R-:W-:Y:S04]  /*d7f0*/  STL [R1+0x1a18], R9 ;  /* 0x001a180901007387 */ /* 0x000fe80000100800 */
[----:B------:R-:W4:Y:S01]  /*d800*/  LDL R3, [R1+0x4d8] ;  /* 0x0004d80001037983 */ /* 0x000f220000100800 */
[----:B--2---:R-:W-:-:S05]  /*d810*/  IADD3 R4, P1, R12, R29, RZ ;  /* 0x0000001d0c047210 */ /* 0x004fca0007f3e0ff */
[----:B------:R-:W-:-:S05]  /*d820*/  IMAD.X R5, R11, 0x1, R28, P1 ;  /* 0x000000010b057824 */ /* 0x000fca00008e061c */
[----:B------:R0:W2:Y:S04]  /*d830*/  @!P0 LDG.E.U16 R7, [R4.64] ;  /* 0x0000000604078981 */ /* 0x0000a8000c1e1500 */
[----:B------:R1:W-:Y:S04]  /*d840*/  STS.U16 [R20+0xa800], R22 ;  /* 0x00a8001614007388 */ /* 0x0003e80000000400 */
[----:B-1----:R-:W2:Y:S04]  /*d850*/  LDL.LU R22, [R1+0x78] ;  /* 0x0000780001167983 */ /* 0x002ea80000300800 */
[----:B------:R-:W2:Y:S04]  /*d860*/  LDL R10, [R1+0x584] ;  /* 0x00058400010a7983 */ /* 0x000ea80000100800 */
[----:B------:R-:W2:Y:S04]  /*d870*/  LDL.LU R16, [R1+0x13c] ;  /* 0x00013c0001107983 */ /* 0x000ea80000300800 */
[----:B---3--:R1:W-:Y:S04]  /*d880*/  STL [R1+0x1a1c], R8 ;  /* 0x001a1c0801007387 */ /* 0x0083e80000100800 */
[----:B------:R-:W3:Y:S01]  /*d890*/  LDL R9, [R1+0x4d0] ;  /* 0x0004d00001097983 */ /* 0x000ee20000100800 */
[----:B0-----:R-:W-:-:S05]  /*d8a0*/  IADD3 R4, P1, R2, R29, RZ ;  /* 0x0000001d02047210 */ /* 0x001fca0007f3e0ff */
[----:B----4-:R-:W-:Y:S01]  /*d8b0*/  IMAD.X R5, R3, 0x1, R28, P1 ;  /* 0x0000000103057824 */ /* 0x010fe200008e061c */
[----:B--2---:R-:W-:Y:S04]  /*d8c0*/  STL [R1+0x1a20], R7 ;  /* 0x001a200701007387 */ /* 0x004fe80000100800 */
[----:B-1----:R-:W2:Y:S04]  /*d8d0*/  LDL R8, [R1+0x4c8] ;  /* 0x0004c80001087983 */ /* 0x002ea80000100800 */
[----:B------:R-:W4:Y:S01]  /*d8e0*/  LDL R3, [R1+0x454] ;  /* 0x0004540001037983 */ /* 0x000f220000100800 */
[----:B------:R-:W-:-:S03]  /*d8f0*/  PRMT R6, RZ, 0x7610, R6 ;  /* 0x00007610ff067816 */ /* 0x000fc60000000006 */
[----:B------:R-:W-:Y:S04]  /*d900*/  STS.U16 [R20+0xb800], R26 ;  /* 0x00b8001a14007388 */ /* 0x000fe80000000400 */
[----:B------:R0:W-:Y:S04]  /*d910*/  STS.U16 [R20+0xc800], R14 ;  /* 0x00c8000e14007388 */ /* 0x0001e80000000400 */
[----:B------:R-:W4:Y:S04]  /*d920*/  LDL R2, [R1+0x4c4] ;  /* 0x0004c40001027983 */ /* 0x000f280000100800 */
[----:B------:R1:W4:Y:S01]  /*d930*/  @!P0 LDG.E.U16 R6, [R4.64] ;  /* 0x0000000604068981 */ /* 0x000322000c1e1500 */
[----:B0-----:R-:W-:-:S03]  /*d940*/  IADD3 R14, P1, R10, R29, RZ ;  /* 0x0000001d0a0e7210 */ /* 0x001fc60007f3e0ff */
[----:B------:R-:W-:Y:S04]  /*d950*/  STS.U16 [R20+0xd800], R17 ;  /* 0x00d8001114007388 */ /* 0x000fe80000000400 */
[----:B------:R3:W-:Y:S01]  /*d960*/  STS.U16 [R20+0xe800], R15 ;  /* 0x00e8000f14007388 */ /* 0x0007e20000000400 */
[----:B-1----:R-:W-:-:S03]  /*d970*/  PRMT R5, RZ, 0x7610, R5 ;  /* 0x00007610ff057816 */ /* 0x002fc60000000005 */
[----:B------:R-:W4:Y:S01]  /*d980*/  LDL R7, [R1+0x450] ;  /* 0x0004500001077983 */ /* 0x000f220000100800 */
[----:B---3--:R-:W-:Y:S01]  /*d990*/  IMAD.X R15, R9, 0x1, R28, P1 ;  /* 0x00000001090f7824 */ /* 0x008fe200008e061c */
[----:B------:R-:W-:Y:S02]  /*d9a0*/  PRMT R4, RZ, 0x7610, R4 ;  /* 0x00007610ff047816 */ /* 0x000fe40000000004 */
[----:B------:R-:W0:Y:S04]  /*d9b0*/  S2R R26, SR_TID.X ;  /* 0x00000000001a7919 */ /* 0x000e280000002100 */
[----:B------:R2:W3:Y:S04]  /*d9c0*/  @!P0 LDG.E.U16 R5, [R14.64] ;  /* 0x000000060e058981 */ /* 0x0004e8000c1e1500 */
[----:B------:R1:W-:Y:S01]  /*d9d0*/  STS.U16 [R20+0xf800], R22 ;  /* 0x00f8001614007388 */ /* 0x0003e20000000400 */
[----:B------:R-:W-:-:S03]  /*d9e0*/  PRMT R0, RZ, 0x7610, R0 ;  /* 0x00007610ff007816 */ /* 0x000fc60000000000 */
[----:B------:R-:W3:Y:S01]  /*d9f0*/  LDL.LU R17, [R1+0x150] ;  /* 0x0001500001117983 */ /* 0x000ee20000300800 */
[----:B--2---:R-:W-:-:S05]  /*da00*/  IADD3 R14, P1, R8, R29, RZ ;  /* 0x0000001d080e7210 */ /* 0x004fca0007f3e0ff */
[----:B----4-:R-:W-:-:S05]  /*da10*/  IMAD.X R15, R3, 0x1, R28, P1 ;  /* 0x00000001030f7824 */ /* 0x010fca00008e061c */
[----:B------:R2:W4:Y:S04]  /*da20*/  @!P0 LDG.E.U16 R4, [R14.64] ;  /* 0x000000060e048981 */ /* 0x000528000c1e1500 */
[----:B-1----:R-:W1:Y:S01]  /*da30*/  S2R R20, SR_TID.X ;  /* 0x0000000000147919 */ /* 0x002e620000002100 */
[----:B0-----:R-:W-:Y:S02]  /*da40*/  LOP3.LUT R22, R26, 0xff, RZ, 0xc0, !PT ;  /* 0x000000ff1a167812 */ /* 0x001fe400078ec0ff */
[----:B--2---:R-:W-:-:S03]  /*da50*/  IADD3 R14, P1, R2, R29, RZ ;  /* 0x0000001d020e7210 */ /* 0x004fc60007f3e0ff */
[----:B------:R-:W-:Y:S02]  /*da60*/  IMAD.SHL.U32 R22, R22, 0x2, RZ ;  /* 0x0000000216167824 */ /* 0x000fe400078e00ff */
[----:B------:R-:W-:-:S05]  /*da70*/  IMAD.X R15, R7, 0x1, R28, P1 ;  /* 0x00000001070f7824 */ /* 0x000fca00008e061c */
[----:B------:R-:W2:Y:S01]  /*da80*/  @!P0 LDG.E.U16 R0, [R14.64] ;  /* 0x000000060e008981 */ /* 0x000ea2000c1e1500 */
[----:B-1----:R-:W-:-:S04]  /*da90*/  LOP3.LUT P2, RZ, R20, 0x100, RZ, 0xc0, !PT ;  /* 0x0000010014ff7812 */ /* 0x002fc8000784c0ff */
[----:B------:R-:W-:Y:S01]  /*daa0*/  SEL R3, RZ, 0x210, !P2 ;  /* 0x00000210ff037807 */ /* 0x000fe20005000000 */
[----:B------:R-:W-:Y:S03]  /*dab0*/  STL [R1+0x1a24], R6 ;  /* 0x001a240601007387 */ /* 0x000fe60000100800 */
[----:B------:R-:W-:Y:S01]  /*dac0*/  LOP3.LUT R3, R3, R22, RZ, 0x3c, !PT ;  /* 0x0000001603037212 */ /* 0x000fe200078e3cff */
[----:B---3--:R0:W-:Y:S03]  /*dad0*/  STL [R1+0x1a28], R5 ;  /* 0x001a280501007387 */ /* 0x0081e60000100800 */
[----:B------:R-:W-:Y:S01]  /*dae0*/  LOP3.LUT R3, R3, 0x60, RZ, 0x3c, !PT ;  /* 0x0000006003037812 */ /* 0x000fe200078e3cff */
[----:B------:R-:W3:Y:S04]  /*daf0*/  LDL.LU R26, [R1+0x138] ;  /* 0x00013800011a7983 */ /* 0x000ee80000300800 */
[----:B------:R1:W-:Y:S04]  /*db00*/  STS.U16 [R3+0xc00], R16 ;  /* 0x000c001003007388 */ /* 0x0003e80000000400 */
[----:B----4-:R4:W-:Y:S04]  /*db10*/  STL [R1+0x1a2c], R4 ;  /* 0x001a2c0401007387 */ /* 0x0109e80000100800 */
[----:B0-----:R-:W3:Y:S04]  /*db20*/  LDL R5, [R1+0x5f8] ;  /* 0x0005f80001057983 */ /* 0x001ee80000100800 */
[----:B-1----:R-:W3:Y:S04]  /*db30*/  LDL R3, [R1+0x57c] ;  /* 0x00057c0001037983 */ /* 0x002ee80000100800 */
[----:B------:R-:W0:Y:S04]  /*db40*/  S2R R16, SR_TID.X ;  /* 0x0000000000107919 */ /* 0x000e280000002100 */
[----:B------:R-:W1:Y:S04]  /*db50*/  S2R R9, SR_TID.X ;  /* 0x0000000000097919 */ /* 0x000e680000002100 */
[----:B----4-:R-:W4:Y:S04]  /*db60*/  LDL R4, [R1+0x4b8] ;  /* 0x0004b80001047983 */ /* 0x010f280000100800 */
[----:B------:R-:W4:Y:S04]  /*db70*/  LDL R2, [R1+0x448] ;  /* 0x0004480001027983 */ /* 0x000f280000100800 */
[----:B------:R-:W4:Y:S01]  /*db80*/  LDL.LU R13, [R1+0x134] ;  /* 0x00013400010d7983 */ /* 0x000f220000300800 */
[----:B0-----:R-:W-:-:S03]  /*db90*/  LOP3.LUT R16, R16, 0xff, RZ, 0xc0, !PT ;  /* 0x000000ff10107812 */ /* 0x001fc600078ec0ff */
[----:B--2---:R0:W-:Y:S01]  /*dba0*/  STL [R1+0x1a30], R0 ;  /* 0x001a300001007387 */ /* 0x0041e20000100800 */
[----:B-1----:R-:W-:Y:S01]  /*dbb0*/  LOP3.LUT P2, RZ, R9, 0x100, RZ, 0xc0, !PT ;  /* 0x0000010009ff7812 */ /* 0x002fe2000784c0ff */
[----:B------:R-:W-:Y:S01]  /*dbc0*/  IMAD.SHL.U32 R16, R16, 0x2, RZ ;  /* 0x0000000210107824 */ /* 0x000fe200078e00ff */
[----:B------:R-:W-:Y:S01]  /*dbd0*/  PRMT R14, RZ, 0x7610, R14 ;  /* 0x00007610ff0e7816 */ /* 0x000fe2000000000e */
[----:B------:R-:W2:Y:S01]  /*dbe0*/  LDL.LU R20, [R1+0x130] ;  /* 0x0001300001147983 */ /* 0x000ea20000300800 */
[----:B0-----:R-:W-:-:S03]  /*dbf0*/  SEL R0, RZ, 0x210, !P2 ;  /* 0x00000210ff007807 */ /* 0x001fc60005000000 */
[----:B------:R-:W2:Y:S01]  /*dc00*/  LDL R11, [R1+0x570] ;  /* 0x00057000010b7983 */ /* 0x000ea20000100800 */
[----:B------:R-:W-:-:S04]  /*dc10*/  LOP3.LUT R0, R0, R16, RZ, 0x3c, !PT ;  /* 0x0000001000007212 */ /* 0x000fc800078e3cff */
[----:B------:R-:W-:-:S05]  /*dc20*/  LOP3.LUT R0, R0, 0x60, RZ, 0x3c, !PT ;  /* 0x0000006000007812 */ /* 0x000fca00078e3cff */
[----:B------:R0:W-:Y:S01]  /*dc30*/  STS.U16 [R0+0x1c00], R17 ;  /* 0x001c001100007388 */ /* 0x0001e20000000400 */
[----:B---3--:R-:W-:-:S05]  /*dc40*/  IADD3 R16, P1, R5, R29, RZ ;  /* 0x0000001d05107210 */ /* 0x008fca0007f3e0ff */
[----:B0-----:R-:W-:Y:S02]  /*dc50*/  IMAD.X R17, R3, 0x1, R28, P1 ;  /* 0x0000000103117824 */ /* 0x001fe400008e061c */
[----:B------:R-:W3:Y:S04]  /*dc60*/  LDL R3, [R1+0x4b0] ;  /* 0x0004b00001037983 */ /* 0x000ee80000100800 */
[----:B------:R4:W2:Y:S04]  /*dc70*/  @!P0 LDG.E.U16 R14, [R16.64] ;  /* 0x00000006100e8981 */ /* 0x0008a8000c1e1500 */
[----:B------:R-:W3:Y:S04]  /*dc80*/  LDL.LU R18, [R1+0x12c] ;  /* 0x00012c0001127983 */ /* 0x000ee80000300800 */
[----:B------:R-:W3:Y:S01]  /*dc90*/  LDL.LU R22, [R1+0x128] ;  /* 0x0001280001167983 */ /* 0x000ee20000300800 */
[----:B----4-:R-:W-:-:S02]  /*dca0*/  IADD3 R16, P1, R4, R29, RZ ;  /* 0x0000001d04107210 */ /* 0x010fc40007f3e0ff */
[----:B------:R-:W-:-:S03]  /*dcb0*/  PRMT R15, RZ, 0x7610, R15 ;  /* 0x00007610ff0f7816 */ /* 0x000fc6000000000f */
[----:B------:R-:W-:-:S05]  /*dcc0*/  IMAD.X R17, R2, 0x1, R28, P1 ;  /* 0x0000000102117824 */ /* 0x000fca00008e061c */
[----:B------:R0:W4:Y:S04]  /*dcd0*/  @!P0 LDG.E.U16 R15, [R16.64] ;  /* 0x00000006100f8981 */ /* 0x000128000c1e1500 */
[----:B--2---:R-:W-:Y:S04]  /*dce0*/  STL [R1+0x1a34], R14 ;  /* 0x001a340e01007387 */ /* 0x004fe80000100800 */
[----:B------:R-:W2:Y:S04]  /*dcf0*/  LDL R10, [R1+0x5f4] ;  /* 0x0005f400010a7983 */ /* 0x000ea80000100800 */
[----:B------:R-:W4:Y:S04]  /*dd00*/  LDL R8, [R1+0x56c] ;  /* 0x00056c0001087983 */ /* 0x000f280000100800 */
[----:B------:R-:W4:Y:S04]  /*dd10*/  LDL R7, [R1+0x4a4] ;  /* 0x0004a40001077983 */ /* 0x000f280000100800 */
[----:B------:R-:W4:Y:S04]  /*dd20*/  LDL R6, [R1+0x440] ;  /* 0x0004400001067983 */ /* 0x000f280000100800 */
[----:B------:R-:W4:Y:S04]  /*dd30*/  LDL R5, [R1+0x49c] ;  /* 0x00049c0001057983 */ /* 0x000f280000100800 */
[----:B------:R-:W4:Y:S01]  /*dd40*/  LDL R4, [R1+0x43c] ;  /* 0x00043c0001047983 */ /* 0x000f220000100800 */
[----:B0-----:R-:W-:-:S02]  /*dd50*/  IADD3 R16, P1, R11, R29, RZ ;  /* 0x0000001d0b107210 */ /* 0x001fc40007f3e0ff */
[----:B------:R-:W-:-:S03]  /*dd60*/  PRMT R19, RZ, 0x7610, R19 ;  /* 0x00007610ff137816 */ /* 0x000fc60000000013 */
[----:B---3--:R-:W-:-:S05]  /*dd70*/  IMAD.X R17, R3, 0x1, R28, P1 ;  /* 0x0000000103117824 */ /* 0x008fca00008e061c */
[----:B------:R2:W3:Y:S01]  /*dd80*/  @!P0 LDG.E.U16 R19, [R16.64] ;  /* 0x0000000610138981 */ /* 0x0004e2000c1e1500 */
[----:B------:R-:W-:Y:S02]  /*dd90*/  PRMT R21, RZ, 0x7610, R21 ;  /* 0x00007610ff157816 */ /* 0x000fe40000000015 */
[----:B------:R-:W-:Y:S02]  /*dda0*/  PRMT R23, RZ, 0x7610, R23 ;  /* 0x00007610ff177816 */ /* 0x000fe40000000017 */
[----:B------:R-:W-:Y:S01]  /*ddb0*/  PRMT R24, RZ, 0x7610, R24 ;  /* 0x00007610ff187816 */ /* 0x000fe20000000018 */
[----:B------:R0:W-:Y:S04]  /*ddc0*/  STS.U16 [R0+0x2c00], R26 ;  /* 0x002c001a00007388 */ /* 0x0001e80000000400 */
[----:B0-----:R-:W3:Y:S04]  /*ddd0*/  LDL.LU R26, [R1+0x124] ;  /* 0x00012400011a7983 */ /* 0x001ee80000300800 */
[----:B------:R-:W3:Y:S01]  /*dde0*/  LDL R2, [R1+0x62c] ;  /* 0x00062c0001027983 */ /* 0x000ee20000100800 */
[----:B--2---:R-:W-:-:S05]  /*ddf0*/  IADD3 R16, P1, R10, R29, RZ ;  /* 0x0000001d0a107210 */ /* 0x004fca0007f3e0ff */
[----:B----4-:R-:W-:-:S05]  /*de00*/  IMAD.X R17, R8, 0x1, R28, P1 ;  /* 0x0000000108117824 */ /* 0x010fca00008e061c */
[----:B------:R0:W2:Y:S02]  /*de10*/  @!P0 LDG.E.U16 R21, [R16.64] ;  /* 0x0000000610158981 */ /* 0x0000a4000c1e1500 */
[----:B0-----:R-:W-:-:S05]  /*de20*/  IADD3 R16, P1, R7, R29, RZ ;  /* 0x0000001d07107210 */ /* 0x001fca0007f3e0ff */
[----:B------:R-:W-:-:S05]  /*de30*/  IMAD.X R17, R6, 0x1, R28, P1 ;  /* 0x0000000106117824 */ /* 0x000fca00008e061c */
[----:B------:R0:W4:Y:S02]  /*de40*/  @!P0 LDG.E.U16 R23, [R16.64] ;  /* 0x0000000610178981 */ /* 0x000124000c1e1500 */
[----:B0-----:R-:W-:-:S05]  /*de50*/  IADD3 R16, P1, R5, R29, RZ ;  /* 0x0000001d05107210 */ /* 0x001fca0007f3e0ff */
[----:B------:R-:W-:-:S05]  /*de60*/  IMAD.X R17, R4, 0x1, R28, P1 ;  /* 0x0000000104117824 */ /* 0x000fca00008e061c */
[----:B------:R0:W4:Y:S04]  /*de70*/  @!P0 LDG.E.U16 R24, [R16.64] ;  /* 0x0000000610188981 */ /* 0x000128000c1e1500 */
[----:B------:R-:W-:Y:S04]  /*de80*/  STL [R1+0x1a38], R15 ;  /* 0x001a380f01007387 */ /* 0x000fe80000100800 */
[----:B------:R-:W4:Y:S04]  /*de90*/  LDL R3, [R1+0x560] ;  /* 0x0005600001037983 */ /* 0x000f280000100800 */
[----:B------:R-:W-:Y:S04]  /*dea0*/  STS.U16 [R0+0x3c00], R13 ;  /* 0x003c000d00007388 */ /* 0x000fe80000000400 */
[----:B---3--:R-:W-:Y:S04]  /*deb0*/  STL [R1+0x1a3c], R19 ;  /* 0x001a3c1301007387 */ /* 0x008fe80000100800 */
[----:B------:R1:W-:Y:S01]  /*dec0*/  STS.U16 [R0+0x4c00], R20 ;  /* 0x004c001400007388 */ /* 0x0003e20000000400 */
[----:B0-----:R-:W-:-:S03]  /*ded0*/  IADD3 R16, P1, R2, R29, RZ ;  /* 0x0000001d02107210 */ /* 0x001fc60007f3e0ff */
[----:B-1----:R-:W3:Y:S04]  /*dee0*/  LDL.LU R20, [R1+0x120] ;  /* 0x0001200001147983 */ /* 0x002ee80000300800 */
[----:B--2---:R0:W-:Y:S04]  /*def0*/  STL [R1+0x1a40], R21 ;  /* 0x001a401501007387 */ /* 0x0041e80000100800 */
[----:B----4-:R-:W-:Y:S04]  /*df00*/  STL [R1+0x1a44], R23 ;  /* 0x001a441701007387 */ /* 0x010fe80000100800 */
[----:B------:R-:W-:Y:S04]  /*df10*/  STL [R1+0x1a48], R24 ;  /* 0x001a481801007387 */ /* 0x000fe80000100800 */
[----:B0-----:R-:W2:Y:S04]  /*df20*/  LDL R21, [R1+0x550] ;  /* 0x0005500001157983 */ /* 0x001ea80000100800 */
[----:B------:R-:W4:Y:S01]  /*df30*/  LDL R2, [R1+0x430] ;  /* 0x0004300001027983 */ /* 0x000f220000100800 */
[----:B------:R-:W-:Y:S01]  /*df40*/  PRMT R25, RZ, 0x7610, R25 ;  /* 0x00007610ff197816 */ /* 0x000fe20000000019 */
[----:B------:R-:W-:Y:S01]  /*df50*/  IMAD.X R17, R3, 0x1, R28, P1 ;  /* 0x0000000103117824 */ /* 0x000fe200008e061c */
[----:B------:R-:W-:Y:S01]  /*df60*/  PRMT R27, RZ, 0x7610, R27 ;  /* 0x00007610ff1b7816 */ /* 0x000fe2000000001b */
[----:B------:R-:W3:Y:S04]  /*df70*/  LDL.LU R19, [R1+0x118] ;  /* 0x0001180001137983 */ /* 0x000ee80000300800 */
[----:B------:R2:W3:Y:S04]  /*df80*/  @!P0 LDG.E.U16 R25, [R16.64] ;  /* 0x0000000610198981 */ /* 0x0004e8000c1e1500 */
[----:B------:R-:W3:Y:S04]  /*df90*/  LDL.LU R15, [R1+0x10c] ;  /* 0x00010c00010f7983 */ /* 0x000ee80000300800 */
[----:B------:R-:W-:Y:S04]  /*dfa0*/  STS.U16 [R0+0x5c00], R18 ;  /* 0x005c001200007388 */ /* 0x000fe80000000400 */
[----:B------:R-:W3:Y:S04]  /*dfb0*/  LDL.LU R14, [R1+0x104] ;  /* 0x00010400010e7983 */ /* 0x000ee80000300800 */
[----:B------:R0:W-:Y:S04]  /*dfc0*/  STS.U16 [R0+0x6c00], R22 ;  /* 0x006c001600007388 */ /* 0x0001e80000000400 */
[----:B------:R-:W3:Y:S04]  /*dfd0*/  LDL.LU R12, [R1+0xf8] ;  /* 0x0000f800010c7983 */ /* 0x000ee80000300800 */
[----:B------:R1:W-:Y:S04]  /*dfe0*/  STS.U16 [R0+0x7c00], R26 ;  /* 0x007c001a00007388 */ /* 0x0003e80000000400 */
[----:B0-----:R-:W3:Y:S04]  /*dff0*/  LDL.LU R22, [R1+0xec] ;  /* 0x0000ec0001167983 */ /* 0x001ee80000300800 */
[----:B-1----:R-:W3:Y:S01]  /*e000*/  LDL.LU R26, [R1+0xe4] ;  /* 0x0000e400011a7983 */ /* 0x002ee20000300800 */
[----:B--2---:R-:W-:-:S05]  /*e010*/  IADD3 R16, P1, R21, R29, RZ ;  /* 0x0000001d15107210 */ /* 0x004fca0007f3e0ff */
[----:B----4-:R-:W-:-:S05]  /*e020*/  IMAD.X R17, R2, 0x1, R28, P1 ;  /* 0x0000000102117824 */ /* 0x010fca00008e061c */
[----:B------:R-:W2:Y:S04]  /*e030*/  @!P0 LDG.E.U16 R27, [R16.64] ;  /* 0x00000006101b8981 */ /* 0x000ea8000c1e1500 */
[----:B---3--:R-:W-:Y:S04]  /*e040*/  STL [R1+0x1a4c], R25 ;  /* 0x001a4c1901007387 */ /* 0x008fe80000100800 */
[----:B------:R-:W3:Y:S01]  /*e050*/  LDL.LU R4, [R1+0xcc] ;  /* 0x0000cc0001047983 */ /* 0x000ee20000300800 */
[----:B------:R-:W-:-:S03]  /*e060*/  LOP3.LUT R2, R9, 0x1ff, RZ, 0xc0, !PT ;  /* 0x000001ff09027812 */ /* 0x000fc600078ec0ff */
[----:B------:R-:W4:Y:S04]  /*e070*/  LDL.LU R5, [R1+0xc0] ;  /* 0x0000c00001057983 */ /* 0x000f280000300800 */
[----:B------:R-:W3:Y:S01]  /*e080*/  LDL.LU R6, [R1+0xbc] ;  /* 0x0000bc0001067983 */ /* 0x000ee20000300800 */
[----:B------:R-:W-:-:S03]  /*e090*/  LOP3.LUT R9, R9, 0x180, RZ, 0xc0, !PT ;  /* 0x0000018009097812 */ /* 0x000fc600078ec0ff */
[----:B------:R-:W3:Y:S04]  /*e0a0*/  LDL.LU R7, [R1+0xb4] ;  /* 0x0000b40001077983 */ /* 0x000ee80000300800 */
[----:B------:R-:W3:Y:S04]  /*e0b0*/  LDL.LU R8, [R1+0xb0] ;  /* 0x0000b00001087983 */ /* 0x000ee80000300800 */
[----:B------:R-:W4:Y:S01]  /*e0c0*/  LDL.LU R10, [R1+0x9c] ;  /* 0x00009c00010a7983 */ /* 0x000f220000300800 */
[----:B------:R-:W-:-:S03]  /*e0d0*/  IMAD.SHL.U32 R2, R2, 0x2, RZ ;  /* 0x0000000202027824 */ /* 0x000fc600078e00ff */
[----:B------:R-:W4:Y:S01]  /*e0e0*/  LDL.LU R11, [R1+0x94] ;  /* 0x00009400010b7983 */ /* 0x000f220000300800 */
[----:B------:R-:W-:-:S03]  /*e0f0*/  SHF.R.U32.HI R9, RZ, 0x3, R9 ;  /* 0x00000003ff097819 */ /* 0x000fc60000011609 */
[----:B------:R-:W4:Y:S04]  /*e100*/  LDL.LU R3, [R1+0x90] ;  /* 0x0000900001037983 */ /* 0x000f280000300800 */
[----:B------:R-:W4:Y:S04]  /*e110*/  LDL.LU R13, [R1+0x88] ;  /* 0x00008800010d7983 */ /* 0x000f280000300800 */
[----:B------:R0:W-:Y:S04]  /*e120*/  STS.U16 [R0+0x8c00], R20 ;  /* 0x008c001400007388 */ /* 0x0001e80000000400 */
[----:B------:R-:W4:Y:S04]  /*e130*/  LDL.LU R18, [R1+0x84] ;  /* 0x0000840001127983 */ /* 0x000f280000300800 */
[----:B------:R-:W-:Y:S04]  /*e140*/  STS.U16 [R0+0x9c00], R19 ;  /* 0x009c001300007388 */ /* 0x000fe80000000400 */
[----:B0-----:R-:W4:Y:S04]  /*e150*/  LDL.LU R20, [R1+0x7c] ;  /* 0x00007c0001147983 */ /* 0x001f280000300800 */
[----:B------:R-:W-:Y:S04]  /*e160*/  STL [R1+0x890], R29 ;  /* 0x0008901d01007387 */ /* 0x000fe80000100800 */
[----:B------:R-:W-:Y:S04]  /*e170*/  STL [R1+0x894], R28 ;  /* 0x0008941c01007387 */ /* 0x000fe80000100800 */
[----:B------:R-:W-:Y:S04]  /*e180*/  STS.U16 [R0+0xac00], R15 ;  /* 0x00ac000f00007388 */ /* 0x000fe80000000400 */
[----:B------:R-:W-:Y:S04]  /*e190*/  STS.U16 [R0+0xbc00], R14 ;  /* 0x00bc000e00007388 */ /* 0x000fe80000000400 */
[----:B------:R0:W-:Y:S04]  /*e1a0*/  STS.U16 [R0+0xcc00], R12 ;  /* 0x00cc000c00007388 */ /* 0x0001e80000000400 */
[----:B------:R1:W-:Y:S04]  /*e1b0*/  STS.U16 [R0+0xdc00], R22 ;  /* 0x00dc001600007388 */ /* 0x0003e80000000400 */
[----:B------:R1:W-:Y:S01]  /*e1c0*/  STS.U16 [R0+0xec00], R26 ;  /* 0x00ec001a00007388 */ /* 0x0003e20000000400 */
[----:B0-----:R-:W-:-:S03]  /*e1d0*/  LOP3.LUT R12, R2, R9, RZ, 0x3c, !PT ;  /* 0x00000009020c7212 */ /* 0x001fc600078e3cff */
[----:B--2---:R-:W-:Y:S04]  /*e1e0*/  STL [R1+0x1a50], R27 ;  /* 0x001a501b01007387 */ /* 0x004fe80000100800 */
[----:B------:R0:W-:Y:S04]  /*e1f0*/  STL [R1+0x1a58], R2 ;  /* 0x001a580201007387 */ /* 0x0001e80000100800 */
[----:B------:R-:W-:Y:S04]  /*e200*/  STL [R1+0x1a54], R9 ;  /* 0x001a540901007387 */ /* 0x000fe80000100800 */
[----:B-1----:R-:W2:Y:S04]  /*e210*/  LDL.LU R22, [R1+0x74] ;  /* 0x0000740001167983 */ /* 0x002ea80000300800 */
[----:B------:R-:W2:Y:S04]  /*e220*/  LDL.LU R26, [R1+0x70] ;  /* 0x00007000011a7983 */ /* 0x000ea80000300800 */
[----:B0-----:R-:W2:Y:S04]  /*e230*/  LDL.LU R2, [R1+0x68] ;  /* 0x0000680001027983 */ /* 0x001ea80000300800 */
[----:B---3--:R-:W-:Y:S04]  /*e240*/  STS.U16 [R0+0xfc00], R4 ;  /* 0x00fc000400007388 */ /* 0x008fe80000000400 */
[----:B----4-:R-:W-:Y:S04]  /*e250*/  STS.U16 [R12+0x10000], R5 ;  /* 0x010000050c007388 */ /* 0x010fe80000000400 */
[----:B------:R-:W-:Y:S04]  /*e260*/  STS.U16 [R12+0x10800], R6 ;  /* 0x010800060c007388 */ /* 0x000fe80000000400 */
        /* <DEDUP_REMOVED lines=13> */
[----:B------:R0:W-:Y:S04]  /*e340*/  STS.U16 [R12+0x11000], R7 ;  /* 0x011000070c007388 */ /* 0x0001e80000000400 */
[----:B------:R-:W3:Y:S04]  /*e350*/  LDL.LU R5, [R1+0x38] ;  /* 0x0000380001057983 */ /* 0x000ee80000300800 */
[----:B------:R1:W-:Y:S04]  /*e360*/  STS.U16 [R12+0x11800], R8 ;  /* 0x011800080c007388 */ /* 0x0003e80000000400 */
[----:B------:R-:W3:Y:S04]  /*e370*/  LDL.LU R6, [R1+0x34] ;  /* 0x0000340001067983 */ /* 0x000ee80000300800 */
[----:B------:R1:W-:Y:S04]  /*e380*/  STS.U16 [R12+0x12000], R10 ;  /* 0x0120000a0c007388 */ /* 0x0003e80000000400 */
[----:B0-----:R-:W3:Y:S04]  /*e390*/  LDL.LU R7, [R1+0x28] ;  /* 0x0000280001077983 */ /* 0x001ee80000300800 */
[----:B------:R0:W-:Y:S04]  /*e3a0*/  STS.U16 [R12+0x12800], R11 ;  /* 0x0128000b0c007388 */ /* 0x0001e80000000400 */
[----:B-1----:R-:W3:Y:S04]  /*e3b0*/  LDL.LU R8, [R1+0x20] ;  /* 0x0000200001087983 */ /* 0x002ee80000300800 */
[----:B------:R-:W-:Y:S04]  /*e3c0*/  STS.U16 [R12+0x13000], R3 ;  /* 0x013000030c007388 */ /* 0x000fe80000000400 */
[----:B------:R-:W3:Y:S04]  /*e3d0*/  LDL.LU R10, [R1+0x1c] ;  /* 0x00001c00010a7983 */ /* 0x000ee80000300800 */
[----:B------:R1:W-:Y:S04]  /*e3e0*/  STS.U16 [R12+0x13800], R13 ;  /* 0x0138000d0c007388 */ /* 0x0003e80000000400 */
[----:B0-----:R-:W3:Y:S04]  /*e3f0*/  LDL.LU R11, [R1+0x18] ;  /* 0x00001800010b7983 */ /* 0x001ee80000300800 */
[----:B------:R0:W-:Y:S04]  /*e400*/  STS.U16 [R12+0x14000], R18 ;  /* 0x014000120c007388 */ /* 0x0001e80000000400 */
[----:B-1----:R-:W3:Y:S04]  /*e410*/  LDL.LU R13, [R1+0x14] ;  /* 0x00001400010d7983 */ /* 0x002ee80000300800 */
[----:B------:R1:W-:Y:S04]  /*e420*/  STS.U16 [R12+0x14800], R20 ;  /* 0x014800140c007388 */ /* 0x0003e80000000400 */
[----:B0-----:R-:W3:Y:S04]  /*e430*/  LDL.LU R18, [R1+0xc8] ;  /* 0x0000c80001127983 */ /* 0x001ee80000300800 */
[----:B------:R0:W-:Y:S04]  /*e440*/  STS.U16 [R12+0x15000], R22 ;  /* 0x015000160c007388 */ /* 0x0001e80000000400 */
[----:B-1----:R-:W3:Y:S04]  /*e450*/  LDL.LU R20, [R1+0x30] ;  /* 0x0000300001147983 */ /* 0x002ee80000300800 */
[----:B------:R1:W-:Y:S04]  /*e460*/  STS.U16 [R12+0x15800], R26 ;  /* 0x0158001a0c007388 */ /* 0x0003e80000000400 */
[----:B0-----:R-:W3:Y:S04]  /*e470*/  LDL.LU R22, [R1+0x2c] ;  /* 0x00002c0001167983 */ /* 0x001ee80000300800 */
[----:B-1----:R-:W3:Y:S04]  /*e480*/  LDL.LU R26, [R1+0x24] ;  /* 0x00002400011a7983 */ /* 0x002ee80000300800 */
[----:B------:R-:W3:Y:S04]  /*e490*/  LDL.LU R16, [R1+0x10] ;  /* 0x0000100001107983 */ /* 0x000ee80000300800 */
[----:B------:R-:W3:Y:S04]  /*e4a0*/  LDL.LU R17, [R1+0xc] ;  /* 0x00000c0001117983 */ /* 0x000ee80000300800 */
[----:B------:R-:W3:Y:S04]  /*e4b0*/  LDL.LU R28, [R1+0x8] ;  /* 0x00000800011c7983 */ /* 0x000ee80000300800 */
[----:B------:R-:W3:Y:S04]  /*e4c0*/  LDL.LU R29, [R1+0x4] ;  /* 0x00000400011d7983 */ /* 0x000ee80000300800 */
[----:B------:R-:W3:Y:S04]  /*e4d0*/  LDL.LU R3, [R1] ;  /* 0x0000000001037983 */ /* 0x000ee80000300800 */
[----:B--2---:R0:W-:Y:S04]  /*e4e0*/  STS.U16 [R12+0x16000], R2 ;  /* 0x016000020c007388 */ /* 0x0041e80000000400 */
[----:B0-----:R-:W2:Y:S04]  /*e4f0*/  LDL.LU R2, [R1+0x1a5c] ;  /* 0x001a5c0001027983 */ /* 0x001ea80000300800 */
[----:B--2---:R0:W-:Y:S04]  /*e500*/  STS.U16 [R12+0x16800], R2 ;  /* 0x016800020c007388 */ /* 0x0041e80000000400 */
[----:B---3--:R1:W-:Y:S04]  /*e510*/  STS.U16 [R12+0x17000], R9 ;  /* 0x017000090c007388 */ /* 0x0083e80000000400 */
[----:B0-----:R-:W2:Y:S04]  /*e520*/  LDL.LU R2, [R1+0x1a58] ;  /* 0x001a580001027983 */ /* 0x001ea80000300800 */
[----:B-1----:R-:W2:Y:S04]  /*e530*/  LDL.LU R9, [R1+0x1a54] ;  /* 0x001a540001097983 */ /* 0x002ea80000300800 */
[----:B----4-:R0:W-:Y:S04]  /*e540*/  STS.U16 [R12+0x17800], R27 ;  /* 0x0178001b0c007388 */ /* 0x0101e80000000400 */
[----:B------:R1:W-:Y:S04]  /*e550*/  STS.U16 [R12+0x18000], R25 ;  /* 0x018000190c007388 */ /* 0x0003e80000000400 */
[----:B------:R3:W-:Y:S04]  /*e560*/  STS.U16 [R12+0x18800], R24 ;  /* 0x018800180c007388 */ /* 0x0007e80000000400 */
[----:B0-----:R-:W4:Y:S04]  /*e570*/  LDL.LU R27, [R1+0x1a50] ;  /* 0x001a5000011b7983 */ /* 0x001f280000300800 */
[----:B-1----:R-:W4:Y:S04]  /*e580*/  LDL.LU R25, [R1+0x1a4c] ;  /* 0x001a4c0001197983 */ /* 0x002f280000300800 */
[----:B---3--:R-:W3:Y:S04]  /*e590*/  LDL.LU R24, [R1+0x1a48] ;  /* 0x001a480001187983 */ /* 0x008ee80000300800 */
[----:B------:R0:W-:Y:S04]  /*e5a0*/  STS.U16 [R12+0x19000], R23 ;  /* 0x019000170c007388 */ /* 0x0001e80000000400 */
[----:B------:R1:W-:Y:S04]  /*e5b0*/  STS.U16 [R12+0x19800], R21 ;  /* 0x019800150c007388 */ /* 0x0003e80000000400 */
[----:B------:R1:W-:Y:S04]  /*e5c0*/  STS.U16 [R12+0x1a000], R19 ;  /* 0x01a000130c007388 */ /* 0x0003e80000000400 */
[----:B0-----:R-:W3:Y:S04]  /*e5d0*/  LDL.LU R23, [R1+0x1a44] ;  /* 0x001a440001177983 */ /* 0x001ee80000300800 */
[----:B-1----:R-:W3:Y:S04]  /*e5e0*/  LDL.LU R21, [R1+0x1a40] ;  /* 0x001a400001157983 */ /* 0x002ee80000300800 */
[----:B------:R-:W3:Y:S04]  /*e5f0*/  LDL.LU R19, [R1+0x1a3c] ;  /* 0x001a3c0001137983 */ /* 0x000ee80000300800 */
        /* <DEDUP_REMOVED lines=17> */
[----:B------:R0:W-:Y:S04]  /*e710*/  STS.U16 [R12+0x1f000], R11 ;  /* 0x01f0000b0c007388 */ /* 0x0001e80000000400 */
[----:B------:R1:W-:Y:S01]  /*e720*/  STS.U16 [R12+0x1f800], R13 ;  /* 0x01f8000d0c007388 */ /* 0x0003e20000000400 */
[----:B--2---:R-:W-:-:S03]  /*e730*/  LOP3.LUT R2, R2, R9, RZ, 0x3c, !PT ;  /* 0x0000000902027212 */ /* 0x004fc600078e3cff */
[----:B------:R-:W2:Y:S01]  /*e740*/  LDL.LU R9, [R1+0x1a18] ;  /* 0x001a180001097983 */ /* 0x000ea20000300800 */
[----:B------:R-:W-:-:S03]  /*e750*/  LOP3.LUT R2, R2, 0x40, RZ, 0x3c, !PT ;  /* 0x0000004002027812 */ /* 0x000fc600078e3cff */
[----:B------:R-:W2:Y:S04]  /*e760*/  LDL.LU R10, [R1+0x1a14] ;  /* 0x001a1400010a7983 */ /* 0x000ea80000300800 */
[----:B0-----:R-:W2:Y:S04]  /*e770*/  LDL.LU R11, [R1+0x1a10] ;  /* 0x001a1000010b7983 */ /* 0x001ea80000300800 */
[----:B-1----:R-:W2:Y:S04]  /*e780*/  LDL.LU R12, [R1+0x1a0c] ;  /* 0x001a0c00010c7983 */ /* 0x002ea80000300800 */
[----:B------:R-:W2:Y:S04]  /*e790*/  LDL.LU R13, [R1+0x1a08] ;  /* 0x001a0800010d7983 */ /* 0x000ea80000300800 */
[----:B------:R0:W-:Y:S04]  /*e7a0*/  STS.U16 [R2+0x1fc00], R18 ;  /* 0x01fc001202007388 */ /* 0x0001e80000000400 */
[----:B------:R1:W-:Y:S04]  /*e7b0*/  STS.U16 [R2+0x10400], R20 ;  /* 0x0104001402007388 */ /* 0x0003e80000000400 */
[----:B------:R4:W-:Y:S04]  /*e7c0*/  STS.U16 [R2+0x10c00], R22 ;  /* 0x010c001602007388 */ /* 0x0009e80000000400 */
[----:B0-----:R-:W2:Y:S04]  /*e7d0*/  LDL.LU R18, [R1+0x1a04] ;  /* 0x001a040001127983 */ /* 0x001ea80000300800 */
[----:B-1----:R-:W2:Y:S04]  /*e7e0*/  LDL.LU R20, [R1+0x1a00] ;  /* 0x001a000001147983 */ /* 0x002ea80000300800 */
[----:B----4-:R-:W4:Y:S04]  /*e7f0*/  LDL.LU R22, [R1+0x19fc] ;  /* 0x0019fc0001167983 */ /* 0x010f280000300800 */
[----:B------:R0:W-:Y:S04]  /*e800*/  STS.U16 [R2+0x11400], R26 ;  /* 0x0114001a02007388 */ /* 0x0001e80000000400 */
[----:B0-----:R-:W2:Y:S04]  /*e810*/  LDL.LU R26, [R1+0x19f8] ;  /* 0x0019f800011a7983 */ /* 0x001ea80000300800 */
[----:B------:R-:W-:Y:S04]  /*e820*/  STS.U16 [R2+0x11c00], R16 ;  /* 0x011c001002007388 */ /* 0x000fe80000000400 */
[----:B------:R-:W-:Y:S04]  /*e830*/  STS.U16 [R2+0x12400], R17 ;  /* 0x0124001102007388 */ /* 0x000fe80000000400 */
[----:B------:R-:W-:Y:S04]  /*e840*/  STS.U16 [R2+0x12c00], R28 ;  /* 0x012c001c02007388 */ /* 0x000fe80000000400 */
[----:B------:R-:W-:Y:S04]  /*e850*/  STS.U16 [R2+0x13400], R29 ;  /* 0x0134001d02007388 */ /* 0x000fe80000000400 */
[----:B------:R0:W-:Y:S04]  /*e860*/  STS.U16 [R2+0x13c00], R3 ;  /* 0x013c000302007388 */ /* 0x0001e80000000400 */
[----:B0-----:R-:W3:Y:S04]  /*e870*/  LDL R3, [R1+0x3fc] ;  /* 0x0003fc0001037983 */ /* 0x001ee80000100800 */
[----:B--2---:R0:W-:Y:S04]  /*e880*/  STS.U16 [R2+0x14400], R26 ;  /* 0x0144001a02007388 */ /* 0x0041e80000000400 */
[----:B----4-:R-:W-:Y:S04]  /*e890*/  STS.U16 [R2+0x14c00], R22 ;  /* 0x014c001602007388 */ /* 0x010fe80000000400 */
[----:B------:R-:W-:Y:S04]  /*e8a0*/  STS.U16 [R2+0x15400], R20 ;  /* 0x0154001402007388 */ /* 0x000fe80000000400 */
[----:B------:R-:W-:Y:S04]  /*e8b0*/  STS.U16 [R2+0x15c00], R18 ;  /* 0x015c001202007388 */ /* 0x000fe80000000400 */
[----:B------:R-:W-:Y:S04]  /*e8c0*/  STS.U16 [R2+0x16400], R13 ;  /* 0x0164000d02007388 */ /* 0x000fe80000000400 */
[----:B------:R-:W-:Y:S04]  /*e8d0*/  STS.U16 [R2+0x16c00], R12 ;  /* 0x016c000c02007388 */ /* 0x000fe80000000400 */
[----:B------:R-:W-:Y:S04]  /*e8e0*/  STS.U16 [R2+0x17400], R11 ;  /* 0x0174000b02007388 */ /* 0x000fe80000000400 */
[----:B------:R-:W-:Y:S04]  /*e8f0*/  STS.U16 [R2+0x17c00], R10 ;  /* 0x017c000a02007388 */ /* 0x000fe80000000400 */
[----:B------:R-:W-:Y:S04]  /*e900*/  STS.U16 [R2+0x18400], R9 ;  /* 0x0184000902007388 */ /* 0x000fe80000000400 */
[----:B---3--:R-:W-:Y:S04]  /*e910*/  STS.U16 [R2+0x18c00], R8 ;  /* 0x018c000802007388 */ /* 0x008fe80000000400 */
[----:B------:R-:W-:Y:S04]  /*e920*/  STS.U16 [R2+0x19400], R7 ;  /* 0x0194000702007388 */ /* 0x000fe80000000400 */
        /* <DEDUP_REMOVED lines=12> */
[----:B------:R-:W-:Y:S06]  /*e9f0*/  BAR.SYNC.DEFER_BLOCKING 0x0 ;  /* 0x0000000000007b1d */ /* 0x000fec0000010000 */
[----:B0-----:R-:W2:Y:S04]  /*ea00*/  LDL R26, [R1+0x3f4] ;  /* 0x0003f400011a7983 */ /* 0x001ea80000100800 */
[----:B------:R-:W0:Y:S04]  /*ea10*/  LDSM.16.M88.4 R8, [R3+0x10000] ;  /* 0x010000000308783b */ /* 0x000e280000000200 */
[----:B------:R-:W1:Y:S04]  /*ea20*/  LDSM.16.M88.4 R4, [R3+0x12000] ;  /* 0x012000000304783b */ /* 0x000e680000000200 */
[----:B------:R-:W3:Y:S04]  /*ea30*/  LDSM.16.M88.4 R16, [R3+0x14000] ;  /* 0x014000000310783b */ /* 0x000ee80000000200 */
[----:B0-----:R-:W-:Y:S04]  /*ea40*/  STL.64 [R1+0x60], R8 ;  /* 0x0000600801007387 */ /* 0x001fe80000100a00 */
[----:B------:R-:W-:Y:S01]  /*ea50*/  STL.64 [R1+0x68], R10 ;  /* 0x0000680a01007387 */ /* 0x000fe20000100a00 */
[----:B-1----:R-:W-:-:S02]  /*ea60*/  IMAD.MOV.U32 R2, RZ, RZ, R4 ;  /* 0x000000ffff027224 */ /* 0x002fc400078e0004 */
[----:B------:R-:W-:Y:S01]  /*ea70*/  IMAD.MOV.U32 R0, RZ, RZ, R5 ;  /* 0x000000ffff007224 */ /* 0x000fe200078e0005 */
[----:B------:R-:W-:Y:S04]  /*ea80*/  STL.64 [R1+0x50], R4 ;  /* 0x0000500401007387 */ /* 0x000fe80000100a00 */
[----:B------:R-:W0:Y:S04]  /*ea90*/  LDSM.16.M88.4 R8, [R3+0x16000] ;  /* 0x016000000308783b */ /* 0x000e280000000200 */
[----:B------:R-:W-:Y:S04]  /*eaa0*/  STL.64 [R1+0x58], R6 ;  /* 0x0000580601007387 */ /* 0x000fe80000100a00 */
[----:B------:R-:W1:Y:S04]  /*eab0*/  LDSM.16.M88.4 R4, [R3+0x18000] ;  /* 0x018000000304783b */ /* 0x000e680000000200 */
[----:B---3--:R-:W-:Y:S04]  /*eac0*/  STL.64 [R1+0x40], R16 ;  /* 0x0000401001007387 */ /* 0x008fe80000100a00 */
[----:B------:R-:W-:Y:S04]  /*ead0*/  STL.64 [R1+0x48], R18 ;  /* 0x0000481201007387 */ /* 0x000fe80000100a00 */
[----:B------:R-:W3:Y:S04]  /*eae0*/  LDSM.16.M88.4 R16, [R3+0x1a000] ;  /* 0x01a000000310783b */ /* 0x000ee80000000200 */
[----:B0-----:R-:W-:Y:S04]  /*eaf0*/  STL.64 [R1+0x30], R8 ;  /* 0x0000300801007387 */ /* 0x001fe80000100a00 */
[----:B------:R-:W-:Y:S04]  /*eb00*/  STL.64 [R1+0x38], R10 ;  /* 0x0000380a01007387 */ /* 0x000fe80000100a00 */
[----:B-1----:R-:W-:Y:S04]  /*eb10*/  STL.64 [R1+0x20], R4 ;  /* 0x0000200401007387 */ /* 0x002fe80000100a00 */
[----:B------:R-:W-:Y:S04]  /*eb20*/  STL.64 [R1+0x28], R6 ;  /* 0x0000280601007387 */ /* 0x000fe80000100a00 */
[----:B------:R-:W0:Y:S04]  /*eb30*/  LDSM.16.M88.4 R4, [R3+0x1e000] ;  /* 0x01e000000304783b */ /* 0x000e280000000200 */
[----:B------:R-:W1:Y:S04]  /*eb40*/  LDSM.16.M88.4 R8, [R3+0x1c000] ;  /* 0x01c000000308783b */ /* 0x000e680000000200 */
[----:B---3--:R-:W-:Y:S04]  /*eb50*/  STL.64 [R1+0x10], R16 ;  /* 0x0000101001007387 */ /* 0x008fe80000100a00 */
[----:B------:R-:W-:Y:S04]  /*eb60*/  STL.64 [R1+0x18], R18 ;  /* 0x0000181201007387 */ /* 0x000fe80000100a00 */
[----:B0-----:R-:W-:Y:S04]  /*eb70*/  STL.64 [R1+0x1990], R6 ;  /* 0x0019900601007387 */ /* 0x001fe80000100a00 */
[----:B-1----:R-:W-:Y:S04]  /*eb80*/  STL.64 [R1], R8 ;  /* 0x0000000801007387 */ /* 0x002fe80000100a00 */
[----:B------:R-:W-:Y:S04]  /*eb90*/  STL.64 [R1+0x8], R10 ;  /* 0x0000080a01007387 */ /* 0x000fe80000100a00 */
[----:B------:R0:W-:Y:S04]  /*eba0*/  STL.64 [R1+0x1988], R4 ;  /* 0x0019880401007387 */ /* 0x0001e80000100a00 */
[----:B0-----:R-:W3:Y:S04]  /*ebb0*/  LDL.LU.64 R4, [R1+0x3a0] ;  /* 0x0003a00001047983 */ /* 0x001ee80000300a00 */
[----:B------:R-:W4:Y:S04]  /*ebc0*/  LDL.LU.64 R6, [R1+0x3a8] ;  /* 0x0003a80001067983 */ /* 0x000f280000300a00 */
[----:B--2---:R-:W0:Y:S04]  /*ebd0*/  LDSM.16.MT88.4 R16, [R26+0x80] ;  /* 0x000080001a10783b */ /* 0x004e280000004200 */
[----:B------:R-:W1:Y:S04]  /*ebe0*/  LDSM.16.MT88.4 R20, [R26+0x100] ;  /* 0x000100001a14783b */ /* 0x000e680000004200 */
[----:B------:R-:W2:Y:S04]  /*ebf0*/  LDSM.16.MT88.4 R8, [R26+0x180] ;  /* 0x000180001a08783b */ /* 0x000ea80000004200 */
[----:B------:R-:W0:Y:S04]  /*ec00*/  LDSM.16.MT88.4 R12, [R26] ;  /* 0x000000001a0c783b */ /* 0x000e280000004200 */
[----:B----4-:R-:W-:Y:S04]  /*ec10*/  STL.64 [R1+0x19a0], R6 ;  /* 0x0019a00601007387 */ /* 0x010fe80000100a00 */
[----:B---3--:R3:W-:Y:S04]  /*ec20*/  STL.64 [R1+0x1998], R4 ;  /* 0x0019980401007387 */ /* 0x0087e80000100a00 */
[----:B---3--:R-:W3:Y:S04]  /*ec30*/  LDL.64 R4, [R1+0x10] ;  /* 0x0000100001047983 */ /* 0x008ee80000100a00 */
[----:B---3--:R3:W-:Y:S04]  /*ec40*/  STL.64 [R1+0x19b0], R4 ;  /* 0x0019b00401007387 */ /* 0x0087e80000100a00 */
[----:B---3--:R-:W3:Y:S04]  /*ec50*/  LDL.64 R4, [R1+0x20] ;  /* 0x0000200001047983 */ /* 0x008ee80000100a00 */
[----:B---3--:R3:W-:Y:S04]  /*ec60*/  STL.64 [R1+0x19c8], R4 ;  /* 0x0019c80401007387 */ /* 0x0087e80000100a00 */
[----:B---3--:R-:W3:Y:S04]  /*ec70*/  LDL.64 R4, [R1+0x30] ;  /* 0x0000300001047983 */ /* 0x008ee80000100a00 */
[----:B---3--:R3:W-:Y:S04]  /*ec80*/  STL.64 [R1+0x19d0], R4 ;  /* 0x0019d00401007387 */ /* 0x0087e80000100a00 */
[----:B---3--:R-:W3:Y:S04]  /*ec90*/  LDL.64 R4, [R1+0x40] ;  /* 0x0000400001047983 */ /* 0x008ee80000100a00 */
[----:B---3--:R3:W-:Y:S02]  /*eca0*/  STL.64 [R1+0x19d8], R4 ;  /* 0x0019d80401007387 */ /* 0x0087e40000100a00 */
[----:B---3--:R-:W-:-:S02]  /*ecb0*/  IMAD.MOV.U32 R4, RZ, RZ, R2 ;  /* 0x000000ffff047224 */ /* 0x008fc400078e0002 */
[----:B------:R-:W-:-:S05]  /*ecc0*/  IMAD.MOV.U32 R5, RZ, RZ, R0 ;  /* 0x000000ffff057224 */ /* 0x000fca00078e0000 */
[----:B------:R3:W-:Y:S04]  /*ecd0*/  STL.64 [R1+0x19f0], R4 ;  /* 0x0019f00401007387 */ /* 0x0007e80000100a00 */
[----:B---3--:R-:W3:Y:S04]  /*ece0*/  LDL.LU.64 R4, [R1+0x410] ;  /* 0x0004100001047983 */ /* 0x008ee80000300a00 */
[----:B------:R-:W3:Y:S04]  /*ecf0*/  LDL.LU.64 R6, [R1+0x418] ;  /* 0x0004180001067983 */ /* 0x000ee80000300a00 */
[----:B0-----:R-:W-:Y:S04]  /*ed00*/  STL.64 [R1+0x1980], R18 ;  /* 0x0019801201007387 */ /* 0x001fe80000100a00 */
[----:B------:R0:W-:Y:S04]  /*ed10*/  STL.64 [R1+0x1978], R16 ;  /* 0x0019781001007387 */ /* 0x0001e80000100a00 */
[----:B0-----:R-:W4:Y:S04]  /*ed20*/  LDL.LU.64 R16, [R1+0x3d0] ;  /* 0x0003d00001107983 */ /* 0x001f280000300a00 */
[----:B------:R-:W2:Y:S04]  /*ed30*/  LDL.LU.64 R18, [R1+0x3d8] ;  /* 0x0003d80001127983 */ /* 0x000ea80000300a00 */
[----:B--2---:R-:W-:Y:S04]  /*ed40*/  STL.64 [R1+0x19e8], R18 ;  /* 0x0019e81201007387 */ /* 0x004fe80000100a00 */
[----:B----4-:R0:W-:Y:S04]  /*ed50*/  STL.64 [R1+0x19e0], R16 ;  /* 0x0019e01001007387 */ /* 0x0101e80000100a00 */
[----:B0-----:R-:W2:Y:S04]  /*ed60*/  LDL.LU.64 R16, [R1+0x400] ;  /* 0x0004000001107983 */ /* 0x001ea80000300a00 */
[----:B------:R-:W2:Y:S04]  /*ed70*/  LDL.LU.64 R18, [R1+0x408] ;  /* 0x0004080001127983 */ /* 0x000ea80000300a00 */
[----:B-1----:R-:W-:Y:S04]  /*ed80*/  STL.64 [R1+0x18e8], R22 ;  /* 0x0018e81601007387 */ /* 0x002fe80000100a00 */
[----:B------:R0:W-:Y:S04]  /*ed90*/  STL.64 [R1+0x18e0], R20 ;  /* 0x0018e01401007387 */ /* 0x0001e80000100a00 */
[----:B0-----:R-:W4:Y:S04]  /*eda0*/  LDL.LU.64 R20, [R1+0x3e0] ;  /* 0x0003e00001147983 */ /* 0x001f280000300a00 */
[----:B------:R-:W4:Y:S04]  /*edb0*/  LDL.LU.64 R22, [R1+0x3e8] ;  /* 0x0003e80001167983 */ /* 0x000f280000300a00 */
[----:B------:R-:W-:Y:S04]  /*edc0*/  STL [R1+0x18d8], R26 ;  /* 0x0018d81a01007387 */ /* 0x000fe80000100800 */
[----:B------:R-:W3:Y:S04]  /*edd0*/  LDL.LU.64 R24, [R1+0x60] ;  /* 0x0000600001187983 */ /* 0x000ee80000300a00 */
[----:B------:R-:W-:Y:S04]  /*ede0*/  STL.64 [R1+0x1878], R10 ;  /* 0x0018780a01007387 */ /* 0x000fe80000100a00 */
[----:B------:R0:W-:Y:S04]  /*edf0*/  STL.64 [R1+0x1870], R8 ;  /* 0x0018700801007387 */ /* 0x0001e80000100a00 */
[----:B0-----:R-:W2:Y:S04]  /*ee00*/  LDL.64 R8, [R1] ;  /* 0x0000000001087983 */ /* 0x001ea80000100a00 */
[----:B--2---:R0:W-:Y:S04]  /*ee10*/  STL.64 [R1+0x19a8], R8 ;  /* 0x0019a80801007387 */ /* 0x0041e80000100a00 */
[----:B0-----:R-:W2:Y:S04]  /*ee20*/  LDL.LU.64 R8, [R1+0x3b0] ;  /* 0x0003b00001087983 */ /* 0x001ea80000300a00 */
[----:B------:R-:W2:Y:S01]  /*ee30*/  LDL.LU.64 R10, [R1+0x3b8] ;  /* 0x0003b800010a7983 */ /* 0x000ea20000300a00 */
[C---:B---3--:R-:W-:Y:S03]  /*ee40*/  HMMA.16816.F32.BF16 R4, R12.reuse, R24, R4 ;  /* 0x000000180c04723c */ /* 0x048fe60000041804 */
[----:B--2---:R-:W-:Y:S04]  /*ee50*/  STL.64 [R1+0x19c0], R10 ;  /* 0x0019c00a01007387 */ /* 0x004fe80000100a00 */
[----:B------:R0:W-:Y:S04]  /*ee60*/  STL.64 [R1+0x19b8], R8 ;  /* 0x0019b80801007387 */ /* 0x0001e80000100a00 */
[----:B0-----:R-:W2:Y:S04]  /*ee70*/  LDL.LU.64 R8, [R1+0x3c0] ;  /* 0x0003c00001087983 */ /* 0x001ea80000300a00 */
[----:B------:R-:W2:Y:S08]  /*ee80*/  LDL.LU.64 R10, [R1+0x3c8] ;  /* 0x0003c800010a7983 */ /* 0x000eb00000300a00 */
[----:B------:R0:W-:Y:S04]  /*ee90*/  STL.64 [R1+0x250], R4 ;  /* 0x0002500401007387 */ /* 0x0001e80000100a00 */
[----:B------:R1:W-:Y:S04]  /*eea0*/  STL.64 [R1+0x258], R6 ;  /* 0x0002580601007387 */ /* 0x0003e80000100a00 */
[----:B0-----:R-:W1:Y:S02]  /*eeb0*/  LDL.LU.64 R4, [R1+0x19f0] ;  /* 0x0019f00001047983 */ /* 0x001e640000300a00 */
[C---:B-1----:R-:W-:Y:S02]  /*eec0*/  HMMA.16816.F32.BF16 R4, R12.reuse, R4, R16 ;  /* 0x000000040c04723c */ /* 0x042fe40000041810 */
[----:B------:R-:W3:Y:S04]  /*eed0*/  LDL.LU.64 R18, [R1+0x19e8] ;  /* 0x0019e80001127983 */ /* 0x000ee80000300a00 */
[----:B------:R-:W3:Y:S11]  /*eee0*/  LDL.LU.64 R16, [R1+0x19e0] ;  /* 0x0019e00001107983 */ /* 0x000ef60000300a00 */
[----:B------:R-:W-:Y:S06]  /*eef0*/  @!UPT UIADD3 URZ, URZ, URZ, URZ ;  /* 0x0000003f3f3ff290 */ /* 0x000fec000fffe03f */
[----:B------:R0:W-:Y:S04]  /*ef00*/  STL.64 [R1+0x240], R4 ;  /* 0x0002400401007387 */ /* 0x0001e80000100a00 */
[----:B------:R-:W-:Y:S04]  /*ef10*/  STL.64 [R1+0x248], R6 ;  /* 0x0002480601007387 */ /* 0x000fe80000100a00 */
[----:B0-----:R-:W4:Y:S02]  /*ef20*/  LDL.LU.64 R4, [R1+0x19d8] ;  /* 0x0019d80001047983 */ /* 0x001f240000300a00 */
[----:B----4-:R-:W-:Y:S01]  /*ef30*/  HMMA.16816.F32.BF16 R20, R12, R4, R20 ;  /* 0x000000040c14723c */ /* 0x010fe20000041814 */
[----:B------:R-:W-:Y:S11]  /*ef40*/  IMAD.MOV.U32 R3, RZ, RZ, R5 ;  /* 0x000000ffff037224 */ /* 0x000ff600078e0005 */
[----:B------:R-:W-:Y:S11]  /*ef50*/  @!UPT UIADD3 URZ, URZ, URZ, URZ ;  /* 0x0000003f3f3ff290 */ /* 0x000ff6000fffe03f */
[----:B------:R0:W-:Y:S04]  /*ef60*/  STL.64 [R1+0x230], R20 ;  /* 0x0002301401007387 */ /* 0x0001e80000100a00 */
[----:B------:R-:W-:Y:S01]  /*ef70*/  STL.64 [R1+0x238], R22 ;  /* 0x0002381601007387 */ /* 0x000fe20000100a00 */
[----:B0-----:R-:W-:-:S03]  /*ef80*/  IMAD.MOV.U32 R20, RZ, RZ, R4 ;  /* 0x000000ffff147224 */ /* 0x001fc600078e0004 */
[----:B------:R-:W3:Y:S02]  /*ef90*/  LDL.LU.64 R4, [R1+0x19d0] ;  /* 0x0019d00001047983 */ /* 0x000ee40000300a00 */
[C---:B---3--:R-:W-:Y:S11]  /*efa0*/  HMMA.16816.F32.BF16 R16, R12.reuse, R4, R16 ;  /* 0x000000040c10723c */ /* 0x048ff60000041810 */
[----:B------:R-:W-:Y:S11]  /*efb0*/  @!UPT UIADD3 URZ, URZ, URZ, URZ ;  /* 0x0000003f3f3ff290 */ /* 0x000ff6000fffe03f */
[----:B------:R-:W-:Y:S01]  /*efc0*/  @!UPT UIADD3 URZ, URZ, URZ, URZ ;  /* 0x0000003f3f3ff290 */ /* 0x000fe2000fffe03f */
[----:B------:R0:W-:Y:S04]  /*efd0*/  STL.64 [R1+0x220], R16 ;  /* 0x0002201001007387 */ /* 0x0001e80000100a00 */
[----:B------:R1:W-:Y:S01]  /*efe0*/  STL.64 [R1+0x228], R18 ;  /* 0x0002281201007387 */ /* 0x0003e20000100a00 */
[----:B0-----:R-:W-:Y:S02]  /*eff0*/  IMAD.MOV.U32 R17, RZ, RZ, R4 ;  /* 0x000000ffff117224 */ /* 0x001fe400078e0004 */
[----:B------:R-:W-:Y:S02]  /*f000*/  IMAD.MOV.U32 R16, RZ, RZ, R5 ;  /* 0x000000ffff107224 */ /* 0x000fe400078e0005 */
[----:B------:R-:W2:Y:S02]  /*f010*/  LDL.LU.64 R4, [R1+0x19c8] ;  /* 0x0019c80001047983 */ /* 0x000ea40000300a00 */
[----:B--2---:R-:W-:Y:S01]  /*f020*/  HMMA.16816.F32.BF16 R8, R12, R4, R8 ;  /* 0x000000040c08723c */ /* 0x004fe20000041808 */
[----:B-1----:R-:W-:-:S02]  /*f030*/  IMAD.MOV.U32 R19, RZ, RZ, R4 ;  /* 0x000000ffff137224 */ /* 0x002fc400078e0004 */
[----:B------:R-:W-:Y:S11]  /*f040*/  IMAD.MOV.U32 R18, RZ, RZ, R5 ;  /* 0x000000ffff127224 */ /* 0x000ff600078e0005 */
[----:B------:R-:W-:Y:S09]  /*f050*/  @!UPT UIADD3 URZ, URZ, URZ, URZ ;  /* 0x0000003f3f3ff290 */ /* 0x000ff2000fffe03f */
[----:B------:R-:W-:Y:S04]  /*f060*/  STL.64 [R1+0x210], R8 ;  /* 0x0002100801007387 */ /* 0x000fe80000100a00 */
[----:B------:R0:W-:Y:S04]  /*f070*/  STL.64 [R1+0x218], R10 ;  /* 0x0002180a01007387 */ /* 0x0001e80000100a00 */
[----:B0-----:R-:W2:Y:S04]  /*f080*/  LDL.LU.64 R10, [R1+0x19c0] ;  /* 0x0019c000010a7983 */ /* 0x001ea80000300a00 */
[----:B------:R-:W2:Y:S04]  /*f090*/  LDL.LU.64 R8, [R1+0x19b8] ;  /* 0x0019b80001087983 */ /* 0x000ea80000300a00 */
[----:B------:R-:W2:Y:S02]  /*f0a0*/  LDL.LU.64 R4, [R1+0x19b0] ;  /* 0x0019b00001047983 */ /* 0x000ea40000300a00 */
[----:B--2---:R-:W-:Y:S01]  /*f0b0*/  HMMA.16816.F32.BF16 R8, R12, R4, R8 ;  /* 0x000000040c08723c */ /* 0x004fe20000041808 */
[----:B------:R-:W-:-:S02]  /*f0c0*/  IMAD.MOV.U32 R2, RZ, RZ, R4 ;  /* 0x000000ffff027224 */ /* 0x000fc400078e0004 */
[----:B------:R-:W-:Y:S11]  /*f0d0*/  IMAD.MOV.U32 R0, RZ, RZ, R5 ;  /* 0x000000ffff007224 */ /* 0x000ff600078e0005 */
[----:B------:R-:W-:Y:S09]  /*f0e0*/  @!UPT UIADD3 URZ, URZ, URZ, URZ ;  /* 0x0000003f3f3ff290 */ /* 0x000ff2000fffe03f */
[----:B------:R0:W-:Y:S04]  /*f0f0*/  STL.64 [R1+0x200], R8 ;  /* 0x0002000801007387 */ /* 0x0001e80000100a00 */
[----:B------:R-:W-:Y:S04]  /*f100*/  STL.64 [R1+0x208], R10 ;  /* 0x0002080a01007387 */ /* 0x000fe80000100a00 */
[----:B0-----:R-:W2:Y:S04]  /*f110*/  LDL.LU.64 R8, [R1+0x19a8] ;  /* 0x0019a80001087983 */ /* 0x001ea80000300a00 */
[----:B------:R-:W2:Y:S04]  /*f120*/  LDL.LU.64 R6, [R1+0x19a0] ;  /* 0x0019a00001067983 */ /* 0x000ea80000300a00 */
[----:B------:R-:W2:Y:S02]  /*f130*/  LDL.LU.64 R4, [R1+0x1998] ;  /* 0x0019980001047983 */ /* 0x000ea40000300a00 */
[----:B--2---:R-:W-:Y:S11]  /*f140*/  HMMA.16816.F32.BF16 R4, R12, R8, R4 ;  /* 0x000000080c04723c */ /* 0x004ff60000041804 */
[----:B------:R-:W-:Y:S11]  /*f150*/  @!UPT UIADD3 URZ, URZ, URZ, URZ ;  /* 0x0000003f3f3ff290 */ /* 0x000ff6000fffe03f */
[----:B------:R-:W-:Y:S01]  /*f160*/  @!UPT UIADD3 URZ, URZ, URZ, URZ ;  /* 0x0000003f3f3ff290 */ /* 0x000fe2000fffe03f */
[----:B------:R-:W-:Y:S04]  /*f170*/  STL.64 [R1+0x1f0], R4 ;  /* 0x0001f00401007387 */ /* 0x000fe80000100a00 */
[----:B------:R0:W-:Y:S04]  /*f180*/  STL.64 [R1+0x1f8], R6 ;  /* 0x0001f80601007387 */ /* 0x0001e80000100a00 */
[----:B0-----:R-:W2:Y:S04]  /*f190*/  LDL.LU.64 R6, [R1+0x1990] ;  /* 0x0019900001067983 */ /* 0x001ea80000300a00 */
[----:B------:R-:W3:Y:S04]  /*f1a0*/  LDL.LU.64 R4, [R1+0x1988] ;  /* 0x0019880001047983 */ /* 0x000ee80000300a00 */
[----:B------:R0:W-:Y:S04]  /*f1b0*/  STL.64 [R1+0x1900], R8 ;  /* 0x0019000801007387 */ /* 0x0001e80000100a00 */
[----:B0-----:R-:W4:Y:S04]  /*f1c0*/  LDL.LU.64 R8, [R1+0x180] ;  /* 0x0001800001087983 */ /* 0x001f280000300a00 */
[----:B------:R-:W2:Y:S04]  /*f1d0*/  LDL.LU.64 R10, [R1+0x188] ;  /* 0x00018800010a7983 */ /* 0x000ea80000300a00 */
[----:B--2---:R-:W-:Y:S04]  /*f1e0*/  STL.64 [R1+0x1910], R10 ;  /* 0x0019100a01007387 */ /* 0x004fe80000100a00 */
[----:B----4-:R0:W-:Y:S02]  /*f1f0*/  STL.64 [R1+0x1908], R8 ;  /* 0x0019080801007387 */ /* 0x0101e40000100a00 */
[----:B0-----:R-:W-:-:S02]  /*f200*/  IMAD.MOV.U32 R8, RZ, RZ, R19 ;  /* 0x000000ffff087224 */ /* 0x001fc400078e0013 */
[----:B------:R-:W-:-:S05]  /*f210*/  IMAD.MOV.U32 R9, RZ, RZ, R18 ;  /* 0x000000ffff097224 */ /* 0x000fca00078e0012 */
[----:B------:R0:W-:Y:S02]  /*f220*/  STL.64 [R1+0x1928], R8 ;  /* 0x0019280801007387 */ /* 0x0001e40000100a00 */
[----:B0-----:R-:W-:Y:S02]  /*f230*/  IMAD.MOV.U32 R8, RZ, RZ, R17 ;  /* 0x000000ffff087224 */ /* 0x001fe400078e0011 */
[----:B------:R-:W-:Y:S02]  /*f240*/  IMAD.MOV.U32 R9, RZ, RZ, R16 ;  /* 0x000000ffff097224 */ /* 0x000fe400078e0010 */
[----:B------:R-:W3:Y:S04]  /*f250*/  LDL.LU.64 R16, [R1+0x390] ;  /* 0x0003900001107983 */ /* 0x000ee80000300a00 */
[----:B------:R-:W3:Y:S04]  /*f260*/  LDL.LU.64 R18, [R1+0x398] ;  /* 0x0003980001127983 */ /* 0x000ee80000300a00 */
[----:B------:R0:W-:Y:S02]  /*f270*/  STL.64 [R1+0x1940], R8 ;  /* 0x0019400801007387 */ /* 0x0001e40000100a00 */
[----:B0-----:R-:W-:-:S02]  /*f280*/  IMAD.MOV.U32 R8, RZ, RZ, R20 ;  /* 0x000000ffff087224 */ /* 0x001fc400078e0014 */
[----:B------:R-:W-:-:S05]  /*f290*/  IMAD.MOV.U32 R9, RZ, RZ, R3 ;  /* 0x000000ffff097224 */ /* 0x000fca00078e0003 */
[----:B------:R0:W-:Y:S04]  /*f2a0*/  STL.64 [R1+0x1958], R8 ;  /* 0x0019580801007387 */ /* 0x0001e80000100a00 */
[----:B0-----:R-:W2:Y:S04]  /*f2b0*/  LDL.LU.64 R8, [R1+0x50] ;  /* 0x0000500001087983 */ /* 0x001ea80000300a00 */
[----:B--2---:R0:W-:Y:S04]  /*f2c0*/  STL.64 [R1+0x1970], R8 ;  /* 0x0019700801007387 */ /* 0x0041e80000100a00 */
[----:B0-----:R-:W2:Y:S04]  /*f2d0*/  LDL.LU.64 R8, [R1+0x380] ;  /* 0x0003800001087983 */ /* 0x001ea80000300a00 */
[----:B------:R-:W2:Y:S04]  /*f2e0*/  LDL.LU.64 R10, [R1+0x388] ;  /* 0x00038800010a7983 */ /* 0x000ea80000300a00 */
[----:B------:R-:W4:Y:S04]  /*f2f0*/  LDL.LU.64 R20, [R1+0x330] ;  /* 0x0003300001147983 */ /* 0x000f280000300a00 */
[----:B------:R-:W2:Y:S04]  /*f300*/  LDL.LU.64 R22, [R1+0x338] ;  /* 0x0003380001167983 */ /* 0x000ea80000300a00 */
[----:B--2---:R-:W-:Y:S04]  /*f310*/  STL.64 [R1+0x18f8], R22 ;  /* 0x0018f81601007387 */ /* 0x004fe80000100a00 */
[----:B----4-:R0:W-:Y:S04]  /*f320*/  STL.64 [R1+0x18f0], R20 ;  /* 0x0018f01401007387 */ /* 0x0101e80000100a00 */
[----:B0-----:R-:W2:Y:S04]  /*f330*/  LDL.LU.64 R20, [R1+0x170] ;  /* 0x0001700001147983 */ /* 0x001ea80000300a00 */
[----:B------:R-:W4:Y:S04]  /*f340*/  LDL.LU.64 R22, [R1+0x178] ;  /* 0x0001780001167983 */ /* 0x000f280000300a00 */
[----:B----4-:R-:W-:Y:S04]  /*f350*/  STL.64 [R1+0x1920], R22 ;  /* 0x0019201601007387 */ /* 0x010fe80000100a00 */
[----:B--2---:R0:W-:Y:S04]  /*f360*/  STL.64 [R1+0x1918], R20 ;  /* 0x0019181401007387 */ /* 0x0041e80000100a00 */
        /* <DEDUP_REMOVED lines=9> */
[----:B------:R-:W4:Y:S01]  /*f400*/  LDL.LU.64 R22, [R1+0x368] ;  /* 0x0003680001167983 */ /* 0x000f220000300a00 */
[----:B---3--:R-:W-:Y:S03]  /*f410*/  HMMA.16816.F32.BF16 R12, R12, R4, R16 ;  /* 0x000000040c0c723c */ /* 0x008fe60000041810 */
[----:B----4-:R-:W-:Y:S04]  /*f420*/  STL.64 [R1+0x1968], R22 ;  /* 0x0019681601007387 */ /* 0x010fe80000100a00 */
[----:B--2---:R0:W-:Y:S04]  /*f430*/  STL.64 [R1+0x1960], R20 ;  /* 0x0019601401007387 */ /* 0x0041e80000100a00 */
[----:B0-----:R-:W2:Y:S04]  /*f440*/  LDL.LU.64 R20, [R1+0x370] ;  /* 0x0003700001147983 */ /* 0x001ea80000300a00 */
[----:B------:R-:W2:Y:S04]  /*f450*/  LDL.LU.64 R22, [R1+0x378] ;  /* 0x0003780001167983 */ /* 0x000ea80000300a00 */
[----:B------:R-:W3:Y:S04]  /*f460*/  LDL.LU.64 R18, [R1+0x1980] ;  /* 0x0019800001127983 */ /* 0x000ee80000300a00 */
[----:B------:R-:W3:Y:S04]  /*f470*/  LDL.LU.64 R16, [R1+0x1978] ;  /* 0x0019780001107983 */ /* 0x000ee80000300a00 */
[----:B------:R-:W-:Y:S04]  /*f480*/  STL.64 [R1+0x1e0], R12 ;  /* 0x0001e00c01007387 */ /* 0x000fe80000100a00 */
[----:B------:R-:W-:Y:S01]  /*f490*/  STL.64 [R1+0x1e8], R14 ;  /* 0x0001e80e01007387 */ /* 0x000fe20000100a00 */
[C---:B---3--:R-:W-:Y:S11]  /*f4a0*/  HMMA.16816.F32.BF16 R8, R16.reuse, R24, R8 ;  /* 0x000000181008723c */ /* 0x048ff60000041808 */
[----:B------:R-:W-:Y:S11]  /*f4b0*/  @!UPT UIADD3 URZ, URZ, URZ, URZ ;  /* 0x0000003f3f3ff290 */ /* 0x000ff6000fffe03f */
[----:B------:R-:W-:Y:S01]  /*f4c0*/  @!UPT UIADD3 URZ, URZ, URZ, URZ ;  /* 0x0000003f3f3ff290 */ /* 0x000fe2000fffe03f */
[----:B------:R0:W-:Y:S04]  /*f4d0*/  STL.64 [R1+0x1d0], R8 ;  /* 0x0001d00801007387 */ /* 0x0001e80000100a00 */
[----:B------:R-:W-:Y:S04]  /*f4e0*/  STL.64 [R1+0x1d8], R10 ;  /* 0x0001d80a01007387 */ /* 0x000fe80000100a00 */
[----:B0-----:R-:W2:Y:S01]  /*f4f0*/  LDL.LU.64 R8, [R1+0x1970] ;  /* 0x0019700001087983 */ /* 0x001ea20000300a00 */
[----:B------:R-:W-:Y:S02]  /*f500*/  IMAD.MOV.U32 R12, RZ, RZ, R2 ;  /* 0x000000ffff0c7224 */ /* 0x000fe400078e0002 */
[----:B------:R-:W-:Y:S01]  /*f510*/  IMAD.MOV.U32 R13, RZ, RZ, R0 ;  /* 0x000000ffff0d7224 */ /* 0x000fe200078e0000 */
[----:B--2---:R-:W-:Y:S01]  /*f520*/  HMMA.16816.F32.BF16 R20, R16, R8, R20 ;  /* 0x000000081014723c */ /* 0x004fe20000041814 */
[----:B------:R-:W-:-:S02]  /*f530*/  IMAD.MOV.U32 R2, RZ, RZ, R8 ;  /* 0x000000ffff027224 */ /* 0x000fc400078e0008 */
[----:B------:R-:W-:Y:S11]  /*f540*/  IMAD.MOV.U32 R0, RZ, RZ, R9 ;  /* 0x000000ffff007224 */ /* 0x000ff600078e0009 */
[----:B------:R-:W-:Y:S09]  /*f550*/  @!UPT UIADD3 URZ, URZ, URZ, URZ ;  /* 0x0000003f3f3ff290 */ /* 0x000ff2000fffe03f */
[----:B------:R-:W-:Y:S04]  /*f560*/  STL.64 [R1+0x1c0], R20 ;  /* 0x0001c01401007387 */ /* 0x000fe80000100a00 */
[----:B------:R0:W-:Y:S04]  /*f570*/  STL.64 [R1+0x1c8], R22 ;  /* 0x0001c81601007387 */ /* 0x0001e80000100a00 */
[----:B0-----:R-:W2:Y:S04]  /*f580*/  LDL.LU.64 R22, [R1+0x1968] ;  /* 0x0019680001167983 */ /* 0x001ea80000300a00 */
[----:B------:R-:W2:Y:S04]  /*f590*/  LDL.LU.64 R20, [R1+0x1960] ;  /* 0x0019600001147983 */ /* 0x000ea80000300a00 */
[----:B------:R-:W2:Y:S02]  /*f5a0*/  LDL.LU.64 R8, [R1+0x1958] ;  /* 0x0019580001087983 */ /* 0x000ea40000300a00 */
[C---:B--2---:R-:W-:Y:S02]  /*f5b0*/  HMMA.16816.F32.BF16 R8, R16.reuse, R8, R20 ;  /* 0x000000081008723c */ /* 0x044fe40000041814 */
[----:B------:R-:W2:Y:S04]  /*f5c0*/  LDL.LU.64 R22, [R1+0x1950] ;  /* 0x0019500001167983 */ /* 0x000ea80000300a00 */
[----:B------:R-:W2:Y:S11]  /*f5d0*/  LDL.LU.64 R20, [R1+0x1948] ;  /* 0x0019480001147983 */ /* 0x000eb60000300a00 */
[----:B------:R-:W-:Y:S06]  /*f5e0*/  @!UPT UIADD3 URZ, URZ, URZ, URZ ;  /* 0x0000003f3f3ff290 */ /* 0x000fec000fffe03f */
[----:B------:R0:W-:Y:S04]  /*f5f0*/  STL.64 [R1+0x1b0], R8 ;  /* 0x0001b00801007387 */ /* 0x0001e80000100a00 */
[----:B------:R2:W-:Y:S04]  /*f600*/  STL.64 [R1+0x1b8], R10 ;  /* 0x0001b80a01007387 */ /* 0x0005e80000100a00 */
[----:B0-----:R-:W2:Y:S02]  /*f610*/  LDL.LU.64 R8, [R1+0x1940] ;  /* 0x0019400001087983 */ /* 0x001ea40000300a00 */
        /* <DEDUP_REMOVED lines=11> */
[----:B------:R-:W-:Y:S04]  /*f6d0*/  STL.64 [R1+0x190], R8 ;  /* 0x0001900801007387 */ /* 0x000fe80000100a00 */
[----:B------:R0:W-:Y:S04]  /*f6e0*/  STL.64 [R1+0x198], R10 ;  /* 0x0001980a01007387 */ /* 0x0001e80000100a00 */
[----:B0-----:R-:W3:Y:S04]  /*f6f0*/  LDL.LU.64 R10, [R1+0x1910] ;  /* 0x00191000010a7983 */ /* 0x001ee80000300a00 */
[----:B------:R-:W3:Y:S02]  /*f700*/  LDL.LU.64 R8, [R1+0x1908] ;  /* 0x0019080001087983 */ /* 0x000ee40000300a00 */
[C---:B---3--:R-:W-:Y:S02]  /*f710*/  HMMA.16816.F32.BF16 R12, R16.reuse, R12, R8 ;  /* 0x0000000c100c723c */ /* 0x048fe40000041808 */
[----:B------:R-:W2:Y:S11]  /*f720*/  LDL.LU.64 R8, [R1+0x1900] ;  /* 0x0019000001087983 */ /* 0x000eb60000300a00 */
[----:B------:R-:W-:Y:S10]  /*f730*/  @!UPT UIADD3 URZ, URZ, URZ, URZ ;  /* 0x0000003f3f3ff290 */ /* 0x000ff4000fffe03f */
[----:B------:R0:W-:Y:S04]  /*f740*/  STL.64 [R1+0x180], R12 ;  /* 0x0001800c01007387 */ /* 0x0001e80000100a00 */
[----:B------:R1:W-:Y:S04]  /*f750*/  STL.64 [R1+0x188], R14 ;  /* 0x0001880e01007387 */ /* 0x0003e80000100a00 */
[----:B0-----:R-:W3:Y:S04]  /*f760*/  LDL.LU.64 R12, [R1+0x320] ;  /* 0x00032000010c7983 */ /* 0x001ee80000300a00 */
[----:B-1----:R-:W3:Y:S01]  /*f770*/  LDL.LU.64 R14, [R1+0x328] ;  /* 0x00032800010e7983 */ /* 0x002ee20000300a00 */
[----:B--2---:R-:W-:Y:S11]  /*f780*/  HMMA.16816.F32.BF16 R20, R16, R8, R20 ;  /* 0x000000081014723c */ /* 0x004ff60000041814 */
[----:B------:R-:W-:Y:S11]  /*f790*/  @!UPT UIADD3 URZ, URZ, URZ, URZ ;  /* 0x0000003f3f3ff290 */ /* 0x000ff6000fffe03f */
[----:B------:R-:W-:Y:S01]  /*f7a0*/  @!UPT UIADD3 URZ, URZ, URZ, URZ ;  /* 0x0000003f3f3ff290 */ /* 0x000fe2000fffe03f */
[----:B------:R-:W-:Y:S04]  /*f7b0*/  STL.64 [R1+0x170], R20 ;  /* 0x0001701401007387 */ /* 0x000fe80000100a00 */
[----:B------:R0:W-:Y:S04]  /*f7c0*/  STL.64 [R1+0x178], R22 ;  /* 0x0001781601007387 */ /* 0x0001e80000100a00 */
[----:B0-----:R-:W2:Y:S04]  /*f7d0*/  LDL.LU.64 R22, [R1+0x18f8] ;  /* 0x0018f80001167983 */ /* 0x001ea80000300a00 */
[----:B------:R-:W2:Y:S01]  /*f7e0*/  LDL.LU.64 R20, [R1+0x18f0] ;  /* 0x0018f00001147983 */ /* 0x000ea20000300a00 */
[----:B------:R-:W-:-:S02]  /*f7f0*/  IMAD.MOV.U32 R26, RZ, RZ, R8 ;  /* 0x000000ffff1a7224 */ /* 0x000fc400078e0008 */
[----:B------:R-:W-:Y:S02]  /*f800*/  IMAD.MOV.U32 R3, RZ, RZ, R9 ;  /* 0x000000ffff037224 */ /* 0x000fe400078e0009 */
[----:B------:R-:W4:Y:S04]  /*f810*/  LDL.LU.64 R8, [R1+0x140] ;  /* 0x0001400001087983 */ /* 0x000f280000300a00 */
[----:B------:R-:W4:Y:S01]  /*f820*/  LDL.LU.64 R10, [R1+0x148] ;  /* 0x00014800010a7983 */ /* 0x000f220000300a00 */
[----:B--2---:R-:W-:Y:S03]  /*f830*/  HMMA.16816.F32.BF16 R16, R16, R4, R20 ;  /* 0x000000041010723c */ /* 0x004fe60000041814 */
[----:B------:R-:W3:Y:S04]  /*f840*/  LDL.LU.64 R22, [R1+0x18e8] ;  /* 0x0018e80001167983 */ /* 0x000ee80000300a00 */
[----:B------:R-:W3:Y:S04]  /*f850*/  LDL.LU.64 R20, [R1+0x18e0] ;  /* 0x0018e00001147983 */ /* 0x000ee80000300a00 */
[----:B------:R-:W-:Y:S04]  /*f860*/  STL.64 [R1+0x1888], R6 ;  /* 0x0018880601007387 */ /* 0x000fe80000100a00 */
[----:B------:R0:W-:Y:S02]  /*f870*/  STL.64 [R1+0x1880], R4 ;  /* 0x0018800401007387 */ /* 0x0001e40000100a00 */
[----:B0-----:R-:W-:-:S02]  /*f880*/  IMAD.MOV.U32 R4, RZ, RZ, R26 ;  /* 0x000000ffff047224 */ /* 0x001fc400078e001a */
[----:B------:R-:W-:-:S04]  /*f890*/  IMAD.MOV.U32 R5, RZ, RZ, R3 ;  /* 0x000000ffff057224 */ /* 0x000fc800078e0003 */
[----:B------:R-:W-:Y:S04]  /*f8a0*/  STL.64 [R1+0x160], R16 ;  /* 0x0001601001007387 */ /* 0x000fe80000100a00 */
[----:B------:R-:W-:Y:S04]  /*f8b0*/  STL.64 [R1+0x168], R18 ;  /* 0x0001681201007387 */ /* 0x000fe80000100a00 */
[----:B------:R0:W-:Y:S04]  /*f8c0*/  STL.64 [R1+0x18a0], R4 ;  /* 0x0018a00401007387 */ /* 0x0001e80000100a00 */
[----:B0-----:R-:W2:Y:S01]  /*f8d0*/  LDL.LU.64 R4, [R1+0x10] ;  /* 0x0000100001047983 */ /* 0x001ea20000300a00 */
[----:B------:R-:W-:-:S02]  /*f8e0*/  IMAD.MOV.U32 R16, RZ, RZ, R2 ;  /* 0x000000ffff107224 */ /* 0x000fc400078e0002 */
[----:B------:R-:W-:Y:S01]  /*f8f0*/  IMAD.MOV.U32 R17, RZ, RZ, R0 ;  /* 0x000000ffff117224 */ /* 0x000fe200078e0000 */
[----:B--2---:R0:W-:Y:S04]  /*f900*/  STL.64 [R1+0x18b8], R4 ;  /* 0x0018b80401007387 */ /* 0x0041e80000100a00 */
[----:B0-----:R-:W2:Y:S01]  /*f910*/  LDL.LU.64 R4, [R1+0x20] ;  /* 0x0000200001047983 */ /* 0x001ea20000300a00 */
[C---:B---3--:R-:W-:Y:S08]  /*f920*/  HMMA.16816.F32.BF16 R12, R20.reuse, R24, R12 ;  /* 0x00000018140c723c */ /* 0x048ff0000004180c */
[----:B----4-:R-:W-:Y:S01]  /*f930*/  HMMA.16816.F32.BF16 R8, R20, R16, R8 ;  /* 0x000000101408723c */ /* 0x010fe20000041808 */
[----:B------:R-:W-:-:S02]  /*f940*/  IMAD.MOV.U32 R2, RZ, RZ, R24 ;  /* 0x000000ffff027224 */ /* 0x000fc400078e0018 */
[----:B------:R-:W-:Y:S01]  /*f950*/  IMAD.MOV.U32 R0, RZ, RZ, R25 ;  /* 0x000000ffff007224 */ /* 0x000fe200078e0019 */
[----:B--2---:R0:W-:Y:S04]  /*f960*/  STL.64 [R1+0x18d0], R4 ;  /* 0x0018d00401007387 */ /* 0x0041e80000100a00 */
[----:B0-----:R-:W2:Y:S07]  /*f970*/  LDL.LU.64 R4, [R1+0x40] ;  /* 0x0000400001047983 */ /* 0x001eae0000300a00 */
[----:B------:R0:W-:Y:S04]  /*f980*/  STL.64 [R1+0x150], R12 ;  /* 0x0001500c01007387 */ /* 0x0001e80000100a00 */
[----:B------:R1:W-:Y:S04]  /*f990*/  STL.64 [R1+0x158], R14 ;  /* 0x0001580e01007387 */ /* 0x0003e80000100a00 */
[----:B------:R-:W2:Y:S04]  /*f9a0*/  LDL.LU.64 R24, [R1+0x310] ;  /* 0x0003100001187983 */ /* 0x000ea80000300a00 */
[----:B------:R-:W2:Y:S04]  /*f9b0*/  LDL.LU.64 R26, [R1+0x318] ;  /* 0x00031800011a7983 */ /* 0x000ea80000300a00 */
[----:B------:R3:W-:Y:S04]  /*f9c0*/  STL.64 [R1+0x140], R8 ;  /* 0x0001400801007387 */ /* 0x0007e80000100a00 */
[----:B------:R4:W-:Y:S04]  /*f9d0*/  STL.64 [R1+0x148], R10 ;  /* 0x0001480a01007387 */ /* 0x0009e80000100a00 */
[----:B0-----:R-:W2:Y:S04]  /*f9e0*/  LDL.LU.64 R12, [R1+0x300] ;  /* 0x00030000010c7983 */ /* 0x001ea80000300a00 */
[----:B-1----:R-:W2:Y:S04]  /*f9f0*/  LDL.LU.64 R14, [R1+0x308] ;  /* 0x00030800010e7983 */ /* 0x002ea80000300a00 */
[----:B---3--:R-:W3:Y:S04]  /*fa00*/  LDL.LU.64 R8, [R1+0x2c0] ;  /* 0x0002c00001087983 */ /* 0x008ee80000300a00 */
[----:B----4-:R-:W4:Y:S04]  /*fa10*/  LDL.LU.64 R10, [R1+0x2c8] ;  /* 0x0002c800010a7983 */ /* 0x010f280000300a00 */
[----:B----4-:R-:W-:Y:S04]  /*fa20*/  STL.64 [R1+0x1898], R10 ;  /* 0x0018980a01007387 */ /* 0x010fe80000100a00 */
[----:B---3--:R0:W-:Y:S04]  /*fa30*/  STL.64 [R1+0x1890], R8 ;  /* 0x0018900801007387 */ /* 0x0081e80000100a00 */
[----:B0-----:R-:W3:Y:S04]  /*fa40*/  LDL.LU.64 R8, [R1+0x2d0] ;  /* 0x0002d00001087983 */ /* 0x001ee80000300a00 */
[----:B------:R-:W4:Y:S01]  /*fa50*/  LDL.LU.64 R10, [R1+0x2d8] ;  /* 0x0002d800010a7983 */ /* 0x000f220000300a00 */
[----:B--2---:R-:W-:Y:S03]  /*fa60*/  HMMA.16816.F32.BF16 R24, R20, R4, R24 ;  /* 0x000000041418723c */ /* 0x004fe60000041818 */
[----:B----4-:R-:W-:Y:S04]  /*fa70*/  STL.64 [R1+0x18b0], R10 ;  /* 0x0018b00a01007387 */ /* 0x010fe80000100a00 */
[----:B---3--:R0:W-:Y:S04]  /*fa80*/  STL.64 [R1+0x18a8], R8 ;  /* 0x0018a80801007387 */ /* 0x0081e80000100a00 */
[----:B0-----:R-:W2:Y:S04]  /*fa90*/  LDL.LU.64 R8, [R1+0x2e0] ;  /* 0x0002e00001087983 */ /* 0x001ea80000300a00 */
[----:B------:R-:W3:Y:S01]  /*faa0*/  LDL.LU.64 R10, [R1+0x2e8] ;  /* 0x0002e800010a7983 */ /* 0x000ee20000300a00 */
[----:B------:R-:W-:-:S03]  /*fab0*/  IMAD.MOV.U32 R3, RZ, RZ, R5 ;  /* 0x000000ffff037224 */ /* 0x000fc600078e0005 */
[----:B---3--:R-:W-:Y:S04]  /*fac0*/  STL.64 [R1+0x18c8], R10 ;  /* 0x0018c80a01007387 */ /* 0x008fe80000100a00 */
[----:B--2---:R0:W-:Y:S04]  /*fad0*/  STL.64 [R1+0x18c0], R8 ;  /* 0x0018c00801007387 */ /* 0x0041e80000100a00 */
[----:B0-----:R-:W2:Y:S04]  /*fae0*/  LDL.LU.64 R8, [R1+0x2f0] ;  /* 0x0002f00001087983 */ /* 0x001ea80000300a00 */
[----:B------:R-:W2:Y:S04]  /*faf0*/  LDL.LU.64 R10, [R1+0x2f8] ;  /* 0x0002f800010a7983 */ /* 0x000ea80000300a00 */
[----:B------:R0:W-:Y:S04]  /*fb00*/  STL.64 [R1+0x1868], R16 ;  /* 0x0018681001007387 */ /* 0x0001e80000100a00 */
[----:B0-----:R-:W3:Y:S04]  /*fb10*/  LDL.LU.64 R16, [R1+0x30] ;  /* 0x0000300001107983 */ /* 0x001ee80000300a00 */
[----:B------:R-:W-:Y:S04]  /*fb20*/  STL.64 [R1+0x130], R24 ;  /* 0x0001301801007387 */ /* 0x000fe80000100a00 */
[----:B------:R0:W-:Y:S04]  /*fb30*/  STL.64 [R1+0x138], R26 ;  /* 0x0001381a01007387 */ /* 0x0001e80000100a00 */
[----:B0-----:R-:W4:Y:S01]  /*fb40*/  LDL.LU R26, [R1+0x18d8] ;  /* 0x0018d800011a7983 */ /* 0x001f220000300800 */
[----:B------:R-:W-:-:S03]  /*fb50*/  IMAD.MOV.U32 R27, RZ, RZ, R4 ;  /* 0x000000ffff1b7224 */ /* 0x000fc600078e0004 */
[----:B------:R-:W2:Y:S01]  /*fb60*/  LDL.LU.64 R4, [R1+0x18d0] ;  /* 0x0018d00001047983 */ /* 0x000ea20000300a00 */
[C---:B---3--:R-:W-:Y:S08]  /*fb70*/  HMMA.16816.F32.BF16 R12, R20.reuse, R16, R12 ;  /* 0x00000010140c723c */ /* 0x048ff0000004180c */
[----:B--2---:R-:W-:Y:S11]  /*fb80*/  HMMA.16816.F32.BF16 R8, R20, R4, R8 ;  /* 0x000000041408723c */ /* 0x004ff60000041808 */
[----:B------:R-:W-:Y:S04]  /*fb90*/  @!UPT UIADD3 URZ, URZ, URZ, URZ ;  /* 0x0000003f3f3ff290 */ /* 0x000fe8000fffe03f */
[----:B------:R0:W-:Y:S04]  /*fba0*/  STL.64 [R1+0x120], R12 ;  /* 0x0001200c01007387 */ /* 0x0001e80000100a00 */
[----:B------:R1:W-:Y:S01]  /*fbb0*/  STL.64 [R1+0x128], R14 ;  /* 0x0001280e01007387 */ /* 0x0003e20000100a00 */
[----:B0-----:R-:W-:Y:S02]  /*fbc0*/  IMAD.MOV.U32 R13, RZ, RZ, R16 ;  /* 0x000000ffff0d7224 */ /* 0x001fe400078e0010 */
[----:B------:R-:W-:Y:S02]  /*fbd0*/  IMAD.MOV.U32 R12, RZ, RZ, R17 ;  /* 0x000000ffff0c7224 */ /* 0x000fe400078e0011 */
[----:B------:R-:W2:Y:S04]  /*fbe0*/  LDL.LU.64 R16, [R1+0xd0] ;  /* 0x0000d00001107983 */ /* 0x000ea80000300a00 */
[----:B------:R-:W2:Y:S01]  /*fbf0*/  LDL.LU.64 R18, [R1+0xd8] ;  /* 0x0000d80001127983 */ /* 0x000ea20000300a00 */
[----:B-1----:R-:W-:-:S03]  /*fc00*/  IMAD.MOV.U32 R15, RZ, RZ, R4 ;  /* 0x000000ffff0f7224 */ /* 0x002fc600078e0004 */
[----:B------:R-:W-:Y:S01]  /*fc10*/  STL.64 [R1+0x110], R8 ;  /* 0x0001100801007387 */ /* 0x000fe20000100a00 */
[----:B------:R-:W-:-:S03]  /*fc20*/  IMAD.MOV.U32 R14, RZ, RZ, R5 ;  /* 0x000000ffff0e7224 */ /* 0x000fc600078e0005 */
[----:B------:R0:W-:Y:S04]  /*fc30*/  STL.64 [R1+0x118], R10 ;  /* 0x0001180a01007387 */ /* 0x0001e80000100a00 */
[----:B0-----:R-:W3:Y:S04]  /*fc40*/  LDL.LU.64 R10, [R1+0x18c8] ;  /* 0x0018c800010a7983 */ /* 0x001ee80000300a00 */
[----:B------:R-:W3:Y:S04]  /*fc50*/  LDL.LU.64 R8, [R1+0x18c0] ;  /* 0x0018c00001087983 */ /* 0x000ee80000300a00 */
[----:B------:R-:W3:Y:S02]  /*fc60*/  LDL.LU.64 R4, [R1+0x18b8] ;  /* 0x0018b80001047983 */ /* 0x000ee40000300a00 */
[----:B---3--:R-:W-:Y:S01]  /*fc70*/  HMMA.16816.F32.BF16 R8, R20, R4, R8 ;  /* 0x000000041408723c */ /* 0x008fe20000041808 */
[----:B------:R-:W-:-:S02]  /*fc80*/  IMAD.MOV.U32 R25, RZ, RZ, R4 ;  /* 0x000000ffff197224 */ /* 0x000fc400078e0004 */
[----:B------:R-:W-:Y:S11]  /*fc90*/  IMAD.MOV.U32 R24, RZ, RZ, R5 ;  /* 0x000000ffff187224 */ /* 0x000ff600078e0005 */
[----:B------:R-:W-:Y:S09]  /*fca0*/  @!UPT UIADD3 URZ, URZ, URZ, URZ ;  /* 0x0000003f3f3ff290 */ /* 0x000ff2000fffe03f */
[----:B------:R-:W-:Y:S04]  /*fcb0*/  STL.64 [R1+0x100], R8 ;  /* 0x0001000801007387 */ /* 0x000fe80000100a00 */
[----:B------:R0:W-:Y:S04]  /*fcc0*/  STL.64 [R1+0x108], R10 ;  /* 0x0001080a01007387 */ /* 0x0001e80000100a00 */
[----:B0-----:R-:W3:Y:S04]  /*fcd0*/  LDL.LU.64 R10, [R1+0x18b0] ;  /* 0x0018b000010a7983 */ /* 0x001ee80000300a00 */
[----:B------:R-:W3:Y:S04]  /*fce0*/  LDL.LU.64 R8, [R1+0x18a8] ;  /* 0x0018a80001087983 */ /* 0x000ee80000300a00 */
[----:B------:R-:W3:Y:S02]  /*fcf0*/  LDL.LU.64 R4, [R1+0x18a0] ;  /* 0x0018a00001047983 */ /* 0x000ee40000300a00 */
[C---:B---3--:R-:W-:Y:S02]  /*fd00*/  HMMA.16816.F32.BF16 R4, R20.reuse, R4, R8 ;  /* 0x000000041404723c */ /* 0x048fe40000041808 */
[----:B------:R-:W3:Y:S04]  /*fd10*/  LDL.LU.64 R10, [R1+0x1898] ;  /* 0x00189800010a7983 */ /* 0x000ee80000300a00 */
[----:B------:R-:W3:Y:S11]  /*fd20*/  LDL.LU.64 R8, [R1+0x1890] ;  /* 0x0018900001087983 */ /* 0x000ef60000300a00 */
[----:B------:R-:W-:Y:S06]  /*fd30*/  @!UPT UIADD3 URZ, URZ, URZ, URZ ;  /* 0x0000003f3f3ff290 */ /* 0x000fec000fffe03f */
[----:B------:R-:W-:Y:S04]  /*fd40*/  STL.64 [R1+0xf0], R4 ;  /* 0x0000f00401007387 */ /* 0x000fe80000100a00 */
[----:B------:R0:W-:Y:S04]  /*fd50*/  STL.64 [R1+0xf8], R6 ;  /* 0x0000f80601007387 */ /* 0x0001e80000100a00 */
[----:B0-----:R-:W2:Y:S04]  /*fd60*/  LDL.LU.64 R6, [R1+0x1888] ;  /* 0x0018880001067983 */ /* 0x001ea80000300a00 */
[----:B------:R-:W3:Y:S02]  /*fd70*/  LDL.LU.64 R4, [R1+0x1880] ;  /* 0x0018800001047983 */ /* 0x000ee40000300a00 */
[----:B---3--:R-:W-:Y:S02]  /*fd80*/  HMMA.16816.F32.BF16 R20, R20, R4, R8 ;  /* 0x000000041414723c */ /* 0x008fe40000041808 */
[----:B------:R-:W3:Y:S04]  /*fd90*/  LDL.LU.64 R10, [R1+0x1878] ;  /* 0x00187800010a7983 */ /* 0x000ee80000300a00 */
[----:B------:R-:W3:Y:S11]  /*fda0*/  LDL.LU.64 R8, [R1+0x1870] ;  /* 0x0018700001087983 */ /* 0x000ef60000300a00 */
[----:B------:R-:W-:Y:S06]  /*fdb0*/  @!UPT UIADD3 URZ, URZ, URZ, URZ ;  /* 0x0000003f3f3ff290 */ /* 0x000fec000fffe03f */
[----:B------:R-:W-:Y:S04]  /*fdc0*/  STL.64 [R1+0xe0], R20 ;  /* 0x0000e01401007387 */ /* 0x000fe80000100a00 */
[----:B------:R-:W-:Y:S04]  /*fdd0*/  STL.64 [R1+0xe8], R22 ;  /* 0x0000e81601007387 */ /* 0x000fe80000100a00 */
[----:B--2---:R-:W-:Y:S04]  /*fde0*/  STL.64 [R1+0x1840], R6 ;  /* 0x0018400601007387 */ /* 0x004fe80000100a00 */
[----:B------:R0:W-:Y:S02]  /*fdf0*/  STL.64 [R1+0x1838], R4 ;  /* 0x0018380401007387 */ /* 0x0001e40000100a00 */
[----:B0-----:R-:W-:-:S02]  /*fe00*/  IMAD.MOV.U32 R4, RZ, RZ, R2 ;  /* 0x000000ffff047224 */ /* 0x001fc400078e0002 */
[----:B------:R-:W-:Y:S02]  /*fe10*/  IMAD.MOV.U32 R5, RZ, RZ, R0 ;  /* 0x000000ffff057224 */ /* 0x000fe400078e0000 */
[----:B------:R-:W-:-:S05]  /*fe20*/  IMAD.MOV.U32 R21, RZ, RZ, R3 ;  /* 0x000000ffff157224 */ /* 0x000fca00078e0003 */
[----:B---3--:R-:W-:Y:S01]  /*fe30*/  HMMA.16816.F32.BF16 R4, R8, R4, R16 ;  /* 0x000000040804723c */ /* 0x008fe20000041810 */
[----:B------:R-:W2:Y:S11]  /*fe40*/  LDL.LU.64 R16, [R1+0x1868] ;  /* 0x0018680001107983 */ /* 0x000eb60000300a00 */
[----:B------:R-:W-:Y:S11]  /*fe50*/  @!UPT UIADD3 URZ, URZ, URZ, URZ ;  /* 0x0000003f3f3ff290 */ /* 0x000ff6000fffe03f */
[----:B------:R-:W-:Y:S01]  /*fe60*/  @!UPT UIADD3 URZ, URZ, URZ, URZ ;  /* 0x0000003f3f3ff290 */ /* 0x000fe2000fffe03f */
[----:B------:R-:W-:Y:S02]  /*fe70*/  IMAD.MOV.U32 R28, RZ, RZ, R4 ;  /* 0x000000ffff1c7224 */ /* 0x000fe400078e0004 */
[----:B------:R-:W-:Y:S02]  /*fe80*/  IMAD.MOV.U32 R3, RZ, RZ, R5 ;  /* 0x000000ffff037224 */ /* 0x000fe400078e0005 */
[----:B------:R-:W-:Y:S02]  /*fe90*/  IMAD.MOV.U32 R4, RZ, RZ, R15 ;  /* 0x000000ffff047224 */ /* 0x000fe400078e000f */
[----:B------:R-:W-:-:S05]  /*fea0*/  IMAD.MOV.U32 R5, RZ, RZ, R14 ;  /* 0x000000ffff057224 */ /* 0x000fca00078e000e */
[----:B------:R0:W-:Y:S02]  /*feb0*/  STL.64 [R1+0x1848], R4 ;  /* 0x0018480401007387 */ /* 0x0001e40000100a00 */
[----:B0-----:R-:W-:Y:S02]  /*fec0*/  IMAD.MOV.U32 R4, RZ, RZ, R13 ;  /* 0x000000ffff047224 */ /* 0x001fe400078e000d */
[----:B------:R-:W-:Y:S02]  /*fed0*/  IMAD.MOV.U32 R5, RZ, RZ, R12 ;  /* 0x000000ffff057224 */ /* 0x000fe400078e000c */
[----:B----4-:R-:W0:Y:S01]  /*fee0*/  LDSM.16.MT88.4 R12, [R26+0x2000] ;  /* 0x002000001a0c783b */ /* 0x010e220000004200 */
[----:B------:R-:W-:Y:S02]  /*fef0*/  IMAD.MOV.U32 R0, RZ, RZ, R7 ;  /* 0x000000ffff007224 */ /* 0x000fe400078e0007 */
[----:B------:R-:W-:Y:S01]  /*ff00*/  IMAD.MOV.U32 R2, RZ, RZ, R6 ;  /* 0x000000ffff027224 */ /* 0x000fe200078e0006 */
[----:B------:R1:W-:Y:S04]  /*ff10*/  STL.64 [R1+0x1860], R4 ;  /* 0x0018600401007387 */ /* 0x0003e80000100a00 */
[----:B-1----:R-:W3:Y:S04]  /*ff20*/  LDL.LU.64 R4, [R1+0x2a0] ;  /* 0x0002a00001047983 */ /* 0x002ee80000300a00 */
[----:B------:R-:W3:Y:S04]  /*ff30*/  LDL.LU.64 R6, [R1+0x2a8] ;  /* 0x0002a80001067983 */ /* 0x000ee80000300a00 */
[----:B------:R-:W-:Y:S04]  /*ff40*/  STL [R1+0x16cc], R0 ;  /* 0x0016cc0001007387 */ /* 0x000fe80000100800 */
[----:B------:R-:W-:Y:S04]  /*ff50*/  STL [R1+0x16c8], R2 ;  /* 0x0016c80201007387 */ /* 0x000fe80000100800 */
[----:B------:R-:W-:Y:S04]  /*ff60*/  STL [R1+0x16c4], R3 ;  /* 0x0016c40301007387 */ /* 0x000fe80000100800 */
[----:B------:R-:W-:Y:S04]  /*ff70*/  STL [R1+0x16c0], R28 ;  /* 0x0016c01c01007387 */ /* 0x000fe80000100800 */
[----:B0-----:R-:W-:Y:S04]  /*ff80*/  STL.64 [R1+0x1858], R14 ;  /* 0x0018580e01007387 */ /* 0x001fe80000100a00 */
[----:B------:R0:W-:Y:S04]  /*ff90*/  STL.64 [R1+0x1850], R12 ;  /* 0x0018500c01007387 */ /* 0x0001e80000100a00 */
[----:B0-----:R-:W2:Y:S04]  /*ffa0*/  LDL.LU.64 R12, [R1+0x2b0] ;  /* 0x0002b000010c7983 */ /* 0x001ea80000300a00 */
[----:B------:R-:W2:Y:S01]  /*ffb0*/  LDL.LU.64 R14, [R1+0x2b8] ;  /* 0x0002b800010e7983 */ /* 0x000ea20000300a00 */
[----:B------:R-:W-:Y:S01]  /*ffc0*/  IMAD.MOV.U32 R20, RZ, RZ, R27 ;  /* 0x000000ffff147224 */ /* 0x000fe200078e001b */
[----:B--2---:R-:W-:Y:S11]  /*ffd0*/  HMMA.16816.F32.BF16 R16, R8, R16, R12 ;  /* 0x000000100810723c */ /* 0x004ff6000004180c */
[----:B------:R-:W-:Y:S11]  /*ffe0*/  @!UPT UIADD3 URZ, URZ, URZ, URZ ;  /* 0x0000003f3f3ff290 */ /* 0x000ff6000fffe03f */
[----:B------:R-:W-:Y:S01]  /*fff0*/  @!UPT UIADD3 URZ, URZ, URZ, URZ ;  /* 0x0000003f3f3ff290 */ /* 0x000fe2000fffe03f */
[----:B------:R-:W-:Y:S01]  /*10000*/  STL.64 [R1+0xc0], R16 ;  /* 0x0000c01001007387 */ /* 0x000fe20000100a00 */
[----:B------:R-:W-:-:S03]  /*10010*/  IMAD.MOV.U32 R29, RZ, RZ, R19 ;  /* 0x000000ffff1d7224 */ /* 0x000fc600078e0013 */
[----:B------:R-:W-:Y:S04]  /*10020*/  STL [R1+0xc8], R18 ;  /* 0x0000c81201007387 */ /* 0x000fe80000100800 */
[----:B------:R-:W0:Y:S04]  /*10030*/  LDSM.16.MT88.4 R16, [R26+0x2080] ;  /* 0x002080001a10783b */ /* 0x000e280000004200 */
[----:B------:R-:W-:Y:S01]  /*10040*/  STL [R1+0x16d0], R29 ;  /* 0x0016d01d01007387 */ /* 0x000fe20000100800 */
[----:B---3--:R-:W-:Y:S03]  /*10050*/  HMMA.16816.F32.BF16 R20, R8, R20, R4 ;  /* 0x000000140814723c */ /* 0x008fe60000041804 */
[----:B0-----:R-:W-:Y:S04]  /*10060*/  STL.64 [R1+0x17d0], R18 ;  /* 0x0017d01201007387 */ /* 0x001fe80000100a00 */
[----:B------:R0:W-:Y:S04]  /*10070*/  STL.64 [R1+0x17c8], R16 ;  /* 0x0017c81001007387 */ /* 0x0001e80000100a00 */
[----:B------:R-:W2:Y:S04]  /*10080*/  LDL.LU.64 R12, [R1+0xa0] ;  /* 0x0000a000010c7983 */ /* 0x000ea80000300a00 */
[----:B------:R-:W2:Y:S04]  /*10090*/  LDL.LU.64 R14, [R1+0xa8] ;  /* 0x0000a800010e7983 */ /* 0x000ea80000300a00 */
[----:B------:R-:W2:Y:S05]  /*100a0*/  LDL.LU.64 R4, [R1+0x1860] ;  /* 0x0018600001047983 */ /* 0x000eaa0000300a00 */
[----:B------:R-:W-:-:S02]  /*100b0*/  IMAD.MOV.U32 R0, RZ, RZ, R20 ;  /* 0x000000ffff007224 */ /* 0x000fc400078e0014 */
[----:B------:R-:W-:Y:S02]  /*100c0*/  IMAD.MOV.U32 R2, RZ, RZ, R21 ;  /* 0x000000ffff027224 */ /* 0x000fe400078e0015 */
[----:B------:R-:W-:Y:S02]  /*100d0*/  IMAD.MOV.U32 R3, RZ, RZ, R22 ;  /* 0x000000ffff037224 */ /* 0x000fe400078e0016 */
[----:B------:R-:W-:Y:S02]  /*100e0*/  IMAD.MOV.U32 R28, RZ, RZ, R23 ;  /* 0x000000ffff1c7224 */ /* 0x000fe400078e0017 */
[----:B------:R-:W1:Y:S01]  /*100f0*/  LDSM.16.MT88.4 R20, [R26+0x2100] ;  /* 0x002100001a14783b */ /* 0x000e620000004200 */
[----:B0-----:R-:W-:Y:S02]  /*10100*/  IMAD.MOV.U32 R16, RZ, RZ, R25 ;  /* 0x000000ffff107224 */ /* 0x001fe400078e0019 */
[----:B------:R-:W-:Y:S02]  /*10110*/  IMAD.MOV.U32 R17, RZ, RZ, R24 ;  /* 0x000000ffff117224 */ /* 0x000fe400078e0018 */
[----:B------:R-:W0:Y:S04]  /*10120*/  LDSM.16.MT88.4 R24, [R26+0x2180] ;  /* 0x002180001a18783b */ /* 0x000e280000004200 */
[----:B------:R-:W-:Y:S04]  /*10130*/  STL [R1+0x1724], R28 ;  /* 0x0017241c01007387 */ /* 0x000fe80000100800 */
[----:B------:R-:W-:Y:S04]  /*10140*/  STL [R1+0x1720], R3 ;  /* 0x0017200301007387 */ /* 0x000fe80000100800 */
[----:B------:R-:W-:Y:S04]  /*10150*/  STL [R1+0x171c], R2 ;  /* 0x00171c0201007387 */ /* 0x000fe80000100800 */
[----:B------:R-:W-:Y:S04]  /*10160*/  STL [R1+0x1718], R0 ;  /* 0x0017180001007387 */ /* 0x000fe80000100800 */
[----:B-1----:R-:W-:Y:S04]  /*10170*/  STL [R1+0x1734], R20 ;  /* 0x0017341401007387 */ /* 0x002fe80000100800 */
[----:B------:R1:W-:Y:S04]  /*10180*/  STL [R1+0x1730], R21 ;  /* 0x0017301501007387 */ /* 0x0003e80000100800 */
[----:B------:R-:W-:Y:S04]  /*10190*/  STL [R1+0x172c], R22 ;  /* 0x00172c1601007387 */ /* 0x000fe80000100800 */
[----:B------:R3:W-:Y:S04]  /*101a0*/  STL [R1+0x1728], R23 ;  /* 0x0017281701007387 */ /* 0x0007e80000100800 */
[----:B-1----:R-:W4:Y:S04]  /*101b0*/  LDL.LU.64 R20, [R1+0x280] ;  /* 0x0002800001147983 */ /* 0x002f280000300a00 */
[----:B---3--:R-:W4:Y:S01]  /*101c0*/  LDL.LU.64 R22, [R1+0x288] ;  /* 0x0002880001167983 */ /* 0x008f220000300a00 */
[C---:B--2---:R-:W-:Y:S03]  /*101d0*/  HMMA.16816.F32.BF16 R4, R8.reuse, R4, R12 ;  /* 0x000000040804723c */ /* 0x044fe6000004180c */
[----:B------:R-:W2:Y:S04]  /*101e0*/  LDL.LU.64 R14, [R1+0x1858] ;  /* 0x00185800010e7983 */ /* 0x000ea80000300a00 */
[----:B------:R-:W2:Y:S11]  /*101f0*/  LDL.LU.64 R12, [R1+0x1850] ;  /* 0x00185000010c7983 */ /* 0x000eb60000300a00 */
[----:B------:R-:W-:Y:S06]  /*10200*/  @!UPT UIADD3 URZ, URZ, URZ, URZ ;  /* 0x0000003f3f3ff290 */ /* 0x000fec000fffe03f */
[----:B------:R-:W-:Y:S01]  /*10210*/  IMAD.MOV.U32 R29, RZ, RZ, R7 ;  /* 0x000000ffff1d7224 */ /* 0x000fe200078e0007 */
[----:B------:R1:W-:Y:S04]  /*10220*/  STL.64 [R1+0xa0], R4 ;  /* 0x0000a00401007387 */ /* 0x0003e80000100a00 */
[----:B------:R-:W-:Y:S04]  /*10230*/  STL [R1+0xa8], R6 ;  /* 0x0000a80601007387 */ /* 0x000fe80000100800 */
[----:B-1----:R-:W3:Y:S04]  /*10240*/  LDL.LU.64 R4, [R1+0x1848] ;  /* 0x0018480001047983 */ /* 0x002ee80000300a00 */
[----:B------:R-:W-:Y:S04]  /*10250*/  STL [R1+0x1750], R29 ;  /* 0x0017501d01007387 */ /* 0x000fe80000100800 */
[----:B0-----:R-:W-:Y:S04]  /*10260*/  STL.64 [R1+0x1698], R26 ;  /* 0x0016981a01007387 */ /* 0x001fe80000100a00 */
[----:B------:R0:W-:Y:S04]  /*10270*/  STL.64 [R1+0x1690], R24 ;  /* 0x0016901801007387 */ /* 0x0001e80000100a00 */
[----:B0-----:R-:W3:Y:S04]  /*10280*/  LDL.LU.64 R24, [R1+0x290] ;  /* 0x0002900001187983 */ /* 0x001ee80000300a00 */
[----:B------:R-:W3:Y:S01]  /*10290*/  LDL.LU.64 R26, [R1+0x298] ;  /* 0x00029800011a7983 */ /* 0x000ee20000300a00 */
[C---:B----4-:R-:W-:Y:S08]  /*102a0*/  HMMA.16816.F32.BF16 R16, R8.reuse, R16, R20 ;  /* 0x000000100810723c */ /* 0x050ff00000041814 */
[----:B---3--:R-:W-:Y:S11]  /*102b0*/  HMMA.16816.F32.BF16 R4, R8, R4, R24 ;  /* 0x000000040804723c */ /* 0x008ff60000041818 */
[----:B------:R-:W-:Y:S05]  /*102c0*/  @!UPT UIADD3 URZ, URZ, URZ, URZ ;  /* 0x0000003f3f3ff290 */ /* 0x000fea000fffe03f */
[----:B------:R-:W-:Y:S02]  /*102d0*/  IMAD.MOV.U32 R27, RZ, RZ, R16 ;  /* 0x000000ffff1b7224 */ /* 0x000fe400078e0010 */
[----:B------:R-:W-:Y:S02]  /*102e0*/  IMAD.MOV.U32 R26, RZ, RZ, R17 ;  /* 0x000000ffff1a7224 */ /* 0x000fe400078e0011 */
[----:B------:R-:W-:Y:S02]  /*102f0*/  IMAD.MOV.U32 R25, RZ, RZ, R18 ;  /* 0x000000ffff197224 */ /* 0x000fe400078e0012 */
[----:B------:R-:W-:Y:S02]  /*10300*/  IMAD.MOV.U32 R24, RZ, RZ, R19 ;  /* 0x000000ffff187224 */ /* 0x000fe400078e0013 */
[----:B------:R-:W-:Y:S02]  /*10310*/  IMAD.MOV.U32 R28, RZ, RZ, R4 ;  /* 0x000000ffff1c7224 */ /* 0x000fe400078e0004 */
[----:B------:R-:W-:Y:S01]  /*10320*/  IMAD.MOV.U32 R3, RZ, RZ, R5 ;  /* 0x000000ffff037224 */ /* 0x000fe200078e0005 */
[----:B------:R-:W3:Y:S04]  /*10330*/  LDL.LU R4, [R1] ;  /* 0x0000000001047983 */ /* 0x000ee80000300800 */
[----:B------:R-:W3:Y:S04]  /*10340*/  LDL.LU R5, [R1+0x4] ;  /* 0x0000040001057983 */ /* 0x000ee80000300800 */
[----:B------:R-:W-:Y:S04]  /*10350*/  STL [R1+0x1754], R28 ;  /* 0x0017541c01007387 */ /* 0x000fe80000100800 */
[----:B------:R-:W3:Y:S04]  /*10360*/  LDL.LU.64 R20, [R1+0x270] ;  /* 0x0002700001147983 */ /* 0x000ee80000300a00 */
[----:B------:R-:W3:Y:S04]  /*10370*/  LDL.LU.64 R22, [R1+0x278] ;  /* 0x0002780001167983 */ /* 0x000ee80000300a00 */
[----:B------:R-:W4:Y:S04]  /*10380*/  LDL.LU R16, [R1+0x220] ;  /* 0x0002200001107983 */ /* 0x000f280000300800 */
[----:B------:R-:W4:Y:S04]  /*10390*/  LDL.LU R17, [R1+0x224] ;  /* 0x0002240001117983 */ /* 0x000f280000300800 */
[----:B------:R-:W2:Y:S04]  /*103a0*/  LDL.LU R18, [R1+0x228] ;  /* 0x0002280001127983 */ /* 0x000ea80000300800 */
[----:B------:R-:W2:Y:S04]  /*103b0*/  LDL.LU R19, [R1+0x22c] ;  /* 0x00022c0001137983 */ /* 0x000ea80000300800 */
[----:B--2---:R0:W-:Y:S04]  /*103c0*/  STL.64 [R1+0x1808], R18 ;  /* 0x0018081201007387 */ /* 0x0041e80000100a00 */
[----:B----4-:R-:W-:Y:S04]  /*103d0*/  STL.64 [R1+0x1800], R16 ;  /* 0x0018001001007387 */ /* 0x010fe80000100a00 */
[----:B0-----:R-:W2:Y:S04]  /*103e0*/  LDL.64 R18, [R1+0x48] ;  /* 0x0000480001127983 */ /* 0x001ea80000100a00 */
[----:B--2---:R0:W-:Y:S04]  /*103f0*/  STL.64 [R1+0x1818], R18 ;  /* 0x0018181201007387 */ /* 0x0041e80000100a00 */
[----:B0-----:R-:W2:Y:S04]  /*10400*/  LDL.64 R18, [R1+0x58] ;  /* 0x0000580001127983 */ /* 0x001ea80000100a00 */
[----:B--2---:R0:W-:Y:S04]  /*10410*/  STL.64 [R1+0x1820], R18 ;  /* 0x0018201201007387 */ /* 0x0041e80000100a00 */
[----:B0-----:R-:W2:Y:S04]  /*10420*/  LDL.64 R18, [R1+0x68] ;  /* 0x0000680001127983 */ /* 0x001ea80000100a00 */
[----:B------:R0:W-:Y:S04]  /*10430*/  STL.64 [R1+0x1760], R26 ;  /* 0x0017601a01007387 */ /* 0x0001e80000100a00 */
[----:B------:R1:W-:Y:S04]  /*10440*/  STL.64 [R1+0x1758], R24 ;  /* 0x0017581801007387 */ /* 0x0003e80000100a00 */
[----:B0-----:R-:W4:Y:S01]  /*10450*/  LDL.LU.64 R26, [R1+0x28] ;  /* 0x00002800011a7983 */ /* 0x001f220000300a00 */
[----:B------:R-:W-:-:S02]  /*10460*/  IMAD.MOV.U32 R2, RZ, RZ, R6 ;  /* 0x000000ffff027224 */ /* 0x000fc400078e0006 */
[----:B------:R-:W-:Y:S02]  /*10470*/  IMAD.MOV.U32 R0, RZ, RZ, R7 ;  /* 0x000000ffff007224 */ /* 0x000fe400078e0007 */
[----:B---3--:R-:W-:Y:S01]  /*10480*/  HMMA.16816.F32.BF16 R4, R8, R4, R20 ;  /* 0x000000040804723c */ /* 0x008fe20000041814 */
[----:B----4-:R0:W-:Y:S04]  /*10490*/  STL.64 [R1+0x1810], R26 ;  /* 0x0018101a01007387 */ /* 0x0101e80000100a00 */
[----:B-1----:R-:W3:Y:S04]  /*104a0*/  LDL.LU R24, [R1+0x230] ;  /* 0x0002300001187983 */ /* 0x002ee80000300800 */
[----:B------:R-:W3:Y:S04]  /*104b0*/  LDL.LU R25, [R1+0x234] ;  /* 0x0002340001197983 */ /* 0x000ee80000300800 */
[----:B0-----:R-:W4:Y:S04]  /*104c0*/  LDL.LU R26, [R1+0x238] ;  /* 0x00023800011a7983 */ /* 0x001f280000300800 */
[----:B------:R-:W4:Y:S07]  /*104d0*/  LDL.LU R27, [R1+0x23c] ;  /* 0x00023c00011b7983 */ /* 0x000f2e0000300800 */
[----:B------:R-:W-:-:S02]  /*104e0*/  IMAD.MOV.U32 R22, RZ, RZ, R6 ;  /* 0x000000ffff167224 */ /* 0x000fc400078e0006 */
[----:B------:R-:W-:Y:S02]  /*104f0*/  IMAD.MOV.U32 R23, RZ, RZ, R7 ;  /* 0x000000ffff177224 */ /* 0x000fe400078e0007 */
[----:B------:R-:W-:Y:S02]  /*10500*/  IMAD.MOV.U32 R20, RZ, RZ, R4 ;  /* 0x000000ffff147224 */ /* 0x000fe400078e0004 */
[----:B------:R-:W-:Y:S01]  /*10510*/  IMAD.MOV.U32 R21, RZ, RZ, R5 ;  /* 0x000000ffff157224 */ /* 0x000fe200078e0005 */
[----:B----4-:R-:W-:Y:S04]  /*10520*/  STL.64 [R1+0x1830], R26 ;  /* 0x0018301a01007387 */ /* 0x010fe80000100a00 */
[----:B---3--:R0:W-:Y:S04]  /*10530*/  STL.64 [R1+0x1828], R24 ;  /* 0x0018281801007387 */ /* 0x0081e80000100a00 */
[----:B0-----:R-:W2:Y:S04]  /*10540*/  LDL.LU R24, [R1+0x250] ;  /* 0x0002500001187983 */ /* 0x001ea80000300800 */
[----:B------:R-:W2:Y:S04]  /*10550*/  LDL.LU R25, [R1+0x254] ;  /* 0x0002540001197983 */ /* 0x000ea80000300800 */
[----:B------:R-:W2:Y:S04]  /*10560*/  LDL.LU R26, [R1+0x258] ;  /* 0x00025800011a7983 */ /* 0x000ea80000300800 */
[----:B------:R-:W2:Y:S04]  /*10570*/  LDL.LU R27, [R1+0x25c] ;  /* 0x00025c00011b7983 */ /* 0x000ea80000300800 */
[----:B------:R-:W3:Y:S04]  /*10580*/  LDL.LU.64 R6, [R1+0x1840] ;  /* 0x0018400001067983 */ /* 0x000ee80000300a00 */
[----:B------:R-:W4:Y:S04]  /*10590*/  LDL.LU.64 R4, [R1+0x1838] ;  /* 0x0018380001047983 */ /* 0x000f280000300a00 */
[----:B------:R0:W-:Y:S04]  /*105a0*/  STL.64 [R1+0x1740], R22 ;  /* 0x0017401601007387 */ /* 0x0001e80000100a00 */
[----:B------:R1:W-:Y:S04]  /*105b0*/  STL.64 [R1+0x1738], R20 ;  /* 0x0017381401007387 */ /* 0x0003e80000100a00 */
[----:B0-----:R-:W2:Y:S04]  /*105c0*/  LDL R22, [R1+0x18] ;  /* 0x0000180001167983 */ /* 0x001ea80000100800 */
[----:B------:R-:W2:Y:S04]  /*105d0*/  LDL R23, [R1+0x1c] ;  /* 0x00001c0001177983 */ /* 0x000ea80000100800 */
[----:B--2---:R0:W-:Y:S04]  /*105e0*/  STL.64 [R1+0x17f8], R22 ;  /* 0x0017f81601007387 */ /* 0x0041e80000100a00 */
[----:B-1----:R-:W4:Y:S04]  /*105f0*/  LDL.LU.64 R20, [R1+0x260] ;  /* 0x0002600001147983 */ /* 0x002f280000300a00 */
[----:B0-----:R-:W4:Y:S04]  /*10600*/  LDL.LU.64 R22, [R1+0x268] ;  /* 0x0002680001167983 */ /* 0x001f280000300a00 */
[----:B---3--:R0:W-:Y:S01]  /*10610*/  STL.64 [R1+0x17d8], R6 ;  /* 0x0017d80601007387 */ /* 0x0081e20000100a00 */
[----:B----4-:R-:W-:Y:S03]  /*10620*/  HMMA.16816.F32.BF16 R8, R8, R4, R20 ;  /* 0x000000040808723c */ /* 0x010fe60000041814 */
[----:B------:R-:W2:Y:S04]  /*10630*/  LDL.LU R4, [R1+0x240] ;  /* 0x0002400001047983 */ /* 0x000ea80000300800 */
[----:B------:R-:W2:Y:S04]  /*10640*/  LDL.LU R5, [R1+0x244] ;  /* 0x0002440001057983 */ /* 0x000ea80000300800 */
[----:B0-----:R-:W2:Y:S04]  /*10650*/  LDL.LU R6, [R1+0x248] ;  /* 0x0002480001067983 */ /* 0x001ea80000300800 */
[----:B------:R-:W2:Y:S08]  /*10660*/  LDL.LU R7, [R1+0x24c] ;  /* 0x00024c0001077983 */ /* 0x000eb00000300800 */
[----:B------:R-:W-:Y:S04]  /*10670*/  STL.64 [R1+0x1608], R10 ;  /* 0x0016080a01007387 */ /* 0x000fe80000100a00 */
[----:B------:R0:W-:Y:S04]  /*10680*/  STL.64 [R1+0x1600], R8 ;  /* 0x0016000801007387 */ /* 0x0001e80000100a00 */
[----:B0-----:R-:W3:Y:S04]  /*10690*/  LDL.LU R8, [R1+0x180] ;  /* 0x0001800001087983 */ /* 0x001ee80000300800 */
[----:B------:R-:W3:Y:S04]  /*106a0*/  LDL.LU R9, [R1+0x184] ;  /* 0x0001840001097983 */ /* 0x000ee80000300800 */
[----:B------:R-:W4:Y:S04]  /*106b0*/  LDL.LU R10, [R1+0x188] ;  /* 0x00018800010a7983 */ /* 0x000f280000300800 */
[----:B------:R-:W4:Y:S01]  /*106c0*/  LDL.LU R11, [R1+0x18c] ;  /* 0x00018c00010b7983 */ /* 0x000f220000300800 */
[----:B------:R-:W-:Y:S03]  /*106d0*/  HMMA.16816.F32.BF16 R24, R12, R18, R24 ;  /* 0x000000120c18723c */ /* 0x000fe60000041818 */
[----:B------:R-:W2:Y:S04]  /*106e0*/  LDL.LU R20, [R1+0x210] ;  /* 0x0002100001147983 */ /* 0x000ea80000300800 */
[----:B------:R-:W2:Y:S04]  /*106f0*/  LDL.LU R21, [R1+0x214] ;  /* 0x0002140001157983 */ /* 0x000ea80000300800 */
[----:B------:R-:W2:Y:S04]  /*10700*/  LDL.LU R22, [R1+0x218] ;  /* 0x0002180001167983 */ /* 0x000ea80000300800 */
[----:B------:R-:W2:Y:S04]  /*10710*/  LDL.LU R23, [R1+0x21c] ;  /* 0x00021c0001177983 */ /* 0x000ea80000300800 */
[----:B----4-:R0:W-:Y:S04]  /*10720*/  STL.64 [R1+0x1770], R10 ;  /* 0x0017700a01007387 */ /* 0x0101e80000100a00 */
[----:B---3--:R1:W-:Y:S04]  /*10730*/  STL.64 [R1+0x1768], R8 ;  /* 0x0017680801007387 */ /* 0x0083e80000100a00 */
[----:B0-----:R-:W3:Y:S04]  /*10740*/  LDL.LU.64 R10, [R1+0x38] ;  /* 0x00003800010a7983 */ /* 0x001ee80000300a00 */
[----:B------:R-:W-:Y:S01]  /*10750*/  STL.64 [R1+0x260], R24 ;  /* 0x0002601801007387 */ /* 0x000fe20000100a00 */
[----:B-1----:R-:W-:-:S03]  /*10760*/  IMAD.MOV.U32 R9, RZ, RZ, R18 ;  /* 0x000000ffff097224 */ /* 0x002fc600078e0012 */
[----:B------:R0:W-:Y:S01]  /*10770*/  STL.64 [R1+0x268], R26 ;  /* 0x0002681a01007387 */ /* 0x0001e20000100a00 */
[----:B------:R-:W-:-:S03]  /*10780*/  IMAD.MOV.U32 R8, RZ, RZ, R19 ;  /* 0x000000ffff087224 */ /* 0x000fc600078e0013 */
[----:B0-----:R-:W4:Y:S04]  /*10790*/  LDL.LU.64 R26, [R1+0x1830] ;  /* 0x00183000011a7983 */ /* 0x001f280000300a00 */
[----:B------:R-:W4:Y:S04]  /*107a0*/  LDL.LU.64 R24, [R1+0x1828] ;  /* 0x0018280001187983 */ /* 0x000f280000300a00 */
[----:B------:R-:W2:Y:S02]  /*107b0*/  LDL.LU.64 R18, [R1+0x1820] ;  /* 0x0018200001127983 */ /* 0x000ea40000300a00 */
[C---:B--2---:R-:W-:Y:S11]  /*107c0*/  HMMA.16816.F32.BF16 R4, R12.reuse, R18, R4 ;  /* 0x000000120c04723c */ /* 0x044ff60000041804 */
[----:B------:R-:W-:Y:S11]  /*107d0*/  @!UPT UIADD3 URZ, URZ, URZ, URZ ;  /* 0x0000003f3f3ff290 */ /* 0x000ff6000fffe03f */
[----:B------:R-:W-:Y:S01]  /*107e0*/  @!UPT UIADD3 URZ, URZ, URZ, URZ ;  /* 0x0000003f3f3ff290 */ /* 0x000fe2000fffe03f */
[----:B------:R0:W-:Y:S04]  /*107f0*/  STL.64 [R1+0x250], R4 ;  /* 0x0002500401007387 */ /* 0x0001e80000100a00 */
[----:B------:R1:W-:Y:S01]  /*10800*/  STL.64 [R1+0x258], R6 ;  /* 0x0002580601007387 */ /* 0x0003e20000100a00 */
[----:B0-----:R-:W-:Y:S02]  /*10810*/  IMAD.MOV.U32 R5, RZ, RZ, R18 ;  /* 0x000000ffff057224 */ /* 0x001fe400078e0012 */
[----:B------:R-:W-:Y:S02]  /*10820*/  IMAD.MOV.U32 R4, RZ, RZ, R19 ;  /* 0x000000ffff047224 */ /* 0x000fe400078e0013 */
[----:B------:R-:W4:Y:S02]  /*10830*/  LDL.LU.64 R18, [R1+0x1818] ;  /* 0x0018180001127983 */ /* 0x000f240000300a00 */
[----:B----4-:R-:W-:Y:S01]  /*10840*/  HMMA.16816.F32.BF16 R24, R12, R18, R24 ;  /* 0x000000120c18723c */ /* 0x010fe20000041818 */
[----:B-1----:R-:W-:-:S02]  /*10850*/  IMAD.MOV.U32 R7, RZ, RZ, R18 ;  /* 0x000000ffff077224 */ /* 0x002fc400078e0012 */
[----:B------:R-:W-:Y:S11]  /*10860*/  IMAD.MOV.U32 R6, RZ, RZ, R19 ;  /* 0x000000ffff067224 */ /* 0x000ff600078e0013 */
[----:B------:R-:W-:Y:S09]  /*10870*/  @!UPT UIADD3 URZ, URZ, URZ, URZ ;  /* 0x0000003f3f3ff290 */ /* 0x000ff2000fffe03f */
[----:B------:R-:W-:Y:S04]  /*10880*/  STL.64 [R1+0x240], R24 ;  /* 0x0002401801007387 */ /* 0x000fe80000100a00 */
[----:B------:R0:W-:Y:S04]  /*10890*/  STL.64 [R1+0x248], R26 ;  /* 0x0002481a01007387 */ /* 0x0001e80000100a00 */
[----:B0-----:R-:W2:Y:S04]  /*108a0*/  LDL.LU.64 R26, [R1+0x1810] ;  /* 0x00181000011a7983 */ /* 0x001ea80000300a00 */
[----:B------:R-:W4:Y:S04]  /*108b0*/  LDL.LU.64 R18, [R1+0x1808] ;  /* 0x0018080001127983 */ /* 0x000f280000300a00 */
[----:B------:R-:W4:Y:S04]  /*108c0*/  LDL.LU.64 R16, [R1+0x1800] ;  /* 0x0018000001107983 */ /* 0x000f280000300a00 */
[----:B---3--:R0:W-:Y:S01]  /*108d0*/  STL.64 [R1+0x1780], R10 ;  /* 0x0017800a01007387 */ /* 0x0081e20000100a00 */
[----:B----4-:R-:W-:Y:S07]  /*108e0*/  HMMA.16816.F32.BF16 R16, R12, R10, R16 ;  /* 0x0000000a0c10723c */ /* 0x010fee0000041810 */
[----:B0-----:R-:W-:-:S02]  /*108f0*/  IMAD.MOV.U32 R10, RZ, RZ, R7 ;  /* 0x000000ffff0a7224 */ /* 0x001fc400078e0007 */
[----:B------:R-:W-:Y:S11]  /*10900*/  IMAD.MOV.U32 R11, RZ, RZ, R6 ;  /* 0x000000ffff0b7224 */ /* 0x000ff600078e0006 */
[----:B------:R-:W-:Y:S03]  /*10910*/  @!UPT UIADD3 URZ, URZ, URZ, URZ ;  /* 0x0000003f3f3ff290 */ /* 0x000fe6000fffe03f */
[----:B------:R0:W-:Y:S04]  /*10920*/  STL.64 [R1+0x230], R16 ;  /* 0x0002301001007387 */ /* 0x0001e80000100a00 */
[----:B------:R1:W-:Y:S04]  /*10930*/  STL.64 [R1+0x238], R18 ;  /* 0x0002381201007387 */ /* 0x0003e80000100a00 */
[----:B------:R3:W-:Y:S04]  /*10940*/  STL.64 [R1+0x1798], R10 ;  /* 0x0017980a01007387 */ /* 0x0007e80000100a00 */
[----:B------:R-:W4:Y:S01]  /*10950*/  LDL.LU.64 R6, [R1+0x8] ;  /* 0x0000080001067983 */ /* 0x000f220000300a00 */
[----:B--2---:R-:W-:Y:S03]  /*10960*/  HMMA.16816.F32.BF16 R20, R12, R26, R20 ;  /* 0x0000001a0c14723c */ /* 0x004fe60000041814 */
[----:B----4-:R2:W-:Y:S04]  /*10970*/  STL.64 [R1+0x17f0], R6 ;  /* 0x0017f00601007387 */ /* 0x0105e80000100a00 */
[----:B0-----:R-:W4:Y:S04]  /*10980*/  LDL.LU R16, [R1+0x1e0] ;  /* 0x0001e00001107983 */ /* 0x001f280000300800 */
[----:B------:R-:W4:Y:S04]  /*10990*/  LDL.LU R17, [R1+0x1e4] ;  /* 0x0001e40001117983 */ /* 0x000f280000300800 */
[----:B-1----:R-:W4:Y:S04]  /*109a0*/  LDL.LU R18, [R1+0x1e8] ;  /* 0x0001e80001127983 */ /* 0x002f280000300800 */
[----:B------:R-:W4:Y:S01]  /*109b0*/  LDL.LU R19, [R1+0x1ec] ;  /* 0x0001ec0001137983 */ /* 0x000f220000300800 */
[----:B---3--:R-:W-:-:S02]  /*109c0*/  IMAD.MOV.U32 R11, RZ, RZ, R4 ;  /* 0x000000ffff0b7224 */ /* 0x008fc400078e0004 */
[----:B------:R-:W-:Y:S01]  /*109d0*/  IMAD.MOV.U32 R10, RZ, RZ, R5 ;  /* 0x000000ffff0a7224 */ /* 0x000fe200078e0005 */
[----:B------:R-:W3:Y:S04]  /*109e0*/  LDL.LU R4, [R1+0x200] ;  /* 0x0002000001047983 */ /* 0x000ee80000300800 */
[----:B------:R-:W3:Y:S04]  /*109f0*/  LDL.LU R5, [R1+0x204] ;  /* 0x0002040001057983 */ /* 0x000ee80000300800 */
[----:B--2---:R-:W3:Y:S04]  /*10a00*/  LDL.LU R6, [R1+0x208] ;  /* 0x0002080001067983 */ /* 0x004ee80000300800 */
[----:B------:R-:W3:Y:S04]  /*10a10*/  LDL.LU R7, [R1+0x20c] ;  /* 0x00020c0001077983 */ /* 0x000ee80000300800 */
[----:B----4-:R-:W-:Y:S04]  /*10a20*/  STL.64 [R1+0x17e8], R18 ;  /* 0x0017e81201007387 */ /* 0x010fe80000100a00 */
[----:B------:R0:W-:Y:S04]  /*10a30*/  STL.64 [R1+0x17e0], R16 ;  /* 0x0017e01001007387 */ /* 0x0001e80000100a00 */
[----:B0-----:R-:W2:Y:S04]  /*10a40*/  LDL.LU R16, [R1+0x1f0] ;  /* 0x0001f00001107983 */ /* 0x001ea80000300800 */
[----:B------:R-:W2:Y:S04]  /*10a50*/  LDL.LU R17, [R1+0x1f4] ;  /* 0x0001f40001117983 */ /* 0x000ea80000300800 */
[----:B------:R-:W2:Y:S04]  /*10a60*/  LDL.LU R18, [R1+0x1f8] ;  /* 0x0001f80001127983 */ /* 0x000ea80000300800 */
[----:B------:R-:W2:Y:S04]  /*10a70*/  LDL.LU R19, [R1+0x1fc] ;  /* 0x0001fc0001137983 */ /* 0x000ea80000300800 */
[----:B------:R-:W-:Y:S04]  /*10a80*/  STL.64 [R1+0x17b0], R10 ;  /* 0x0017b00a01007387 */ /* 0x000fe80000100a00 */
[----:B------:R-:W-:Y:S04]  /*10a90*/  STL.64 [R1+0x220], R20 ;  /* 0x0002201401007387 */ /* 0x000fe80000100a00 */
[----:B------:R0:W-:Y:S04]  /*10aa0*/  STL.64 [R1+0x228], R22 ;  /* 0x0002281601007387 */ /* 0x0001e80000100a00 */
[----:B0-----:R-:W3:Y:S04]  /*10ab0*/  LDL.LU.64 R22, [R1+0x17f8] ;  /* 0x0017f80001167983 */ /* 0x001ee80000300a00 */
[----:B------:R0:W-:Y:S04]  /*10ac0*/  STL.64 [R1+0x1778], R26 ;  /* 0x0017781a01007387 */ /* 0x0001e80000100a00 */
[----:B------:R-:W4:Y:S04]  /*10ad0*/  LDL.LU R24, [R1+0x1a0] ;  /* 0x0001a00001187983 */ /* 0x000f280000300800 */
[----:B------:R-:W4:Y:S04]  /*10ae0*/  LDL.LU R25, [R1+0x1a4] ;  /* 0x0001a40001197983 */ /* 0x000f280000300800 */
[----:B0-----:R-:W2:Y:S04]  /*10af0*/  LDL.LU R26, [R1+0x1a8] ;  /* 0x0001a800011a7983 */ /* 0x001ea80000300800 */
[----:B------:R-:W2:Y:S04]  /*10b00*/  LDL.LU R27, [R1+0x1ac] ;  /* 0x0001ac00011b7983 */ /* 0x000ea80000300800 */
[----:B--2---:R-:W-:Y:S04]  /*10b10*/  STL.64 [R1+0x1790], R26 ;  /* 0x0017901a01007387 */ /* 0x004fe80000100a00 */
[----:B----4-:R0:W-:Y:S04]  /*10b20*/  STL.64 [R1+0x1788], R24 ;  /* 0x0017881801007387 */ /* 0x0101e80000100a00 */
[----:B0-----:R-:W2:Y:S04]  /*10b30*/  LDL.LU R24, [R1+0x1b0] ;  /* 0x0001b00001187983 */ /* 0x001ea80000300800 */
[----:B------:R-:W2:Y:S04]  /*10b40*/  LDL.LU R25, [R1+0x1b4] ;  /* 0x0001b40001197983 */ /* 0x000ea80000300800 */
[----:B------:R-:W4:Y:S04]  /*10b50*/  LDL.LU R26, [R1+0x1b8] ;  /* 0x0001b800011a7983 */ /* 0x000f280000300800 */
[----:B------:R-:W4:Y:S01]  /*10b60*/  LDL.LU R27, [R1+0x1bc] ;  /* 0x0001bc00011b7983 */ /* 0x000f220000300800 */
[----:B---3--:R-:W-:Y:S03]  /*10b70*/  HMMA.16816.F32.BF16 R4, R12, R22, R4 ;  /* 0x000000160c04723c */ /* 0x008fe60000041804 */
[----:B----4-:R-:W-:Y:S04]  /*10b80*/  STL.64 [R1+0x17a8], R26 ;  /* 0x0017a81a01007387 */ /* 0x010fe80000100a00 */
[----:B--2---:R0:W-:Y:S04]  /*10b90*/  STL.64 [R1+0x17a0], R24 ;  /* 0x0017a01801007387 */ /* 0x0041e80000100a00 */
[----:B0-----:R-:W2:Y:S04]  /*10ba0*/  LDL.LU R24, [R1+0x1c0] ;  /* 0x0001c00001187983 */ /* 0x001ea80000300800 */
[----:B------:R-:W2:Y:S04]  /*10bb0*/  LDL.LU R25, [R1+0x1c4] ;  /* 0x0001c40001197983 */ /* 0x000ea80000300800 */
[----:B------:R-:W3:Y:S04]  /*10bc0*/  LDL.LU R26, [R1+0x1c8] ;  /* 0x0001c800011a7983 */ /* 0x000ee80000300800 */
[----:B------:R-:W3:Y:S04]  /*10bd0*/  LDL.LU R27, [R1+0x1cc] ;  /* 0x0001cc00011b7983 */ /* 0x000ee80000300800 */
[----:B---3--:R-:W-:Y:S04]  /*10be0*/  STL.64 [R1+0x17c0], R26 ;  /* 0x0017c01a01007387 */ /* 0x008fe80000100a00 */
[----:B--2---:R0:W-:Y:S04]  /*10bf0*/  STL.64 [R1+0x17b8], R24 ;  /* 0x0017b81801007387 */ /* 0x0041e80000100a00 */
[----:B0-----:R-:W2:Y:S04]  /*10c00*/  LDL.LU R24, [R1+0x1d0] ;  /* 0x0001d00001187983 */ /* 0x001ea80000300800 */
[----:B------:R-:W2:Y:S04]  /*10c10*/  LDL.LU R25, [R1+0x1d4] ;  /* 0x0001d40001197983 */ /* 0x000ea80000300800 */
[----:B------:R-:W2:Y:S04]  /*10c20*/  LDL.LU R26, [R1+0x1d8] ;  /* 0x0001d800011a7983 */ /* 0x000ea80000300800 */
[----:B------:R-:W2:Y:S04]  /*10c30*/  LDL.LU R27, [R1+0x1dc] ;  /* 0x0001dc00011b7983 */ /* 0x000ea80000300800 */
[----:B------:R-:W-:Y:S04]  /*10c40*/  STL.64 [R1+0x210], R4 ;  /* 0x0002100401007387 */ /* 0x000fe80000100a00 */
[----:B------:R0:W-:Y:S04]  /*10c50*/  STL.64 [R1+0x218], R6 ;  /* 0x0002180601007387 */ /* 0x0001e80000100a00 */
[----:B0-----:R-:W3:Y:S01]  /*10c60*/  LDL.LU.64 R6, [R1+0x17f0] ;  /* 0x0017f00001067983 */ /* 0x001ee20000300a00 */
[----:B------:R-:W-:-:S02]  /*10c70*/  IMAD.MOV.U32 R10, RZ, RZ, R9 ;  /* 0x000000ffff0a7224 */ /* 0x000fc400078e0009 */
[----:B------:R-:W-:Y:S01]  /*10c80*/  IMAD.MOV.U32 R11, RZ, RZ, R8 ;  /* 0x000000ffff0b7224 */ /* 0x000fe200078e0008 */
[C---:B---3--:R-:W-:Y:S01]  /*10c90*/  HMMA.16816.F32.BF16 R16, R12.reuse, R6, R16 ;  /* 0x000000060c10723c */ /* 0x048fe20000041810 */
[----:B------:R-:W-:Y:S02]  /*10ca0*/  IMAD.MOV.U32 R9, RZ, RZ, R6 ;  /* 0x000000ffff097224 */ /* 0x000fe400078e0006 */
[----:B------:R-:W-:Y:S11]  /*10cb0*/  IMAD.MOV.U32 R8, RZ, RZ, R7 ;  /* 0x000000ffff087224 */ /* 0x000ff600078e0007 */
[----:B------:R-:W-:Y:S09]  /*10cc0*/  @!UPT UIADD3 URZ, URZ, URZ, URZ ;  /* 0x0000003f3f3ff290 */ /* 0x000ff2000fffe03f */
[----:B------:R-:W-:Y:S04]  /*10cd0*/  STL.64 [R1+0x200], R16 ;  /* 0x0002001001007387 */ /* 0x000fe80000100a00 */
[----:B------:R0:W-:Y:S04]  /*10ce0*/  STL.64 [R1+0x208], R18 ;  /* 0x0002081201007387 */ /* 0x0001e80000100a00 */
[----:B0-----:R-:W3:Y:S04]  /*10cf0*/  LDL.LU.64 R18, [R1+0x17e8] ;  /* 0x0017e80001127983 */ /* 0x001ee80000300a00 */
[----:B------:R-:W3:Y:S04]  /*10d00*/  LDL.LU.64 R16, [R1+0x17e0] ;  /* 0x0017e00001107983 */ /* 0x000ee80000300a00 */
[----:B------:R-:W3:Y:S02]  /*10d10*/  LDL.LU.64 R6, [R1+0x17d8] ;  /* 0x0017d80001067983 */ /* 0x000ee40000300a00 */
[----:B---3--:R-:W-:Y:S02]  /*10d20*/  HMMA.16816.F32.BF16 R12, R12, R6, R16 ;  /* 0x000000060c0c723c */ /* 0x008fe40000041810 */
[----:B------:R-:W2:Y:S04]  /*10d30*/  LDL.LU.64 R18, [R1+0x17d0] ;  /* 0x0017d00001127983 */ /* 0x000ea80000300a00 */
[----:B------:R-:W2:Y:S04]  /*10d40*/  LDL.LU.64 R16, [R1+0x17c8] ;  /* 0x0017c80001107983 */ /* 0x000ea80000300a00 */
[----:B------:R0:W-:Y:S04]  /*10d50*/  STL.64 [R1+0x1748], R6 ;  /* 0x0017480601007387 */ /* 0x0001e80000100a00 */
[----:B------:R-:W3:Y:S09]  /*10d60*/  LDL.LU R4, [R1+0x190] ;  /* 0x0001900001047983 */ /* 0x000ef20000300800 */
[----:B------:R-:W-:Y:S04]  /*10d70*/  STL.64 [R1+0x1e0], R12 ;  /* 0x0001e00c01007387 */ /* 0x000fe80000100a00 */
[----:B------:R1:W-:Y:S04]  /*10d80*/  STL.64 [R1+0x1e8], R14 ;  /* 0x0001e80e01007387 */ /* 0x0003e80000100a00 */
[----:B------:R-:W3:Y:S04]  /*10d90*/  LDL.LU R5, [R1+0x194] ;  /* 0x0001940001057983 */ /* 0x000ee80000300800 */
[----:B0-----:R-:W3:Y:S01]  /*10da0*/  LDL.LU R6, [R1+0x198] ;  /* 0x0001980001067983 */ /* 0x001ee20000300800 */
[----:B-1----:R-:W-:-:S03]  /*10db0*/  IMAD.MOV.U32 R14, RZ, RZ, R9 ;  /* 0x000000ffff0e7224 */ /* 0x002fc600078e0009 */
[----:B------:R-:W3:Y:S01]  /*10dc0*/  LDL.LU R7, [R1+0x19c] ;  /* 0x00019c0001077983 */ /* 0x000ee20000300800 */
[----:B------:R-:W-:Y:S02]  /*10dd0*/  IMAD.MOV.U32 R15, RZ, RZ, R8 ;  /* 0x000000ffff0f7224 */ /* 0x000fe400078e0008 */
[C---:B--2---:R-:W-:Y:S01]  /*10de0*/  HMMA.16816.F32.BF16 R8, R16.reuse, R10, R24 ;  /* 0x0000000a1008723c */ /* 0x044fe20000041818 */
[----:B------:R-:W2:Y:S04]  /*10df0*/  LDL.LU.64 R26, [R1+0x17c0] ;  /* 0x0017c000011a7983 */ /* 0x000ea80000300a00 */
[----:B------:R-:W2:Y:S11]  /*10e00*/  LDL.LU.64 R24, [R1+0x17b8] ;  /* 0x0017b80001187983 */ /* 0x000eb60000300a00 */
[----:B------:R-:W-:Y:S07]  /*10e10*/  @!UPT UIADD3 URZ, URZ, URZ, URZ ;  /* 0x0000003f3f3ff290 */ /* 0x000fee000fffe03f */
[----:B------:R-:W-:Y:S04]  /*10e20*/  STL.64 [R1+0x1d0], R8 ;  /* 0x0001d00801007387 */ /* 0x000fe80000100a00 */
        /* <DEDUP_REMOVED lines=16> */
[----:B--2---:R-:W-:Y:S11]  /*10f30*/  HMMA.16816.F32.BF16 R24, R16, R10, R24 ;  /* 0x0000000a1018723c */ /* 0x004ff60000041818 */
[----:B------:R-:W-:Y:S11]  /*10f40*/  @!UPT UIADD3 URZ, URZ, URZ, URZ ;  /* 0x0000003f3f3ff290 */ /* 0x000ff6000fffe03f */
[----:B------:R-:W-:Y:S01]  /*10f50*/  @!UPT UIADD3 URZ, URZ, URZ, URZ ;  /* 0x0000003f3f3ff290 */ /* 0x000fe2000fffe03f */
[----:B------:R-:W-:Y:S04]  /*10f60*/  STL.64 [R1+0x1a0], R24 ;  /* 0x0001a01801007387 */ /* 0x000fe80000100a00 */
[----:B------:R0:W-:Y:S04]  /*10f70*/  STL.64 [R1+0x1a8], R26 ;  /* 0x0001a81a01007387 */ /* 0x0001e80000100a00 */
[----:B0-----:R-:W3:Y:S01]  /*10f80*/  LDL.LU.64 R26, [R1+0x1778] ;  /* 0x00177800011a7983 */ /* 0x001ee20000300a00 */
[----:B------:R-:W-:Y:S02]  /*10f90*/  IMAD.MOV.U32 R13, RZ, RZ, R10 ;  /* 0x000000ffff0d7224 */ /* 0x000fe400078e000a */
[----:B------:R-:W-:-:S02]  /*10fa0*/  IMAD.MOV.U32 R12, RZ, RZ, R11 ;  /* 0x000000ffff0c7224 */ /* 0x000fc400078e000b */
[----:B------:R-:W2:Y:S04]  /*10fb0*/  LDL.LU.64 R10, [R1+0x1770] ;  /* 0x00177000010a7983 */ /* 0x000ea80000300a00 */
[----:B------:R-:W2:Y:S01]  /*10fc0*/  LDL.LU.64 R8, [R1+0x1768] ;  /* 0x0017680001087983 */ /* 0x000ea20000300a00 */
[C---:B---3--:R-:W-:Y:S01]  /*10fd0*/  HMMA.16816.F32.BF16 R4, R16.reuse, R26, R4 ;  /* 0x0000001a1004723c */ /* 0x048fe20000041804 */
[----:B------:R-:W-:Y:S02]  /*10fe0*/  IMAD.MOV.U32 R28, RZ, RZ, R26 ;  /* 0x000000ffff1c7224 */ /* 0x000fe400078e001a */
[----:B------:R-:W-:Y:S11]  /*10ff0*/  IMAD.MOV.U32 R29, RZ, RZ, R27 ;  /* 0x000000ffff1d7224 */ /* 0x000ff600078e001b */
[----:B------:R-:W-:Y:S09]  /*11000*/  @!UPT UIADD3 URZ, URZ, URZ, URZ ;  /* 0x0000003f3f3ff290 */ /* 0x000ff2000fffe03f */
[----:B------:R0:W-:Y:S04]  /*11010*/  STL.64 [R1+0x190], R4 ;  /* 0x0001900401007387 */ /* 0x0001e80000100a00 */
[----:B------:R1:W-:Y:S04]  /*11020*/  STL.64 [R1+0x198], R6 ;  /* 0x0001980601007387 */ /* 0x0003e80000100a00 */
[----:B------:R-:W3:Y:S04]  /*11030*/  LDL.LU.64 R26, [R1+0x1760] ;  /* 0x00176000011a7983 */ /* 0x000ee80000300a00 */
[----:B------:R-:W4:Y:S01]  /*11040*/  LDL.LU.64 R24, [R1+0x1758] ;  /* 0x0017580001187983 */ /* 0x000f220000300a00 */
[----:B--2---:R-:W-:Y:S03]  /*11050*/  HMMA.16816.F32.BF16 R8, R16, R22, R8 ;  /* 0x000000161008723c */ /* 0x004fe60000041808 */
[----:B0-----:R-:W2:Y:S11]  /*11060*/  LDL.LU R4, [R1+0x170] ;  /* 0x0001700001047983 */ /* 0x001eb60000300800 */
[----:B------:R-:W-:Y:S09]  /*11070*/  @!UPT UIADD3 URZ, URZ, URZ, URZ ;  /* 0x0000003f3f3ff290 */ /* 0x000ff2000fffe03f */
[----:B------:R3:W-:Y:S04]  /*11080*/  STL.64 [R1+0x180], R8 ;  /* 0x0001800801007387 */ /* 0x0007e80000100a00 */
[----:B------:R4:W-:Y:S04]  /*11090*/  STL.64 [R1+0x188], R10 ;  /* 0x0001880a01007387 */ /* 0x0009e80000100a00 */
[----:B------:R-:W2:Y:S04]  /*110a0*/  LDL.LU R5, [R1+0x174] ;  /* 0x0001740001057983 */ /* 0x000ea80000300800 */
[----:B-1----:R-:W2:Y:S04]  /*110b0*/  LDL.LU R6, [R1+0x178] ;  /* 0x0001780001067983 */ /* 0x002ea80000300800 */
[----:B------:R-:W2:Y:S04]  /*110c0*/  LDL.LU R7, [R1+0x17c] ;  /* 0x00017c0001077983 */ /* 0x000ea80000300800 */
[----:B------:R-:W2:Y:S04]  /*110d0*/  LDL.LU R20, [R1+0x160] ;  /* 0x0001600001147983 */ /* 0x000ea80000300800 */
[----:B------:R-:W2:Y:S04]  /*110e0*/  LDL.LU R21, [R1+0x164] ;  /* 0x0001640001157983 */ /* 0x000ea80000300800 */
[----:B------:R-:W2:Y:S04]  /*110f0*/  LDL.LU R22, [R1+0x168] ;  /* 0x0001680001167983 */ /* 0x000ea80000300800 */
[----:B------:R-:W2:Y:S01]  /*11100*/  LDL.LU R23, [R1+0x16c] ;  /* 0x00016c0001177983 */ /* 0x000ea20000300800 */
[----:B---3--:R-:W-:-:S02]  /*11110*/  IMAD.MOV.U32 R9, RZ, RZ, R26 ;  /* 0x000000ffff097224 */ /* 0x008fc400078e001a */
[----:B----4-:R-:W-:Y:S02]  /*11120*/  IMAD.MOV.U32 R11, RZ, RZ, R24 ;  /* 0x000000ffff0b7224 */ /* 0x010fe400078e0018 */
[----:B------:R-:W-:Y:S01]  /*11130*/  IMAD.MOV.U32 R10, RZ, RZ, R25 ;  /* 0x000000ffff0a7224 */ /* 0x000fe200078e0019 */
[----:B------:R-:W3:Y:S01]  /*11140*/  LDL.LU R24, [R1+0x120] ;  /* 0x0001200001187983 */ /* 0x000ee20000300800 */
[----:B------:R-:W-:-:S03]  /*11150*/  IMAD.MOV.U32 R8, RZ, RZ, R27 ;  /* 0x000000ffff087224 */ /* 0x000fc600078e001b */
[----:B------:R-:W3:Y:S04]  /*11160*/  LDL.LU R25, [R1+0x124] ;  /* 0x0001240001197983 */ /* 0x000ee80000300800 */
[----:B------:R-:W4:Y:S04]  /*11170*/  LDL.LU R26, [R1+0x128] ;  /* 0x00012800011a7983 */ /* 0x000f280000300800 */
[----:B------:R-:W4:Y:S04]  /*11180*/  LDL.LU R27, [R1+0x12c] ;  /* 0x00012c00011b7983 */ /* 0x000f280000300800 */
[----:B----4-:R-:W-:Y:S04]  /*11190*/  STL.64 [R1+0x16f0], R26 ;  /* 0x0016f01a01007387 */ /* 0x010fe80000100a00 */
[----:B---3--:R0:W-:Y:S04]  /*111a0*/  STL.64 [R1+0x16e8], R24 ;  /* 0x0016e81801007387 */ /* 0x0081e80000100a00 */
[----:B0-----:R-:W3:Y:S04]  /*111b0*/  LDL.LU R24, [R1+0x130] ;  /* 0x0001300001187983 */ /* 0x001ee80000300800 */
[----:B------:R-:W3:Y:S04]  /*111c0*/  LDL.LU R25, [R1+0x134] ;  /* 0x0001340001197983 */ /* 0x000ee80000300800 */
[----:B------:R-:W4:Y:S04]  /*111d0*/  LDL.LU R26, [R1+0x138] ;  /* 0x00013800011a7983 */ /* 0x000f280000300800 */
[----:B------:R-:W4:Y:S01]  /*111e0*/  LDL.LU R27, [R1+0x13c] ;  /* 0x00013c00011b7983 */ /* 0x000f220000300800 */
[----:B--2---:R-:W-:Y:S03]  /*111f0*/  HMMA.16816.F32.BF16 R4, R16, R14, R4 ;  /* 0x0000000e1004723c */ /* 0x004fe60000041804 */
[----:B----4-:R0:W-:Y:S04]  /*11200*/  STL.64 [R1+0x1700], R26 ;  /* 0x0017001a01007387 */ /* 0x0101e80000100a00 */
[----:B---3--:R-:W-:Y:S04]  /*11210*/  STL.64 [R1+0x16f8], R24 ;  /* 0x0016f81801007387 */ /* 0x008fe80000100a00 */
[----:B0-----:R-:W2:Y:S04]  /*11220*/  LDL.LU.64 R26, [R1+0x58] ;  /* 0x00005800011a7983 */ /* 0x001ea80000300a00 */
[----:B--2---:R0:W-:Y:S04]  /*11230*/  STL.64 [R1+0x1708], R26 ;  /* 0x0017081a01007387 */ /* 0x0041e80000100a00 */
[----:B0-----:R-:W2:Y:S04]  /*11240*/  LDL.LU.64 R26, [R1+0x68] ;  /* 0x00006800011a7983 */ /* 0x001ea80000300a00 */
[----:B------:R0:W-:Y:S04]  /*11250*/  STL.64 [R1+0x1618], R10 ;  /* 0x0016180a01007387 */ /* 0x0001e80000100a00 */
[----:B------:R1:W-:Y:S01]  /*11260*/  STL.64 [R1+0x1610], R8 ;  /* 0x0016100801007387 */ /* 0x0003e20000100a00 */
[----:B0-----:R-:W-:-:S02]  /*11270*/  IMAD.MOV.U32 R10, RZ, RZ, R28 ;  /* 0x000000ffff0a7224 */ /* 0x001fc400078e001c */
[----:B------:R-:W-:Y:S01]  /*11280*/  IMAD.MOV.U32 R11, RZ, RZ, R29 ;  /* 0x000000ffff0b7224 */ /* 0x000fe200078e001d */
[----:B------:R-:W3:Y:S04]  /*11290*/  LDL.LU R28, [R1+0x1754] ;  /* 0x00175400011c7983 */ /* 0x000ee80000300800 */
[----:B------:R-:W4:Y:S04]  /*112a0*/  LDL.LU R29, [R1+0x1750] ;  /* 0x00175000011d7983 */ /* 0x000f280000300800 */
[----:B------:R0:W-:Y:S04]  /*112b0*/  STL.64 [R1+0x1710], R10 ;  /* 0x0017100a01007387 */ /* 0x0001e80000100a00 */
[----:B-1----:R-:W2:Y:S04]  /*112c0*/  LDL.LU R8, [R1+0x150] ;  /* 0x0001500001087983 */ /* 0x002ea80000300800 */
[----:B------:R-:W2:Y:S04]  /*112d0*/  LDL.LU R9, [R1+0x154] ;  /* 0x0001540001097983 */ /* 0x000ea80000300800 */
[----:B0-----:R-:W2:Y:S04]  /*112e0*/  LDL.LU R10, [R1+0x158] ;  /* 0x00015800010a7983 */ /* 0x001ea80000300800 */
[----:B------:R-:W2:Y:S04]  /*112f0*/  LDL.LU R11, [R1+0x15c] ;  /* 0x00015c00010b7983 */ /* 0x000ea80000300800 */
[----:B------:R-:W-:Y:S04]  /*11300*/  STL.64 [R1+0x170], R4 ;  /* 0x0001700401007387 */ /* 0x000fe80000100a00 */
[----:B------:R0:W-:Y:S04]  /*11310*/  STL.64 [R1+0x178], R6 ;  /* 0x0001780601007387 */ /* 0x0001e80000100a00 */
[----:B0-----:R-:W2:Y:S04]  /*11320*/  LDL.LU.64 R6, [R1+0x1748] ;  /* 0x0017480001067983 */ /* 0x001ea80000300a00 */
[----:B------:R0:W-:Y:S04]  /*11330*/  STL.64 [R1+0x16a8], R14 ;  /* 0x0016a80e01007387 */ /* 0x0001e80000100a00 */
[----:B0-----:R-:W3:Y:S01]  /*11340*/  LDL.LU.64 R14, [R1+0x48] ;  /* 0x00004800010e7983 */ /* 0x001ee20000300a00 */
[----:B--2---:R-:W-:Y:S03]  /*11350*/  HMMA.16816.F32.BF16 R16, R16, R6, R20 ;  /* 0x000000061010723c */ /* 0x004fe60000041814 */
[----:B------:R-:W2:Y:S04]  /*11360*/  LDL.LU.64 R22, [R1+0x1740] ;  /* 0x0017400001167983 */ /* 0x000ea80000300a00 */
[----:B------:R-:W3:Y:S04]  /*11370*/  LDL.LU.64 R20, [R1+0x1738] ;  /* 0x0017380001147983 */ /* 0x000ee80000300a00 */
[----:B------:R0:W-:Y:S04]  /*11380*/  STL.64 [R1+0x16a0], R6 ;  /* 0x0016a00601007387 */ /* 0x0001e80000100a00 */
[----:B------:R-:W4:Y:S08]  /*11390*/  LDL.LU R4, [R1+0x140] ;  /* 0x0001400001047983 */ /* 0x000f300000300800 */
[----:B------:R-:W-:Y:S04]  /*113a0*/  STL.64 [R1+0x160], R16 ;  /* 0x0001601001007387 */ /* 0x000fe80000100a00 */
[----:B------:R2:W-:Y:S04]  /*113b0*/  STL.64 [R1+0x168], R18 ;  /* 0x0001681201007387 */ /* 0x0005e80000100a00 */
[----:B------:R-:W4:Y:S04]  /*113c0*/  LDL.LU R5, [R1+0x144] ;  /* 0x0001440001057983 */ /* 0x000f280000300800 */
[----:B0-----:R-:W4:Y:S04]  /*113d0*/  LDL.LU R6, [R1+0x148] ;  /* 0x0001480001067983 */ /* 0x001f280000300800 */
[----:B------:R-:W4:Y:S01]  /*113e0*/  LDL.LU R7, [R1+0x14c] ;  /* 0x00014c0001077983 */ /* 0x000f220000300800 */
[----:B--2---:R-:W-:-:S02]  /*113f0*/  IMAD.MOV.U32 R18, RZ, RZ, R22 ;  /* 0x000000ffff127224 */ /* 0x004fc400078e0016 */
[----:B---3--:R-:W-:Y:S02]  /*11400*/  IMAD.MOV.U32 R16, RZ, RZ, R20 ;  /* 0x000000ffff107224 */ /* 0x008fe400078e0014 */
[----:B------:R-:W2:Y:S01]  /*11410*/  LDL.LU R20, [R1+0x1734] ;  /* 0x0017340001147983 */ /* 0x000ea20000300800 */
[----:B------:R-:W-:Y:S02]  /*11420*/  IMAD.MOV.U32 R17, RZ, RZ, R21 ;  /* 0x000000ffff117224 */ /* 0x000fe400078e0015 */
[----:B------:R-:W-:Y:S01]  /*11430*/  IMAD.MOV.U32 R19, RZ, RZ, R23 ;  /* 0x000000ffff137224 */ /* 0x000fe200078e0017 */
[----:B------:R-:W2:Y:S04]  /*11440*/  LDL.LU R21, [R1+0x1730] ;  /* 0x0017300001157983 */ /* 0x000ea80000300800 */
[----:B------:R-:W2:Y:S04]  /*11450*/  LDL.LU R22, [R1+0x172c] ;  /* 0x00172c0001167983 */ /* 0x000ea80000300800 */
[----:B------:R-:W2:Y:S04]  /*11460*/  LDL.LU R23, [R1+0x1728] ;  /* 0x0017280001177983 */ /* 0x000ea80000300800 */
[----:B------:R0:W-:Y:S04]  /*11470*/  STL.64 [R1+0x1628], R18 ;  /* 0x0016281201007387 */ /* 0x0001e80000100a00 */
[----:B------:R1:W-:Y:S01]  /*11480*/  STL.64 [R1+0x1620], R16 ;  /* 0x0016201001007387 */ /* 0x0003e20000100a00 */
[----:B0-----:R-:W-:-:S02]  /*11490*/  IMAD.MOV.U32 R18, RZ, RZ, R2 ;  /* 0x000000ffff127224 */ /* 0x001fc400078e0002 */
[----:B------:R-:W-:Y:S02]  /*114a0*/  IMAD.MOV.U32 R19, RZ, RZ, R0 ;  /* 0x000000ffff137224 */ /* 0x000fe400078e0000 */
[----:B-1----:R-:W-:Y:S02]  /*114b0*/  IMAD.MOV.U32 R16, RZ, RZ, R28 ;  /* 0x000000ffff107224 */ /* 0x002fe400078e001c */
[----:B------:R-:W3:Y:S01]  /*114c0*/  LDL.LU R28, [R1+0x1724] ;  /* 0x00172400011c7983 */ /* 0x000ee20000300800 */
[----:B------:R-:W-:-:S03]  /*114d0*/  IMAD.MOV.U32 R17, RZ, RZ, R3 ;  /* 0x000000ffff117224 */ /* 0x000fc600078e0003 */
[----:B------:R-:W3:Y:S04]  /*114e0*/  LDL.LU R3, [R1+0x1720] ;  /* 0x0017200001037983 */ /* 0x000ee80000300800 */
[----:B------:R-:W3:Y:S04]  /*114f0*/  LDL.LU R2, [R1+0x171c] ;  /* 0x00171c0001027983 */ /* 0x000ee80000300800 */
[----:B------:R-:W3:Y:S04]  /*11500*/  LDL.LU R0, [R1+0x1718] ;  /* 0x0017180001007983 */ /* 0x000ee80000300800 */
[----:B------:R-:W-:Y:S04]  /*11510*/  STL.64 [R1+0x1638], R18 ;  /* 0x0016381201007387 */ /* 0x000fe80000100a00 */
[----:B------:R-:W-:Y:S01]  /*11520*/  STL.64 [R1+0x1630], R16 ;  /* 0x0016301001007387 */ /* 0x000fe20000100a00 */
[C---:B--2---:R-:W-:Y:S11]  /*11530*/  HMMA.16816.F32.BF16 R8, R20.reuse, R26, R8 ;  /* 0x0000001a1408723c */ /* 0x044ff60000041808 */
[----:B------:R-:W-:Y:S11]  /*11540*/  @!UPT UIADD3 URZ, URZ, URZ, URZ ;  /* 0x0000003f3f3ff290 */ /* 0x000ff6000fffe03f */
[----:B------:R-:W-:Y:S01]  /*11550*/  @!UPT UIADD3 URZ, URZ, URZ, URZ ;  /* 0x0000003f3f3ff290 */ /* 0x000fe2000fffe03f */
[----:B------:R0:W-:Y:S04]  /*11560*/  STL.64 [R1+0x150], R8 ;  /* 0x0001500801007387 */ /* 0x0001e80000100a00 */
[----:B------:R1:W-:Y:S01]  /*11570*/  STL.64 [R1+0x158], R10 ;  /* 0x0001580a01007387 */ /* 0x0003e20000100a00 */
[----:B0-----:R-:W-:Y:S02]  /*11580*/  IMAD.MOV.U32 R9, RZ, RZ, R26 ;  /* 0x000000ffff097224 */ /* 0x001fe400078e001a */
[----:B------:R-:W-:Y:S01]  /*11590*/  IMAD.MOV.U32 R8, RZ, RZ, R27 ;  /* 0x000000ffff087224 */ /* 0x000fe200078e001b */
[----:B-1----:R-:W2:Y:S04]  /*115a0*/  LDL.LU.64 R10, [R1+0x1710] ;  /* 0x00171000010a7983 */ /* 0x002ea80000300a00 */
[----:B------:R-:W4:Y:S02]  /*115b0*/  LDL.LU.64 R26, [R1+0x1708] ;  /* 0x00170800011a7983 */ /* 0x000f240000300a00 */
[C---:B----4-:R-:W-:Y:S11]  /*115c0*/  HMMA.16816.F32.BF16 R4, R20.reuse, R26, R4 ;  /* 0x0000001a1404723c */ /* 0x050ff60000041804 */
[----:B------:R-:W-:Y:S11]  /*115d0*/  @!UPT UIADD3 URZ, URZ, URZ, URZ ;  /* 0x0000003f3f3ff290 */ /* 0x000ff6000fffe03f */
[----:B------:R-:W-:Y:S01]  /*115e0*/  @!UPT UIADD3 URZ, URZ, URZ, URZ ;  /* 0x0000003f3f3ff290 */ /* 0x000fe2000fffe03f */
[----:B------:R0:W-:Y:S04]  /*115f0*/  STL.64 [R1+0x140], R4 ;  /* 0x0001400401007387 */ /* 0x0001e80000100a00 */
[----:B------:R-:W-:Y:S01]  /*11600*/  STL.64 [R1+0x148], R6 ;  /* 0x0001480601007387 */ /* 0x000fe20000100a00 */
[----:B0-----:R-:W-:Y:S02]  /*11610*/  IMAD.MOV.U32 R5, RZ, RZ, R26 ;  /* 0x000000ffff057224 */ /* 0x001fe400078e001a */
[----:B------:R-:W-:Y:S02]  /*11620*/  IMAD.MOV.U32 R4, RZ, RZ, R27 ;  /* 0x000000ffff047224 */ /* 0x000fe400078e001b */
[----:B------:R-:W4:Y:S04]  /*11630*/  LDL.LU.64 R26, [R1+0x1700] ;  /* 0x00170000011a7983 */ /* 0x000f280000300a00 */
[----:B------:R-:W4:Y:S02]  /*11640*/  LDL.LU.64 R24, [R1+0x16f8] ;  /* 0x0016f80001187983 */ /* 0x000f240000300a00 */
[----:B----4-:R-:W-:Y:S11]  /*11650*/  HMMA.16816.F32.BF16 R24, R20, R14, R24 ;  /* 0x0000000e1418723c */ /* 0x010ff60000041818 */
[----:B------:R-:W-:Y:S11]  /*11660*/  @!UPT UIADD3 URZ, URZ, URZ, URZ ;  /* 0x0000003f3f3ff290 */ /* 0x000ff6000fffe03f */
[----:B------:R-:W-:Y:S01]  /*11670*/  @!UPT UIADD3 URZ, URZ, URZ, URZ ;  /* 0x0000003f3f3ff290 */ /* 0x000fe2000fffe03f */
[----:B------:R-:W-:Y:S04]  /*11680*/  STL.64 [R1+0x130], R24 ;  /* 0x0001301801007387 */ /* 0x000fe80000100a00 */
[----:B------:R0:W-:Y:S04]  /*11690*/  STL.64 [R1+0x138], R26 ;  /* 0x0001381a01007387 */ /* 0x0001e80000100a00 */
[----:B0-----:R-:W4:Y:S04]  /*116a0*/  LDL.LU.64 R26, [R1+0x16f0] ;  /* 0x0016f000011a7983 */ /* 0x001f280000300a00 */
[----:B------:R-:W4:Y:S01]  /*116b0*/  LDL.LU.64 R24, [R1+0x16e8] ;  /* 0x0016e80001187983 */ /* 0x000f220000300a00 */
[----:B------:R-:W-:-:S02]  /*116c0*/  IMAD.MOV.U32 R18, RZ, RZ, R13 ;  /* 0x000000ffff127224 */ /* 0x000fc400078e000d */
[----:B------:R-:W-:Y:S02]  /*116d0*/  IMAD.MOV.U32 R19, RZ, RZ, R12 ;  /* 0x000000ffff137224 */ /* 0x000fe400078e000c */
[----:B------:R-:W-:Y:S02]  /*116e0*/  IMAD.MOV.U32 R7, RZ, RZ, R14 ;  /* 0x000000ffff077224 */ /* 0x000fe400078e000e */
[----:B------:R-:W-:Y:S01]  /*116f0*/  IMAD.MOV.U32 R6, RZ, RZ, R15 ;  /* 0x000000ffff067224 */ /* 0x000fe200078e000f */
[----:B------:R0:W-:Y:S02]  /*11700*/  STL.64 [R1+0x1648], R18 ;  /* 0x0016481201007387 */ /* 0x0001e40000100a00 */
[----:B----4-:R-:W-:Y:S07]  /*11710*/  HMMA.16816.F32.BF16 R12, R20, R18, R24 ;  /* 0x00000012140c723c */ /* 0x010fee0000041818 */
[----:B0-----:R-:W-:-:S02]  /*11720*/  IMAD.MOV.U32 R18, RZ, RZ, R7 ;  /* 0x000000ffff127224 */ /* 0x001fc400078e0007 */
[----:B------:R-:W-:Y:S11]  /*11730*/  IMAD.MOV.U32 R19, RZ, RZ, R6 ;  /* 0x000000ffff137224 */ /* 0x000ff600078e0006 */
[----:B------:R-:W-:Y:S03]  /*11740*/  @!UPT UIADD3 URZ, URZ, URZ, URZ ;  /* 0x0000003f3f3ff290 */ /* 0x000fe6000fffe03f */
[----:B------:R-:W-:Y:S04]  /*11750*/  STL.64 [R1+0x120], R12 ;  /* 0x0001200c01007387 */ /* 0x000fe80000100a00 */
[----:B------:R-:W-:Y:S04]  /*11760*/  STL.64 [R1+0x128], R14 ;  /* 0x0001280e01007387 */ /* 0x000fe80000100a00 */
[----:B------:R-:W-:Y:S04]  /*11770*/  STL.64 [R1+0x1660], R18 ;  /* 0x0016601201007387 */ /* 0x000fe80000100a00 */
[----:B------:R-:W4:Y:S04]  /*11780*/  LDL.LU R24, [R1+0xe0] ;  /* 0x0000e00001187983 */ /* 0x000f280000300800 */
[----:B------:R-:W4:Y:S04]  /*11790*/  LDL.LU R25, [R1+0xe4] ;  /* 0x0000e40001197983 */ /* 0x000f280000300800 */
[----:B------:R-:W2:Y:S04]  /*117a0*/  LDL.LU R26, [R1+0xe8] ;  /* 0x0000e800011a7983 */ /* 0x000ea80000300800 */
[----:B------:R-:W2:Y:S04]  /*117b0*/  LDL.LU R27, [R1+0xec] ;  /* 0x0000ec00011b7983 */ /* 0x000ea80000300800 */
[----:B--2---:R-:W-:Y:S04]  /*117c0*/  STL.64 [R1+0x16b8], R26 ;  /* 0x0016b81a01007387 */ /* 0x004fe80000100a00 */
[----:B----4-:R0:W-:Y:S04]  /*117d0*/  STL.64 [R1+0x16b0], R24 ;  /* 0x0016b01801007387 */ /* 0x0101e80000100a00 */
[----:B0-----:R-:W2:Y:S04]  /*117e0*/  LDL.LU R24, [R1+0x100] ;  /* 0x0001000001187983 */ /* 0x001ea80000300800 */
[----:B------:R-:W2:Y:S04]  /*117f0*/  LDL.LU R25, [R1+0x104] ;  /* 0x0001040001197983 */ /* 0x000ea80000300800 */
[----:B------:R-:W4:Y:S04]  /*11800*/  LDL.LU R26, [R1+0x108] ;  /* 0x00010800011a7983 */ /* 0x000f280000300800 */
[----:B------:R-:W4:Y:S04]  /*11810*/  LDL.LU R27, [R1+0x10c] ;  /* 0x00010c00011b7983 */ /* 0x000f280000300800 */
[----:B----4-:R-:W-:Y:S04]  /*11820*/  STL.64 [R1+0x16e0], R26 ;  /* 0x0016e01a01007387 */ /* 0x010fe80000100a00 */
[----:B--2---:R0:W-:Y:S04]  /*11830*/  STL.64 [R1+0x16d8], R24 ;  /* 0x0016d81801007387 */ /* 0x0041e80000100a00 */
[----:B0-----:R-:W2:Y:S04]  /*11840*/  LDL.LU R24, [R1+0x110] ;  /* 0x0001100001187983 */ /* 0x001ea80000300800 */
[----:B------:R-:W2:Y:S04]  /*11850*/  LDL.LU R25, [R1+0x114] ;  /* 0x0001140001197983 */ /* 0x000ea80000300800 */
[----:B------:R-:W2:Y:S04]  /*11860*/  LDL.LU R26, [R1+0x118] ;  /* 0x00011800011a7983 */ /* 0x000ea80000300800 */
[----:B------:R-:W2:Y:S01]  /*11870*/  LDL.LU R27, [R1+0x11c] ;  /* 0x00011c00011b7983 */ /* 0x000ea20000300800 */
[----:B------:R-:W-:-:S02]  /*11880*/  IMAD.MOV.U32 R18, RZ, RZ, R5 ;  /* 0x000000ffff127224 */ /* 0x000fc400078e0005 */
[----:B------:R-:W-:Y:S01]  /*11890*/  IMAD.MOV.U32 R19, RZ, RZ, R4 ;  /* 0x000000ffff137224 */ /* 0x000fe200078e0004 */
[----:B------:R-:W4:Y:S04]  /*118a0*/  LDL.LU.64 R14, [R1+0x18] ;  /* 0x00001800010e7983 */ /* 0x000f280000300a00 */
[----:B------:R-:W3:Y:S04]  /*118b0*/  LDL.LU R4, [R1+0xf0] ;  /* 0x0000f00001047983 */ /* 0x000ee80000300800 */
[----:B------:R-:W3:Y:S04]  /*118c0*/  LDL.LU R5, [R1+0xf4] ;  /* 0x0000f40001057983 */ /* 0x000ee80000300800 */
[----:B------:R-:W3:Y:S04]  /*118d0*/  LDL.LU R6, [R1+0xf8] ;  /* 0x0000f80001067983 */ /* 0x000ee80000300800 */
[----:B------:R-:W3:Y:S04]  /*118e0*/  LDL.LU R7, [R1+0xfc] ;  /* 0x0000fc0001077983 */ /* 0x000ee80000300800 */
[----:B------:R0:W-:Y:S02]  /*118f0*/  STL.64 [R1+0x1678], R18 ;  /* 0x0016781201007387 */ /* 0x0001e40000100a00 */
[----:B0-----:R-:W-:-:S02]  /*11900*/  IMAD.MOV.U32 R19, RZ, RZ, R8 ;  /* 0x000000ffff137224 */ /* 0x001fc400078e0008 */
[----:B------:R-:W-:Y:S01]  /*11910*/  IMAD.MOV.U32 R18, RZ, RZ, R9 ;  /* 0x000000ffff127224 */ /* 0x000fe200078e0009 */
[----:B--2---:R-:W-:Y:S11]  /*11920*/  HMMA.16816.F32.BF16 R24, R20, R10, R24 ;  /* 0x0000000a1418723c */ /* 0x004ff60000041818 */
[----:B------:R-:W-:Y:S11]  /*11930*/  @!UPT UIADD3 URZ, URZ, URZ, URZ ;  /* 0x0000003f3f3ff290 */ /* 0x000ff6000fffe03f */
[----:B------:R-:W-:Y:S01]  /*11940*/  @!UPT UIADD3 URZ, URZ, URZ, URZ ;  /* 0x0000003f3f3ff290 */ /* 0x000fe2000fffe03f */
[----:B------:R-:W-:Y:S04]  /*11950*/  STL.64 [R1+0x110], R24 ;  /* 0x0001101801007387 */ /* 0x000fe80000100a00 */
[----:B------:R0:W-:Y:S04]  /*11960*/  STL.64 [R1+0x118], R26 ;  /* 0x0001181a01007387 */ /* 0x0001e80000100a00 */
[----:B0-----:R-:W4:Y:S04]  /*11970*/  LDL.LU.64 R26, [R1+0x16e0] ;  /* 0x0016e000011a7983 */ /* 0x001f280000300a00 */
[----:B------:R-:W4:Y:S04]  /*11980*/  LDL.LU.64 R24, [R1+0x16d8] ;  /* 0x0016d80001187983 */ /* 0x000f280000300a00 */
[----:B------:R0:W-:Y:S04]  /*11990*/  STL.64 [R1+0x1640], R10 ;  /* 0x0016400a01007387 */ /* 0x0001e80000100a00 */
[----:B------:R-:W2:Y:S04]  /*119a0*/  LDL.LU R8, [R1+0xa0] ;  /* 0x0000a00001087983 */ /* 0x000ea80000300800 */
[----:B------:R-:W2:Y:S04]  /*119b0*/  LDL.LU R9, [R1+0xa4] ;  /* 0x0000a40001097983 */ /* 0x000ea80000300800 */
[----:B0-----:R-:W2:Y:S01]  /*119c0*/  LDL.LU R10, [R1+0xa8] ;  /* 0x0000a800010a7983 */ /* 0x001ea20000300800 */
[----:B------:R-:W-:-:S03]  /*119d0*/  IMAD.MOV.U32 R11, RZ, RZ, R29 ;  /* 0x000000ffff0b7224 */ /* 0x000fc600078e001d */
[----:B------:R-:W3:Y:S04]  /*119e0*/  LDL.LU R29, [R1+0x16d0] ;  /* 0x0016d000011d7983 */ /* 0x000ee80000300800 */
[----:B--2---:R3:W-:Y:S04]  /*119f0*/  STL.64 [R1+0x1658], R10 ;  /* 0x0016580a01007387 */ /* 0x0047e80000100a00 */
[----:B------:R0:W-:Y:S01]  /*11a00*/  STL.64 [R1+0x1650], R8 ;  /* 0x0016500801007387 */ /* 0x0001e20000100a00 */
[----:B---3--:R-:W-:Y:S02]  /*11a10*/  IMAD.MOV.U32 R10, RZ, RZ, R3 ;  /* 0x000000ffff0a7224 */ /* 0x008fe400078e0003 */
[----:B------:R-:W-:-:S02]  /*11a20*/  IMAD.MOV.U32 R11, RZ, RZ, R28 ;  /* 0x000000ffff0b7224 */ /* 0x000fc400078e001c */
[----:B0-----:R-:W-:Y:S02]  /*11a30*/  IMAD.MOV.U32 R8, RZ, RZ, R0 ;  /* 0x000000ffff087224 */ /* 0x001fe400078e0000 */
[----:B------:R-:W2:Y:S01]  /*11a40*/  LDL.LU R0, [R1+0x16cc] ;  /* 0x0016cc0001007983 */ /* 0x000ea20000300800 */
[----:B------:R-:W-:-:S03]  /*11a50*/  IMAD.MOV.U32 R9, RZ, RZ, R2 ;  /* 0x000000ffff097224 */ /* 0x000fc600078e0002 */
[----:B------:R-:W3:Y:S04]  /*11a60*/  LDL.LU R2, [R1+0x16c8] ;  /* 0x0016c80001027983 */ /* 0x000ee80000300800 */
[----:B------:R-:W2:Y:S04]  /*11a70*/  LDL.LU R3, [R1+0x16c4] ;  /* 0x0016c40001037983 */ /* 0x000ea80000300800 */
[----:B------:R-:W2:Y:S04]  /*11a80*/  LDL.LU R28, [R1+0x16c0] ;  /* 0x0016c000011c7983 */ /* 0x000ea80000300800 */
[----:B------:R-:W-:Y:S04]  /*11a90*/  STL.64 [R1+0x1670], R10 ;  /* 0x0016700a01007387 */ /* 0x000fe80000100a00 */
[----:B------:R0:W-:Y:S04]  /*11aa0*/  STL.64 [R1+0x1668], R8 ;  /* 0x0016680801007387 */ /* 0x0001e80000100a00 */
[----:B0-----:R-:W2:Y:S04]  /*11ab0*/  LDL.LU R8, [R1+0xc0] ;  /* 0x0000c00001087983 */ /* 0x001ea80000300800 */
[----:B------:R-:W2:Y:S04]  /*11ac0*/  LDL.LU R9, [R1+0xc4] ;  /* 0x0000c40001097983 */ /* 0x000ea80000300800 */
[----:B------:R-:W2:Y:S01]  /*11ad0*/  LDL.LU R10, [R1+0xc8] ;  /* 0x0000c800010a7983 */ /* 0x000ea20000300800 */
[----:B----4-:R-:W-:Y:S01]  /*11ae0*/  HMMA.16816.F32.BF16 R24, R20, R14, R24 ;  /* 0x0000000e1418723c */ /* 0x010fe20000041818 */
[----:B------:R-:W-:-:S05]  /*11af0*/  IMAD.MOV.U32 R11, RZ, RZ, R29 ;  /* 0x000000ffff0b7224 */ /* 0x000fca00078e001d */
[----:B--2---:R3:W-:Y:S04]  /*11b00*/  STL.64 [R1+0x1688], R10 ;  /* 0x0016880a01007387 */ /* 0x0047e80000100a00 */
[----:B------:R-:W-:Y:S11]  /*11b10*/  STL.64 [R1+0x1680], R8 ;  /* 0x0016800801007387 */ /* 0x000ff60000100a00 */
[----:B------:R-:W-:Y:S02]  /*11b20*/  @!UPT UIADD3 URZ, URZ, URZ, URZ ;  /* 0x0000003f3f3ff290 */ /* 0x000fe4000fffe03f */
[----:B------:R-:W-:Y:S04]  /*11b30*/  STL.64 [R1+0x100], R24 ;  /* 0x0001001801007387 */ /* 0x000fe80000100a00 */
[----:B------:R0:W-:Y:S01]  /*11b40*/  STL.64 [R1+0x108], R26 ;  /* 0x0001081a01007387 */ /* 0x0001e20000100a00 */
[----:B---3--:R-:W-:Y:S02]  /*11b50*/  IMAD.MOV.U32 R10, RZ, RZ, R2 ;  /* 0x000000ffff0a7224 */ /* 0x008fe400078e0002 */
[----:B------:R-:W-:Y:S02]  /*11b60*/  IMAD.MOV.U32 R11, RZ, RZ, R0 ;  /* 0x000000ffff0b7224 */ /* 0x000fe400078e0000 */
[----:B------:R-:W-:Y:S02]  /*11b70*/  IMAD.MOV.U32 R2, RZ, RZ, R14 ;  /* 0x000000ffff027224 */ /* 0x000fe400078e000e */
[----:B------:R-:W-:Y:S01]  /*11b80*/  IMAD.MOV.U32 R0, RZ, RZ, R15 ;  /* 0x000000ffff007224 */ /* 0x000fe200078e000f */
[----:B0-----:R-:W2:Y:S04]  /*11b90*/  LDL.LU.64 R26, [R1+0x16b8] ;  /* 0x0016b800011a7983 */ /* 0x001ea80000300a00 */
[----:B------:R-:W2:Y:S04]  /*11ba0*/  LDL.LU.64 R24, [R1+0x16b0] ;  /* 0x0016b00001187983 */ /* 0x000ea80000300a00 */
[----:B------:R-:W3:Y:S02]  /*11bb0*/  LDL.LU.64 R14, [R1+0x16a8] ;  /* 0x0016a800010e7983 */ /* 0x000ee40000300a00 */
[C---:B---3--:R-:W-:Y:S11]  /*11bc0*/  HMMA.16816.F32.BF16 R4, R20.reuse, R14, R4 ;  /* 0x0000000e1404723c */ /* 0x048ff60000041804 */
[----:B------:R-:W-:Y:S11]  /*11bd0*/  @!UPT UIADD3 URZ, URZ, URZ, URZ ;  /* 0x0000003f3f3ff290 */ /* 0x000ff6000fffe03f */
[----:B------:R-:W-:Y:S01]  /*11be0*/  @!UPT UIADD3 URZ, URZ, URZ, URZ ;  /* 0x0000003f3f3ff290 */ /* 0x000fe2000fffe03f */
[----:B------:R-:W-:Y:S04]  /*11bf0*/  STL.64 [R1+0xf0], R4 ;  /* 0x0000f00401007387 */ /* 0x000fe80000100a00 */
[----:B------:R0:W-:Y:S04]  /*11c00*/  STL.64 [R1+0xf8], R6 ;  /* 0x0000f80601007387 */ /* 0x0001e80000100a00 */
[----:B0-----:R-:W2:Y:S01]  /*11c10*/  LDL.LU.64 R6, [R1+0x16a0] ;  /* 0x0016a00001067983 */ /* 0x001ea20000300a00 */
[----:B------:R-:W-:Y:S02]  /*11c20*/  IMAD.MOV.U32 R8, RZ, RZ, R28 ;  /* 0x000000ffff087224 */ /* 0x000fe400078e001c */
[----:B------:R-:W-:Y:S01]  /*11c30*/  IMAD.MOV.U32 R9, RZ, RZ, R3 ;  /* 0x000000ffff097224 */ /* 0x000fe200078e0003 */
[----:B--2---:R-:W-:Y:S01]  /*11c40*/  HMMA.16816.F32.BF16 R20, R20, R6, R24 ;  /* 0x000000061414723c */ /* 0x004fe20000041818 */
[----:B------:R-:W2:Y:S04]  /*11c50*/  LDL.LU.64 R26, [R1+0x1698] ;  /* 0x00169800011a7983 */ /* 0x000ea80000300a00 */
[----:B------:R-:W2:Y:S11]  /*11c60*/  LDL.LU.64 R24, [R1+0x1690] ;  /* 0x0016900001187983 */ /* 0x000eb60000300a00 */
[----:B------:R-:W-:Y:S08]  /*11c70*/  @!UPT UIADD3 URZ, URZ, URZ, URZ ;  /* 0x0000003f3f3ff290 */ /* 0x000ff0000fffe03f */
[----:B------:R-:W-:Y:S02]  /*11c80*/  IMAD.MOV.U32 R28, RZ, RZ, R23 ;  /* 0x000000ffff1c7224 */ /* 0x000fe400078e0017 */
[----:B------:R-:W-:Y:S01]  /*11c90*/  IMAD.MOV.U32 R29, RZ, RZ, R22 ;  /* 0x000000ffff1d7224 */ /* 0x000fe200078e0016 */
[----:B------:R-:W-:Y:S04]  /*11ca0*/  STL.64 [R1+0xe0], R20 ;  /* 0x0000e01401007387 */ /* 0x000fe80000100a00 */
[----:B------:R-:W3:Y:S01]  /*11cb0*/  LDL R4, [R1+0x634] ;  /* 0x0006340001047983 */ /* 0x000ee20000100800 */
[----:B------:R-:W-:-:S03]  /*11cc0*/  IMAD.MOV.U32 R22, RZ, RZ, R2 ;  /* 0x000000ffff167224 */ /* 0x000fc600078e0002 */
[----:B------:R-:W-:Y:S01]  /*11cd0*/  STL [R1+0x157c], R28 ;  /* 0x00157c1c01007387 */ /* 0x000fe20000100800 */
[----:B------:R-:W-:-:S03]  /*11ce0*/  IMAD.MOV.U32 R23, RZ, RZ, R0 ;  /* 0x000000ffff177224 */ /* 0x000fc600078e0000 */
[----:B------:R-:W-:Y:S01]  /*11cf0*/  STL [R1+0x1578], R29 ;  /* 0x0015781d01007387 */ /* 0x000fe20000100800 */
[C---:B--2---:R-:W-:Y:S03]  /*11d00*/  HMMA.16816.F32.BF16 R16, R24.reuse, R18, R8 ;  /* 0x000000121810723c */ /* 0x044fe60000041808 */
[----:B------:R-:W2:Y:S04]  /*11d10*/  LDL.LU.64 R10, [R1+0x1688] ;  /* 0x00168800010a7983 */ /* 0x000ea80000300a00 */
[----:B------:R-:W2:Y:S11]  /*11d20*/  LDL.LU.64 R8, [R1+0x1680] ;  /* 0x0016800001087983 */ /* 0x000eb60000300a00 */
[----:B------:R-:W-:Y:S05]  /*11d30*/  @!UPT UIADD3 URZ, URZ, URZ, URZ ;  /* 0x0000003f3f3ff290 */ /* 0x000fea000fffe03f */
[----:B------:R2:W-:Y:S01]  /*11d40*/  STL.64 [R1+0xd0], R16 ;  /* 0x0000d01001007387 */ /* 0x0005e20000100a00 */
[----:B------:R-:W-:Y:S02]  /*11d50*/  IMAD.MOV.U32 R2, RZ, RZ, R18 ;  /* 0x000000ffff027224 */ /* 0x000fe400078e0012 */
[----:B------:R-:W-:Y:S02]  /*11d60*/  IMAD.MOV.U32 R0, RZ, RZ, R19 ;  /* 0x000000ffff007224 */ /* 0x000fe400078e0013 */
[----:B------:R-:W2:Y:S04]  /*11d70*/  LDL.LU.64 R18, [R1+0x1678] ;  /* 0x0016780001127983 */ /* 0x000ea80000300a00 */
[----:B------:R-:W-:Y:S01]  /*11d80*/  STL [R1+0x15b8], R2 ;  /* 0x0015b80201007387 */ /* 0x000fe20000100800 */
[----:B--2---:R-:W-:Y:S03]  /*11d90*/  HMMA.16816.F32.BF16 R16, R24, R18, R8 ;  /* 0x000000121810723c */ /* 0x004fe60000041808 */
[----:B------:R-:W2:Y:S04]  /*11da0*/  LDL.LU.64 R10, [R1+0x1670] ;  /* 0x00167000010a7983 */ /* 0x000ea80000300a00 */
[----:B------:R-:W2:Y:S11]  /*11db0*/  LDL.LU.64 R8, [R1+0x1668] ;  /* 0x0016680001087983 */ /* 0x000eb60000300a00 */
[----:B------:R-:W-:Y:S05]  /*11dc0*/  @!UPT UIADD3 URZ, URZ, URZ, URZ ;  /* 0x0000003f3f3ff290 */ /* 0x000fea000fffe03f */
[----:B------:R-:W-:Y:S01]  /*11dd0*/  STL.64 [R1+0xc0], R16 ;  /* 0x0000c01001007387 */ /* 0x000fe20000100a00 */
[----:B------:R-:W-:-:S03]  /*11de0*/  IMAD.MOV.U32 R3, RZ, RZ, R19 ;  /* 0x000000ffff037224 */ /* 0x000fc600078e0013 */
[----:B------:R0:W-:Y:S04]  /*11df0*/  STL [R1+0xc8], R18 ;  /* 0x0000c81201007387 */ /* 0x0001e80000100800 */
        /* <DEDUP_REMOVED lines=9> */
[----:B------:R-:W2:Y:S11]  /*11e90*/  LDL.LU.64 R10, [R1+0x1640] ;  /* 0x00164000010a7983 */ /* 0x000eb60000300a00 */
[----:B------:R-:W-:Y:S10]  /*11ea0*/  @!UPT UIADD3 URZ, URZ, URZ, URZ ;  /* 0x0000003f3f3ff290 */ /* 0x000ff4000fffe03f */
[----:B------:R-:W-:Y:S04]  /*11eb0*/  STL.64 [R1+0xa0], R16 ;  /* 0x0000a01001007387 */ /* 0x000fe80000100a00 */
[----:B------:R0:W-:Y:S04]  /*11ec0*/  STL.64 [R1+0xa8], R18 ;  /* 0x0000a81201007387 */ /* 0x0001e80000100a00 */
[----:B0-----:R-:W2:Y:S04]  /*11ed0*/  LDL.LU.64 R18, [R1+0x1638] ;  /* 0x0016380001127983 */ /* 0x001ea80000300a00 */
[----:B------:R-:W2:Y:S02]  /*11ee0*/  LDL.LU.64 R16, [R1+0x1630] ;  /* 0x0016300001107983 */ /* 0x000ea40000300a00 */
[C---:B--2---:R-:W-:Y:S02]  /*11ef0*/  HMMA.16816.F32.BF16 R8, R24.reuse, R10, R16 ;  /* 0x0000000a1808723c */ /* 0x044fe40000041810 */
[----:B------:R-:W2:Y:S04]  /*11f00*/  LDL.LU.64 R18, [R1+0x1628] ;  /* 0x0016280001127983 */ /* 0x000ea80000300a00 */
[----:B------:R-:W2:Y:S11]  /*11f10*/  LDL.LU.64 R16, [R1+0x1620] ;  /* 0x0016200001107983 */ /* 0x000eb60000300a00 */
[----:B------:R-:W-:Y:S06]  /*11f20*/  @!UPT UIADD3 URZ, URZ, URZ, URZ ;  /* 0x0000003f3f3ff290 */ /* 0x000fec000fffe03f */
[----:B------:R-:W-:Y:S04]  /*11f30*/  STL.64 [R1+0x90], R8 ;  /* 0x0000900801007387 */ /* 0x000fe80000100a00 */
[----:B------:R0:W-:Y:S04]  /*11f40*/  STL.64 [R1+0x98], R10 ;  /* 0x0000980a01007387 */ /* 0x0001e80000100a00 */
[----:B0-----:R-:W4:Y:S04]  /*11f50*/  LDL.LU.64 R10, [R1+0x1618] ;  /* 0x00161800010a7983 */ /* 0x001f280000300a00 */
[----:B------:R-:W4:Y:S02]  /*11f60*/  LDL.LU.64 R8, [R1+0x1610] ;  /* 0x0016100001087983 */ /* 0x000f240000300a00 */
[C---:B----4-:R-:W-:Y:S02]  /*11f70*/  HMMA.16816.F32.BF16 R20, R24.reuse, R22, R8 ;  /* 0x000000161814723c */ /* 0x050fe40000041808 */
[----:B------:R-:W4:Y:S04]  /*11f80*/  LDL.LU.64 R10, [R1+0x1608] ;  /* 0x00160800010a7983 */ /* 0x000f280000300a00 */
[----:B------:R-:W4:Y:S02]  /*11f90*/  LDL.LU.64 R8, [R1+0x1600] ;  /* 0x0016000001087983 */ /* 0x000f240000300a00 */
[C---:B--2---:R-:W-:Y:S02]  /*11fa0*/  HMMA.16816.F32.BF16 R12, R24.reuse, R14, R16 ;  /* 0x0000000e180c723c */ /* 0x044fe40000041810 */
[----:B---3--:R-:W-:Y:S11]  /*11fb0*/  LDSM.16.M88.4 R16, [R4+0x12000] ;  /* 0x012000000410783b */ /* 0x008ff60000000200 */
[----:B------:R-:W-:Y:S02]  /*11fc0*/  @!UPT UIADD3 URZ, URZ, URZ, URZ ;  /* 0x0000003f3f3ff290 */ /* 0x000fe4000fffe03f */
[----:B------:R-:W-:Y:S04]  /*11fd0*/  STL.64 [R1+0x80], R20 ;  /* 0x0000801401007387 */ /* 0x000fe80000100a00 */
[----:B------:R-:W-:Y:S04]  /*11fe0*/  STL.64 [R1+0x88], R22 ;  /* 0x0000881601007387 */ /* 0x000fe80000100a00 */
[----:B------:R-:W0:Y:S01]  /*11ff0*/  LDSM.16.M88.4 R20, [R4+0x10000] ;  /* 0x010000000414783b */ /* 0x000e220000000200 */
[----:B----4-:R-:W-:Y:S03]  /*12000*/  HMMA.16816.F32.BF16 R8, R24, R6, R8 ;  /* 0x000000061808723c */ /* 0x010fe60000041808 */
[----:B------:R-:W2:Y:S04]  /*12010*/  LDL R27, [R1+0x3f4] ;  /* 0x0003f400011b7983 */ /* 0x000ea80000100800 */
[----:B------:R-:W-:Y:S04]  /*12020*/  STL.64 [R1+0x70], R12 ;  /* 0x0000700c01007387 */ /* 0x000fe80000100a00 */
[----:B------:R-:W-:Y:S11]  /*12030*/  STL.64 [R1+0x78], R14 ;  /* 0x0000780e01007387 */ /* 0x000ff60000100a00 */
[----:B------:R-:W-:Y:S01]  /*12040*/  @!UPT UIADD3 URZ, URZ, URZ, URZ ;  /* 0x0000003f3f3ff290 */ /* 0x000fe2000fffe03f */
[----:B------:R-:W-:Y:S04]  /*12050*/  STL.64 [R1+0x1f0], R8 ;  /* 0x0001f00801007387 */ /* 0x000fe80000100a00 */
[----:B------:R1:W-:Y:S04]  /*12060*/  STL.64 [R1+0x1f8], R10 ;  /* 0x0001f80a01007387 */ /* 0x0003e80000100a00 */
[----:B0-----:R-:W-:Y:S04]  /*12070*/  STL.64 [R1+0x60], R20 ;  /* 0x0000601401007387 */ /* 0x001fe80000100a00 */
[----:B------:R-:W-:Y:S04]  /*12080*/  STL.64 [R1+0x68], R22 ;  /* 0x0000681601007387 */ /* 0x000fe80000100a00 */
[----:B------:R-:W-:Y:S01]  /*12090*/  STL.64 [R1+0x50], R16 ;  /* 0x0000501001007387 */ /* 0x000fe20000100a00 */
[----:B-1----:R-:W-:-:S02]  /*120a0*/  IMAD.MOV.U32 R11, RZ, RZ, R16 ;  /* 0x000000ffff0b7224 */ /* 0x002fc400078e0010 */
[----:B------:R-:W-:Y:S01]  /*120b0*/  IMAD.MOV.U32 R10, RZ, RZ, R17 ;  /* 0x000000ffff0a7224 */ /* 0x000fe200078e0011 */
[----:B------:R-:W-:Y:S04]  /*120c0*/  STL.64 [R1+0x58], R18 ;  /* 0x0000581201007387 */ /* 0x000fe80000100a00 */
[----:B------:R-:W0:Y:S04]  /*120d0*/  LDSM.16.M88.4 R16, [R4+0x14000] ;  /* 0x014000000410783b */ /* 0x000e280000000200 */
[----:B------:R-:W1:Y:S04]  /*120e0*/  LDSM.16.M88.4 R20, [R4+0x16000] ;  /* 0x016000000414783b */ /* 0x000e680000000200 */
[----:B0-----:R-:W-:Y:S01]  /*120f0*/  STL.64 [R1+0x40], R16 ;  /* 0x0000401001007387 */ /* 0x001fe20000100a00 */
[----:B------:R-:W-:-:S02]  /*12100*/  IMAD.MOV.U32 R29, RZ, RZ, R16 ;  /* 0x000000ffff1d7224 */ /* 0x000fc400078e0010 */
[----:B------:R-:W-:Y:S01]  /*12110*/  IMAD.MOV.U32 R28, RZ, RZ, R17 ;  /* 0x000000ffff1c7224 */ /* 0x000fe200078e0011 */
[----:B------:R-:W-:Y:S04]  /*12120*/  STL.64 [R1+0x48], R18 ;  /* 0x0000481201007387 */ /* 0x000fe80000100a00 */
[----:B------:R-:W0:Y:S04]  /*12130*/  LDSM.16.M88.4 R16, [R4+0x18000] ;  /* 0x018000000410783b */ /* 0x000e280000000200 */
[----:B-1----:R-:W-:Y:S04]  /*12140*/  STL.64 [R1+0x30], R20 ;  /* 0x0000301401007387 */ /* 0x002fe80000100a00 */
[----:B------:R-:W-:Y:S04]  /*12150*/  STL.64 [R1+0x38], R22 ;  /* 0x0000381601007387 */ /* 0x000fe80000100a00 */
[----:B0-----:R-:W-:Y:S01]  /*12160*/  STL.64 [R1+0x20], R16 ;  /* 0x0000201001007387 */ /* 0x001fe20000100a00 */
[----:B------:R-:W-:-:S02]  /*12170*/  IMAD.MOV.U32 R9, RZ, RZ, R17 ;  /* 0x000000ffff097224 */ /* 0x000fc400078e0011 */
[----:B------:R-:W-:Y:S01]  /*12180*/  IMAD.MOV.U32 R8, RZ, RZ, R16 ;  /* 0x000000ffff087224 */ /* 0x000fe200078e0010 */
[----:B------:R-:W-:Y:S04]  /*12190*/  STL.64 [R1+0x28], R18 ;  /* 0x0000281201007387 */ /* 0x000fe80000100a00 */
[----:B------:R-:W0:Y:S04]  /*121a0*/  LDSM.16.M88.4 R16, [R4+0x1a000] ;  /* 0x01a000000410783b */ /* 0x000e280000000200 */
[----:B0-----:R-:W-:Y:S01]  /*121b0*/  STL.64 [R1+0x10], R16 ;  /* 0x0000101001007387 */ /* 0x001fe20000100a00 */
[----:B------:R-:W-:-:S02]  /*121c0*/  IMAD.MOV.U32 R24, RZ, RZ, R16 ;  /* 0x000000ffff187224 */ /* 0x000fc400078e0010 */
[----:B------:R-:W-:Y:S01]  /*121d0*/  IMAD.MOV.U32 R25, RZ, RZ, R17 ;  /* 0x000000ffff197224 */ /* 0x000fe200078e0011 */
[----:B------:R-:W-:Y:S04]  /*121e0*/  STL.64 [R1+0x18], R18 ;  /* 0x0000181201007387 */ /* 0x000fe80000100a00 */
[----:B------:R-:W0:Y:S04]  /*121f0*/  LDSM.16.M88.4 R16, [R4+0x1c000] ;  /* 0x01c000000410783b */ /* 0x000e280000000200 */
[----:B------:R-:W1:Y:S04]  /*12200*/  LDSM.16.M88.4 R4, [R4+0x1e000] ;  /* 0x01e000000404783b */ /* 0x000e680000000200 */
[----:B0-----:R-:W-:Y:S04]  /*12210*/  STL.64 [R1], R16 ;  /* 0x0000001001007387 */ /* 0x001fe80000100a00 */
[----:B------:R-:W-:Y:S04]  /*12220*/  STL.64 [R1+0x8], R18 ;  /* 0x0000081201007387 */ /* 0x000fe80000100a00 */
[----:B-1----:R-:W-:Y:S04]  /*12230*/  STL.64 [R1+0x1598], R6 ;  /* 0x0015980601007387 */ /* 0x002fe80000100a00 */
[----:B------:R0:W-:Y:S04]  /*12240*/  STL.64 [R1+0x1590], R4 ;  /* 0x0015900401007387 */ /* 0x0001e80000100a00 */
[----:B0-----:R-:W3:Y:S04]  /*12250*/  LDL.LU R4, [R1+0x220] ;  /* 0x0002200001047983 */ /* 0x001ee80000300800 */
[----:B------:R-:W3:Y:S04]  /*12260*/  LDL.LU R5, [R1+0x224] ;  /* 0x0002240001057983 */ /* 0x000ee80000300800 */
[----:B------:R-:W4:Y:S04]  /*12270*/  LDL.LU R6, [R1+0x228] ;  /* 0x0002280001067983 */ /* 0x000f280000300800 */
[----:B------:R-:W4:Y:S01]  /*12280*/  LDL.LU R7, [R1+0x22c] ;  /* 0x00022c0001077983 */ /* 0x000f220000300800 */
[----:B------:R-:W-:-:S02]  /*12290*/  IMAD.MOV.U32 R2, RZ, RZ, R16 ;  /* 0x000000ffff027224 */ /* 0x000fc400078e0010 */
[----:B------:R-:W-:Y:S02]  /*122a0*/  IMAD.MOV.U32 R26, RZ, RZ, R17 ;  /* 0x000000ffff1a7224 */ /* 0x000fe400078e0011 */
[----:B--2---:R-:W0:Y:S04]  /*122b0*/  LDSM.16.MT88.4 R16, [R27+0x4080] ;  /* 0x004080001b10783b */ /* 0x004e280000004200 */
[----:B------:R-:W1:Y:S04]  /*122c0*/  LDSM.16.MT88.4 R20, [R27+0x4100] ;  /* 0x004100001b14783b */ /* 0x000e680000004200 */
[----:B------:R-:W2:Y:S04]  /*122d0*/  LDSM.16.MT88.4 R12, [R27+0x4000] ;  /* 0x004000001b0c783b */ /* 0x000ea80000004200 */
[----:B----4-:R-:W-:Y:S04]  /*122e0*/  STL.64 [R1+0x15c8], R6 ;  /* 0x0015c80601007387 */ /* 0x010fe80000100a00 */
[----:B---3--:R3:W-:Y:S04]  /*122f0*/  STL.64 [R1+0x15c0], R4 ;  /* 0x0015c00401007387 */ /* 0x0087e80000100a00 */
[----:B---3--:R-:W3:Y:S04]  /*12300*/  LDL.LU R4, [R1+0x240] ;  /* 0x0002400001047983 */ /* 0x008ee80000300800 */
[----:B------:R-:W3:Y:S04]  /*12310*/  LDL.LU R5, [R1+0x244] ;  /* 0x0002440001057983 */ /* 0x000ee80000300800 */
[----:B------:R-:W4:Y:S04]  /*12320*/  LDL.LU R6, [R1+0x248] ;  /* 0x0002480001067983 */ /* 0x000f280000300800 */
[----:B------:R-:W4:Y:S04]  /*12330*/  LDL.LU R7, [R1+0x24c] ;  /* 0x00024c0001077983 */ /* 0x000f280000300800 */
[----:B----4-:R-:W-:Y:S04]  /*12340*/  STL.64 [R1+0x15d8], R6 ;  /* 0x0015d80601007387 */ /* 0x010fe80000100a00 */
[----:B---3--:R3:W-:Y:S02]  /*12350*/  STL.64 [R1+0x15d0], R4 ;  /* 0x0015d00401007387 */ /* 0x0087e40000100a00 */
[----:B---3--:R-:W-:-:S02]  /*12360*/  IMAD.MOV.U32 R4, RZ, RZ, R11 ;  /* 0x000000ffff047224 */ /* 0x008fc400078e000b */
[----:B------:R-:W-:-:S05]  /*12370*/  IMAD.MOV.U32 R5, RZ, RZ, R10 ;  /* 0x000000ffff057224 */ /* 0x000fca00078e000a */
[----:B------:R3:W-:Y:S04]  /*12380*/  STL.64 [R1+0x15e8], R4 ;  /* 0x0015e80401007387 */ /* 0x0007e80000100a00 */
[----:B---3--:R-:W2:Y:S04]  /*12390*/  LDL.LU.64 R4, [R1+0x60] ;  /* 0x0000600001047983 */ /* 0x008ea80000300a00 */
[----:B0-----:R-:W-:Y:S04]  /*123a0*/  STL.64 [R1+0x1588], R18 ;  /* 0x0015881201007387 */ /* 0x001fe80000100a00 */
[----:B------:R0:W-:Y:S04]  /*123b0*/  STL.64 [R1+0x1580], R16 ;  /* 0x0015801001007387 */ /* 0x0001e80000100a00 */
[----:B0-----:R-:W3:Y:S04]  /*123c0*/  LDL.64 R16, [R1+0x30] ;  /* 0x0000300001107983 */ /* 0x001ee80000100a00 */
[----:B---3--:R0:W-:Y:S04]  /*123d0*/  STL.64 [R1+0x15e0], R16 ;  /* 0x0015e01001007387 */ /* 0x0081e80000100a00 */
[----:B0-----:R-:W3:Y:S04]  /*123e0*/  LDL.LU R16, [R1+0x250] ;  /* 0x0002500001107983 */ /* 0x001ee80000300800 */
[----:B------:R-:W3:Y:S04]  /*123f0*/  LDL.LU R17, [R1+0x254] ;  /* 0x0002540001117983 */ /* 0x000ee80000300800 */
[----:B------:R-:W4:Y:S04]  /*12400*/  LDL.LU R18, [R1+0x258] ;  /* 0x0002580001127983 */ /* 0x000f280000300800 */
[----:B------:R-:W4:Y:S04]  /*12410*/  LDL.LU R19, [R1+0x25c] ;  /* 0x00025c0001137983 */ /* 0x000f280000300800 */
[----:B----4-:R-:W-:Y:S04]  /*12420*/  STL.64 [R1+0x15f8], R18 ;  /* 0x0015f81201007387 */ /* 0x010fe80000100a00 */
[----:B---3--:R0:W-:Y:S04]  /*12430*/  STL.64 [R1+0x15f0], R16 ;  /* 0x0015f01001007387 */ /* 0x0081e80000100a00 */
[----:B0-----:R-:W2:Y:S04]  /*12440*/  LDL.LU R16, [R1+0x260] ;  /* 0x0002600001107983 */ /* 0x001ea80000300800 */
[----:B------:R-:W2:Y:S04]  /*12450*/  LDL.LU R17, [R1+0x264] ;  /* 0x0002640001117983 */ /* 0x000ea80000300800 */
[----:B------:R-:W2:Y:S04]  /*12460*/  LDL.LU R18, [R1+0x268] ;  /* 0x0002680001127983 */ /* 0x000ea80000300800 */
[----:B------:R-:W2:Y:S04]  /*12470*/  LDL.LU R19, [R1+0x26c] ;  /* 0x00026c0001137983 */ /* 0x000ea80000300800 */
        /* <DEDUP_REMOVED lines=8> */
[----:B------:R-:W0:Y:S04]  /*12500*/  LDSM.16.MT88.4 R8, [R27+0x4180] ;  /* 0x004180001b08783b */ /* 0x000e280000004200 */
[----:B----4-:R-:W-:Y:S04]  /*12510*/  STL.64 [R1+0x1518], R22 ;  /* 0x0015181601007387 */ /* 0x010fe80000100a00 */
[----:B---3--:R1:W-:Y:S04]  /*12520*/  STL.64 [R1+0x1510], R20 ;  /* 0x0015101401007387 */ /* 0x0083e80000100a00 */
[----:B------:R-:W-:Y:S04]  /*12530*/  STL [R1+0x14b0], R27 ;  /* 0x0014b01b01007387 */ /* 0x000fe80000100800 */
[----:B-1----:R-:W3:Y:S04]  /*12540*/  LDL.LU R20, [R1+0x180] ;  /* 0x0001800001147983 */ /* 0x002ee80000300800 */
[----:B------:R-:W3:Y:S04]  /*12550*/  LDL.LU R21, [R1+0x184] ;  /* 0x0001840001157983 */ /* 0x000ee80000300800 */
[----:B------:R-:W4:Y:S04]  /*12560*/  LDL.LU R22, [R1+0x188] ;  /* 0x0001880001167983 */ /* 0x000f280000300800 */
[----:B------:R-:W4:Y:S01]  /*12570*/  LDL.LU R23, [R1+0x18c] ;  /* 0x00018c0001177983 */ /* 0x000f220000300800 */
[----:B--2---:R-:W-:Y:S03]  /*12580*/  HMMA.16816.F32.BF16 R16, R12, R4, R16 ;  /* 0x000000040c10723c */ /* 0x004fe60000041810 */
[----:B----4-:R-:W-:Y:S04]  /*12590*/  STL.64 [R1+0x1528], R22 ;  /* 0x0015281601007387 */ /* 0x010fe80000100a00 */
[----:B---3--:R-:W-:Y:S04]  /*125a0*/  STL.64 [R1+0x1520], R20 ;  /* 0x0015201401007387 */ /* 0x008fe80000100a00 */
[----:B0-----:R-:W-:Y:S04]  /*125b0*/  STL.64 [R1+0x1468], R10 ;  /* 0x0014680a01007387 */ /* 0x001fe80000100a00 */
[----:B------:R0:W-:Y:S08]  /*125c0*/  STL.64 [R1+0x1460], R8 ;  /* 0x0014600801007387 */ /* 0x0001f00000100a00 */
[----:B------:R-:W-:Y:S04]  /*125d0*/  STL.64 [R1+0x260], R16 ;  /* 0x0002601001007387 */ /* 0x000fe80000100a00 */
[----:B------:R1:W-:Y:S01]  /*125e0*/  STL.64 [R1+0x268], R18 ;  /* 0x0002681201007387 */ /* 0x0003e20000100a00 */
[----:B0-----:R-:W-:-:S02]  /*125f0*/  IMAD.MOV.U32 R8, RZ, RZ, R29 ;  /* 0x000000ffff087224 */ /* 0x001fc400078e001d */
[----:B------:R-:W-:Y:S02]  /*12600*/  IMAD.MOV.U32 R9, RZ, RZ, R28 ;  /* 0x000000ffff097224 */ /* 0x000fe400078e001c */
[----:B------:R-:W-:Y:S02]  /*12610*/  IMAD.MOV.U32 R28, RZ, RZ, R4 ;  /* 0x000000ffff1c7224 */ /* 0x000fe400078e0004 */
[----:B------:R-:W-:Y:S01]  /*12620*/  IMAD.MOV.U32 R29, RZ, RZ, R5 ;  /* 0x000000ffff1d7224 */ /* 0x000fe200078e0005 */
[----:B-1----:R-:W2:Y:S04]  /*12630*/  LDL.LU.64 R18, [R1+0x15f8] ;  /* 0x0015f80001127983 */ /* 0x002ea80000300a00 */
[----:B------:R-:W2:Y:S04]  /*12640*/  LDL.LU.64 R16, [R1+0x15f0] ;  /* 0x0015f00001107983 */ /* 0x000ea80000300a00 */
[----:B------:R-:W2:Y:S01]  /*12650*/  LDL.LU.64 R4, [R1+0x15e8] ;  /* 0x0015e80001047983 */ /* 0x000ea20000300a00 */
[----:B------:R-:W-:-:S02]  /*12660*/  IMAD.MOV.U32 R20, RZ, RZ, R6 ;  /* 0x000000ffff147224 */ /* 0x000fc400078e0006 */
[----:B------:R-:W-:Y:S02]  /*12670*/  IMAD.MOV.U32 R21, RZ, RZ, R7 ;  /* 0x000000ffff157224 */ /* 0x000fe400078e0007 */
[C---:B--2---:R-:W-:Y:S01]  /*12680*/  HMMA.16816.F32.BF16 R4, R12.reuse, R4, R16 ;  /* 0x000000040c04723c */ /* 0x044fe20000041810 */
[----:B------:R-:W2:Y:S11]  /*12690*/  LDL.LU.64 R16, [R1+0x15e0] ;  /* 0x0015e00001107983 */ /* 0x000eb60000300a00 */
[----:B------:R-:W-:Y:S11]  /*126a0*/  @!UPT UIADD3 URZ, URZ, URZ, URZ ;  /* 0x0000003f3f3ff290 */ /* 0x000ff6000fffe03f */
[----:B------:R-:W-:Y:S04]  /*126b0*/  STL.64 [R1+0x250], R4 ;  /* 0x0002500401007387 */ /* 0x000fe80000100a00 */
[----:B------:R0:W-:Y:S04]  /*126c0*/  STL.64 [R1+0x258], R6 ;  /* 0x0002580601007387 */ /* 0x0001e80000100a00 */
[----:B0-----:R-:W3:Y:S04]  /*126d0*/  LDL.LU.64 R6, [R1+0x15d8] ;  /* 0x0015d80001067983 */ /* 0x001ee80000300a00 */
[----:B------:R-:W3:Y:S02]  /*126e0*/  LDL.LU.64 R4, [R1+0x15d0] ;  /* 0x0015d00001047983 */ /* 0x000ee40000300a00 */
[C---:B---3--:R-:W-:Y:S11]  /*126f0*/  HMMA.16816.F32.BF16 R4, R12.reuse, R8, R4 ;  /* 0x000000080c04723c */ /* 0x048ff60000041804 */
[----:B------:R-:W-:Y:S11]  /*12700*/  @!UPT UIADD3 URZ, URZ, URZ, URZ ;  /* 0x0000003f3f3ff290 */ /* 0x000ff6000fffe03f */
[----:B------:R-:W-:Y:S01]  /*12710*/  @!UPT UIADD3 URZ, URZ, URZ, URZ ;  /* 0x0000003f3f3ff290 */ /* 0x000fe2000fffe03f */
[----:B------:R-:W-:Y:S04]  /*12720*/  STL.64 [R1+0x240], R4 ;  /* 0x0002400401007387 */ /* 0x000fe80000100a00 */
[----:B------:R0:W-:Y:S04]  /*12730*/  STL.64 [R1+0x248], R6 ;  /* 0x0002480601007387 */ /* 0x0001e80000100a00 */
[----:B0-----:R-:W3:Y:S04]  /*12740*/  LDL.LU.64 R6, [R1+0x15c8] ;  /* 0x0015c80001067983 */ /* 0x001ee80000300a00 */
[----:B------:R-:W3:Y:S04]  /*12750*/  LDL.LU.64 R4, [R1+0x15c0] ;  /* 0x0015c00001047983 */ /* 0x000ee80000300a00 */
[----:B------:R0:W-:Y:S04]  /*12760*/  STL.64 [R1+0x1558], R8 ;  /* 0x0015580801007387 */ /* 0x0001e80000100a00 */
[----:B0-----:R-:W4:Y:S04]  /*12770*/  LDL.LU.64 R8, [R1+0x50] ;  /* 0x0000500001087983 */ /* 0x001f280000300a00 */
[----:B----4-:R0:W-:Y:S04]  /*12780*/  STL.64 [R1+0x1570], R8 ;  /* 0x0015700801007387 */ /* 0x0101e80000100a00 */
[----:B0-----:R-:W4:Y:S04]  /*12790*/  LDL.LU R8, [R1+0x230] ;  /* 0x0002300001087983 */ /* 0x001f280000300800 */
[----:B------:R-:W4:Y:S04]  /*127a0*/  LDL.LU R9, [R1+0x234] ;  /* 0x0002340001097983 */ /* 0x000f280000300800 */
[----:B------:R-:W4:Y:S04]  /*127b0*/  LDL.LU R10, [R1+0x238] ;  /* 0x00023800010a7983 */ /* 0x000f280000300800 */
[----:B------:R-:W4:Y:S01]  /*127c0*/  LDL.LU R11, [R1+0x23c] ;  /* 0x00023c00010b7983 */ /* 0x000f220000300800 */
[----:B---3--:R-:W-:Y:S01]  /*127d0*/  HMMA.16816.F32.BF16 R4, R12, R20, R4 ;  /* 0x000000140c04723c */ /* 0x008fe20000041804 */
[----:B--2---:R-:W-:-:S02]  /*127e0*/  IMAD.MOV.U32 R23, RZ, RZ, R16 ;  /* 0x000000ffff177224 */ /* 0x004fc400078e0010 */
[----:B------:R-:W-:-:S05]  /*127f0*/  IMAD.MOV.U32 R22, RZ, RZ, R17 ;  /* 0x000000ffff167224 */ /* 0x000fca00078e0011 */
[----:B----4-:R-:W-:Y:S11]  /*12800*/  HMMA.16816.F32.BF16 R8, R12, R16, R8 ;  /* 0x000000100c08723c */ /* 0x010ff60000041808 */
[----:B------:R-:W-:Y:S11]  /*12810*/  @!UPT UIADD3 URZ, URZ, URZ, URZ ;  /* 0x0000003f3f3ff290 */ /* 0x000ff6000fffe03f */
[----:B------:R-:W-:Y:S01]  /*12820*/  @!UPT UIADD3 URZ, URZ, URZ, URZ ;  /* 0x0000003f3f3ff290 */ /* 0x000fe2000fffe03f */
[----:B------:R-:W-:Y:S04]  /*12830*/  STL.64 [R1+0x230], R8 ;  /* 0x0002300801007387 */ /* 0x000fe80000100a00 */
[----:B------:R-:W-:Y:S04]  /*12840*/  STL.64 [R1+0x238], R10 ;  /* 0x0002380a01007387 */ /* 0x000fe80000100a00 */
[----:B------:R-:W2:Y:S04]  /*12850*/  LDL.LU R16, [R1+0x1e0] ;  /* 0x0001e00001107983 */ /* 0x000ea80000300800 */
[----:B------:R0:W-:Y:S04]  /*12860*/  STL.64 [R1+0x220], R4 ;  /* 0x0002200401007387 */ /* 0x0001e80000100a00 */
[----:B------:R-:W-:Y:S04]  /*12870*/  STL.64 [R1+0x228], R6 ;  /* 0x0002280601007387 */ /* 0x000fe80000100a00 */
[----:B------:R-:W2:Y:S04]  /*12880*/  LDL.LU R17, [R1+0x1e4] ;  /* 0x0001e40001117983 */ /* 0x000ea80000300800 */
[----:B------:R-:W3:Y:S04]  /*12890*/  LDL.LU R18, [R1+0x1e8] ;  /* 0x0001e80001127983 */ /* 0x000ee80000300800 */
[----:B------:R-:W3:Y:S01]  /*128a0*/  LDL.LU R19, [R1+0x1ec] ;  /* 0x0001ec0001137983 */ /* 0x000ee20000300800 */
[----:B0-----:R-:W-:-:S02]  /*128b0*/  IMAD.MOV.U32 R4, RZ, RZ, R2 ;  /* 0x000000ffff047224 */ /* 0x001fc400078e0002 */
[----:B------:R-:W-:Y:S01]  /*128c0*/  IMAD.MOV.U32 R5, RZ, RZ, R26 ;  /* 0x000000ffff057224 */ /* 0x000fe200078e001a */
[----:B---3--:R-:W-:Y:S04]  /*128d0*/  STL.64 [R1+0x15a8], R18 ;  /* 0x0015a81201007387 */ /* 0x008fe80000100a00 */
[----:B--2---:R-:W-:Y:S04]  /*128e0*/  STL.64 [R1+0x15a0], R16 ;  /* 0x0015a01001007387 */ /* 0x004fe80000100a00 */
[----:B------:R-:W2:Y:S04]  /*128f0*/  LDL.LU R2, [R1+0x15b8] ;  /* 0x0015b80001027983 */ /* 0x000ea80000300800 */
[----:B------:R0:W-:Y:S04]  /*12900*/  STL.64 [R1+0x15b0], R4 ;  /* 0x0015b00401007387 */ /* 0x0001e80000100a00 */
[----:B0-----:R-:W3:Y:S04]  /*12910*/  LDL.LU R4, [R1+0x210] ;  /* 0x0002100001047983 */ /* 0x001ee80000300800 */
[----:B------:R-:W3:Y:S04]  /*12920*/  LDL.LU R5, [R1+0x214] ;  /* 0x0002140001057983 */ /* 0x000ee80000300800 */
[----:B------:R-:W3:Y:S04]  /*12930*/  LDL.LU R6, [R1+0x218] ;  /* 0x0002180001067983 */ /* 0x000ee80000300800 */
[----:B------:R-:W3:Y:S04]  /*12940*/  LDL.LU R7, [R1+0x21c] ;  /* 0x00021c0001077983 */ /* 0x000ee80000300800 */
[----:B------:R-:W4:Y:S04]  /*12950*/  LDL.LU R16, [R1+0x200] ;  /* 0x0002000001107983 */ /* 0x000f280000300800 */
[----:B------:R-:W4:Y:S04]  /*12960*/  LDL.LU R17, [R1+0x204] ;  /* 0x0002040001117983 */ /* 0x000f280000300800 */
[----:B------:R-:W4:Y:S04]  /*12970*/  LDL.LU R18, [R1+0x208] ;  /* 0x0002080001127983 */ /* 0x000f280000300800 */
[----:B------:R-:W4:Y:S04]  /*12980*/  LDL.LU R19, [R1+0x20c] ;  /* 0x00020c0001137983 */ /* 0x000f280000300800 */
[----:B------:R-:W2:Y:S04]  /*12990*/  LDL.LU R8, [R1+0x1d0] ;  /* 0x0001d00001087983 */ /* 0x000ea80000300800 */
[----:B------:R-:W2:Y:S04]  /*129a0*/  LDL.LU R9, [R1+0x1d4] ;  /* 0x0001d40001097983 */ /* 0x000ea80000300800 */
[----:B------:R-:W2:Y:S04]  /*129b0*/  LDL.LU R10, [R1+0x1d8] ;  /* 0x0001d800010a7983 */ /* 0x000ea80000300800 */
[----:B------:R-:W2:Y:S04]  /*129c0*/  LDL.LU R11, [R1+0x1dc] ;  /* 0x0001dc00010b7983 */ /* 0x000ea80000300800 */
[----:B------:R0:W-:Y:S02]  /*129d0*/  STL.64 [R1+0x1538], R20 ;  /* 0x0015381401007387 */ /* 0x0001e40000100a00 */
[----:B0-----:R-:W-:-:S02]  /*129e0*/  IMAD.MOV.U32 R20, RZ, RZ, R23 ;  /* 0x000000ffff147224 */ /* 0x001fc400078e0017 */
[----:B------:R-:W-:-:S05]  /*129f0*/  IMAD.MOV.U32 R21, RZ, RZ, R22 ;  /* 0x000000ffff157224 */ /* 0x000fca00078e0016 */
[----:B------:R0:W-:Y:S04]  /*12a00*/  STL.64 [R1+0x1550], R20 ;  /* 0x0015501401007387 */ /* 0x0001e80000100a00 */
[----:B0-----:R-:W2:Y:S04]  /*12a10*/  LDL.LU R20, [R1+0x1b0] ;  /* 0x0001b00001147983 */ /* 0x001ea80000300800 */
[----:B------:R-:W2:Y:S04]  /*12a20*/  LDL.LU R21, [R1+0x1b4] ;  /* 0x0001b40001157983 */ /* 0x000ea80000300800 */
[----:B------:R-:W2:Y:S04]  /*12a30*/  LDL.LU R22, [R1+0x1b8] ;  /* 0x0001b80001167983 */ /* 0x000ea80000300800 */
[----:B------:R-:W2:Y:S01]  /*12a40*/  LDL.LU R23, [R1+0x1bc] ;  /* 0x0001bc0001177983 */ /* 0x000ea20000300800 */
[C---:B---3--:R-:W-:Y:S03]  /*12a50*/  HMMA.16816.F32.BF16 R4, R12.reuse, R24, R4 ;  /* 0x000000180c04723c */ /* 0x048fe60000041804 */
[----:B--2---:R-:W-:Y:S04]  /*12a60*/  STL.64 [R1+0x1568], R22 ;  /* 0x0015681601007387 */ /* 0x004fe80000100a00 */
[----:B------:R0:W-:Y:S04]  /*12a70*/  STL.64 [R1+0x1560], R20 ;  /* 0x0015601401007387 */ /* 0x0001e80000100a00 */
[----:B0-----:R-:W2:Y:S04]  /*12a80*/  LDL.LU R20, [R1+0x1c0] ;  /* 0x0001c00001147983 */ /* 0x001ea80000300800 */
[----:B------:R-:W2:Y:S04]  /*12a90*/  LDL.LU R21, [R1+0x1c4] ;  /* 0x0001c40001157983 */ /* 0x000ea80000300800 */
[----:B------:R-:W2:Y:S04]  /*12aa0*/  LDL.LU R22, [R1+0x1c8] ;  /* 0x0001c80001167983 */ /* 0x000ea80000300800 */
[----:B------:R-:W2:Y:S04]  /*12ab0*/  LDL.LU R23, [R1+0x1cc] ;  /* 0x0001cc0001177983 */ /* 0x000ea80000300800 */
[----:B------:R0:W-:Y:S04]  /*12ac0*/  STL.64 [R1+0x210], R4 ;  /* 0x0002100401007387 */ /* 0x0001e80000100a00 */
[----:B------:R-:W-:Y:S04]  /*12ad0*/  STL.64 [R1+0x218], R6 ;  /* 0x0002180601007387 */ /* 0x000fe80000100a00 */
[----:B0-----:R-:W4:Y:S04]  /*12ae0*/  LDL.LU.64 R4, [R1+0x15b0] ;  /* 0x0015b00001047983 */ /* 0x001f280000300a00 */
[----:B------:R0:W-:Y:S04]  /*12af0*/  STL.64 [R1+0x1530], R24 ;  /* 0x0015301801007387 */ /* 0x0001e80000100a00 */
[----:B0-----:R-:W3:Y:S04]  /*12b00*/  LDL.LU R24, [R1+0x190] ;  /* 0x0001900001187983 */ /* 0x001ee80000300800 */
[----:B------:R-:W3:Y:S04]  /*12b10*/  LDL.LU R25, [R1+0x194] ;  /* 0x0001940001197983 */ /* 0x000ee80000300800 */
[----:B------:R-:W2:Y:S04]  /*12b20*/  LDL.LU R26, [R1+0x198] ;  /* 0x00019800011a7983 */ /* 0x000ea80000300800 */
[----:B------:R-:W2:Y:S01]  /*12b30*/  LDL.LU R27, [R1+0x19c] ;  /* 0x00019c00011b7983 */ /* 0x000ea20000300800 */
[C---:B----4-:R-:W-:Y:S03]  /*12b40*/  HMMA.16816.F32.BF16 R4, R12.reuse, R4, R16 ;  /* 0x000000040c04723c */ /* 0x050fe60000041810 */
[----:B--2---:R-:W-:Y:S04]  /*12b50*/  STL.64 [R1+0x1548], R26 ;  /* 0x0015481a01007387 */ /* 0x004fe80000100a00 */
[----:B---3--:R0:W-:Y:S04]  /*12b60*/  STL.64 [R1+0x1540], R24 ;  /* 0x0015401801007387 */ /* 0x0081e80000100a00 */
[----:B0-----:R-:W2:Y:S04]  /*12b70*/  LDL.LU R24, [R1+0x1a0] ;  /* 0x0001a00001187983 */ /* 0x001ea80000300800 */
[----:B------:R-:W2:Y:S04]  /*12b80*/  LDL.LU R25, [R1+0x1a4] ;  /* 0x0001a40001197983 */ /* 0x000ea80000300800 */
[----:B------:R-:W2:Y:S04]  /*12b90*/  LDL.LU R26, [R1+0x1a8] ;  /* 0x0001a800011a7983 */ /* 0x000ea80000300800 */
[----:B------:R-:W2:Y:S04]  /*12ba0*/  LDL.LU R27, [R1+0x1ac] ;  /* 0x0001ac00011b7983 */ /* 0x000ea80000300800 */
[----:B------:R-:W3:Y:S04]  /*12bb0*/  LDL.LU.64 R18, [R1+0x15a8] ;  /* 0x0015a80001127983 */ /* 0x000ee80000300a00 */
[----:B------:R-:W3:Y:S04]  /*12bc0*/  LDL.LU.64 R16, [R1+0x15a0] ;  /* 0x0015a00001107983 */ /* 0x000ee80000300a00 */
[----:B------:R-:W-:Y:S04]  /*12bd0*/  STL.64 [R1+0x200], R4 ;  /* 0x0002000401007387 */ /* 0x000fe80000100a00 */
[----:B------:R0:W-:Y:S04]  /*12be0*/  STL.64 [R1+0x208], R6 ;  /* 0x0002080601007387 */ /* 0x0001e80000100a00 */
[----:B0-----:R-:W4:Y:S04]  /*12bf0*/  LDL.LU.64 R6, [R1+0x1598] ;  /* 0x0015980001067983 */ /* 0x001f280000300a00 */
[----:B------:R-:W3:Y:S02]  /*12c00*/  LDL.LU.64 R4, [R1+0x1590] ;  /* 0x0015900001047983 */ /* 0x000ee40000300a00 */
[----:B---3--:R-:W-:Y:S02]  /*12c10*/  HMMA.16816.F32.BF16 R12, R12, R4, R16 ;  /* 0x000000040c0c723c */ /* 0x008fe40000041810 */
[----:B------:R-:W3:Y:S04]  /*12c20*/  LDL.LU.64 R18, [R1+0x1588] ;  /* 0x0015880001127983 */ /* 0x000ee80000300a00 */
[----:B------:R-:W3:Y:S11]  /*12c30*/  LDL.LU.64 R16, [R1+0x1580] ;  /* 0x0015800001107983 */ /* 0x000ef60000300a00 */
[----:B------:R-:W-:Y:S06]  /*12c40*/  @!UPT UIADD3 URZ, URZ, URZ, URZ ;  /* 0x0000003f3f3ff290 */ /* 0x000fec000fffe03f */
[----:B------:R0:W-:Y:S02]  /*12c50*/  STL.64 [R1+0x1e0], R12 ;  /* 0x0001e00c01007387 */ /* 0x0001e40000100a00 */
[----:B0-----:R-:W-:Y:S02]  /*12c60*/  IMAD.MOV.U32 R12, RZ, RZ, R28 ;  /* 0x000000ffff0c7224 */ /* 0x001fe400078e001c */
[----:B------:R-:W-:Y:S01]  /*12c70*/  IMAD.MOV.U32 R13, RZ, RZ, R29 ;  /* 0x000000ffff0d7224 */ /* 0x000fe200078e001d */
[----:B------:R-:W-:Y:S04]  /*12c80*/  STL.64 [R1+0x1e8], R14 ;  /* 0x0001e80e01007387 */ /* 0x000fe80000100a00 */
[----:B------:R-:W2:Y:S04]  /*12c90*/  LDL.LU R28, [R1+0x157c] ;  /* 0x00157c00011c7983 */ /* 0x000ea80000300800 */
[----:B------:R-:W2:Y:S01]  /*12ca0*/  LDL.LU R29, [R1+0x1578] ;  /* 0x00157800011d7983 */ /* 0x000ea20000300800 */
[C---:B---3--:R-:W-:Y:S11]  /*12cb0*/  HMMA.16816.F32.BF16 R8, R16.reuse, R12, R8 ;  /* 0x0000000c1008723c */ /* 0x048ff60000041808 */
[----:B------:R-:W-:Y:S11]  /*12cc0*/  @!UPT UIADD3 URZ, URZ, URZ, URZ ;  /* 0x0000003f3f3ff290 */ /* 0x000ff6000fffe03f */
[----:B------:R-:W-:Y:S01]  /*12cd0*/  @!UPT UIADD3 URZ, URZ, URZ, URZ ;  /* 0x0000003f3f3ff290 */ /* 0x000fe2000fffe03f */
[----:B------:R0:W-:Y:S04]  /*12ce0*/  STL.64 [R1+0x1d0], R8 ;  /* 0x0001d00801007387 */ /* 0x0001e80000100a00 */
[----:B------:R-:W-:Y:S04]  /*12cf0*/  STL.64 [R1+0x1d8], R10 ;  /* 0x0001d80a01007387 */ /* 0x000fe80000100a00 */
[----:B0-----:R-:W3:Y:S02]  /*12d00*/  LDL.LU.64 R8, [R1+0x1570] ;  /* 0x0015700001087983 */ /* 0x001ee40000300a00 */
        /* <DEDUP_REMOVED lines=10> */
[----:B------:R-:W3:Y:S11]  /*12db0*/  LDL.LU.64 R20, [R1+0x1550] ;  /* 0x0015500001147983 */ /* 0x000ef60000300a00 */
[----:B------:R-:W-:Y:S10]  /*12dc0*/  @!UPT UIADD3 URZ, URZ, URZ, URZ ;  /* 0x0000003f3f3ff290 */ /* 0x000ff4000fffe03f */
[----:B------:R0:W-:Y:S04]  /*12dd0*/  STL.64 [R1+0x1b0], R8 ;  /* 0x0001b00801007387 */ /* 0x0001e80000100a00 */
[----:B------:R2:W-:Y:S04]  /*12de0*/  STL.64 [R1+0x1b8], R10 ;  /* 0x0001b80a01007387 */ /* 0x0005e80000100a00 */
[----:B0-----:R-:W4:Y:S04]  /*12df0*/  LDL.LU R8, [R1+0xe0] ;  /* 0x0000e00001087983 */ /* 0x001f280000300800 */
[----:B------:R-:W4:Y:S01]  /*12e00*/  LDL.LU R9, [R1+0xe4] ;  /* 0x0000e40001097983 */ /* 0x000f220000300800 */
[----:B--2---:R-:W-:-:S02]  /*12e10*/  IMAD.MOV.U32 R10, RZ, RZ, R29 ;  /* 0x000000ffff0a7224 */ /* 0x004fc400078e001d */
[----:B------:R-:W-:-:S05]  /*12e20*/  IMAD.MOV.U32 R11, RZ, RZ, R28 ;  /* 0x000000ffff0b7224 */ /* 0x000fca00078e001c */
[----:B------:R-:W-:Y:S01]  /*12e30*/  STL.64 [R1+0x1478], R10 ;  /* 0x0014780a01007387 */ /* 0x000fe20000100a00 */
[----:B---3--:R-:W-:Y:S03]  /*12e40*/  HMMA.16816.F32.BF16 R20, R16, R20, R24 ;  /* 0x000000141014723c */ /* 0x008fe60000041818 */
[----:B----4-:R0:W-:Y:S04]  /*12e50*/  STL.64 [R1+0x1470], R8 ;  /* 0x0014700801007387 */ /* 0x0101e80000100a00 */
[----:B0-----:R-:W2:Y:S04]  /*12e60*/  LDL.LU.64 R8, [R1] ;  /* 0x0000000001087983 */ /* 0x001ea80000300a00 */
[----:B------:R-:W3:Y:S04]  /*12e70*/  LDL.LU.64 R26, [R1+0x1548] ;  /* 0x00154800011a7983 */ /* 0x000ee80000300a00 */
[----:B------:R-:W3:Y:S08]  /*12e80*/  LDL.LU.64 R24, [R1+0x1540] ;  /* 0x0015400001187983 */ /* 0x000ef00000300a00 */
[----:B------:R0:W-:Y:S04]  /*12e90*/  STL.64 [R1+0x1a0], R20 ;  /* 0x0001a01401007387 */ /* 0x0001e80000100a00 */
[----:B0-----:R-:W3:Y:S01]  /*12ea0*/  LDL.LU.64 R20, [R1+0x1538] ;  /* 0x0015380001147983 */ /* 0x001ee20000300a00 */
[----:B------:R-:W-:-:S02]  /*12eb0*/  IMAD.MOV.U32 R29, RZ, RZ, R22 ;  /* 0x000000ffff1d7224 */ /* 0x000fc400078e0016 */
[----:B------:R-:W-:-:S05]  /*12ec0*/  IMAD.MOV.U32 R28, RZ, RZ, R23 ;  /* 0x000000ffff1c7224 */ /* 0x000fca00078e0017 */
[----:B------:R-:W-:Y:S04]  /*12ed0*/  STL [R1+0x144c], R28 ;  /* 0x00144c1c01007387 */ /* 0x000fe80000100800 */
[----:B------:R-:W-:Y:S01]  /*12ee0*/  STL [R1+0x1448], R29 ;  /* 0x0014481d01007387 */ /* 0x000fe20000100800 */
[C---:B---3--:R-:W-:Y:S03]  /*12ef0*/  HMMA.16816.F32.BF16 R20, R16.reuse, R20, R24 ;  /* 0x000000141014723c */ /* 0x048fe60000041818 */
[----:B------:R-:W3:Y:S11]  /*12f00*/  LDL.LU.64 R24, [R1+0x1530] ;  /* 0x0015300001187983 */ /* 0x000ef60000300a00 */
[----:B------:R-:W-:Y:S09]  /*12f10*/  @!UPT UIADD3 URZ, URZ, URZ, URZ ;  /* 0x0000003f3f3ff290 */ /* 0x000ff2000fffe03f */
[----:B------:R-:W-:Y:S04]  /*12f20*/  STL.64 [R1+0x190], R20 ;  /* 0x0001901401007387 */ /* 0x000fe80000100a00 */
[----:B------:R0:W-:Y:S04]  /*12f30*/  STL.64 [R1+0x198], R22 ;  /* 0x0001981601007387 */ /* 0x0001e80000100a00 */
[----:B0-----:R-:W3:Y:S04]  /*12f40*/  LDL.LU.64 R22, [R1+0x1528] ;  /* 0x0015280001167983 */ /* 0x001ee80000300a00 */
[----:B------:R-:W3:Y:S02]  /*12f50*/  LDL.LU.64 R20, [R1+0x1520] ;  /* 0x0015200001147983 */ /* 0x000ee40000300a00 */
[C---:B---3--:R-:W-:Y:S02]  /*12f60*/  HMMA.16816.F32.BF16 R24, R16.reuse, R24, R20 ;  /* 0x000000181018723c */ /* 0x048fe40000041814 */
[----:B------:R-:W2:Y:S04]  /*12f70*/  LDL.LU.64 R22, [R1+0x1518] ;  /* 0x0015180001167983 */ /* 0x000ea80000300a00 */
[----:B------:R-:W2:Y:S11]  /*12f80*/  LDL.LU.64 R20, [R1+0x1510] ;  /* 0x0015100001147983 */ /* 0x000eb60000300a00 */
[----:B------:R-:W-:Y:S06]  /*12f90*/  @!UPT UIADD3 URZ, URZ, URZ, URZ ;  /* 0x0000003f3f3ff290 */ /* 0x000fec000fffe03f */
[----:B------:R0:W-:Y:S04]  /*12fa0*/  STL.64 [R1+0x180], R24 ;  /* 0x0001801801007387 */ /* 0x0001e80000100a00 */
[----:B------:R1:W-:Y:S04]  /*12fb0*/  STL.64 [R1+0x188], R26 ;  /* 0x0001881a01007387 */ /* 0x0003e80000100a00 */
[----:B0-----:R-:W3:Y:S01]  /*12fc0*/  LDL.LU R24, [R1+0x110] ;  /* 0x0001100001187983 */ /* 0x001ee20000300800 */
[C---:B--2---:R-:W-:Y:S11]  /*12fd0*/  HMMA.16816.F32.BF16 R20, R16.reuse, R8, R20 ;  /* 0x000000081014723c */ /* 0x044ff60000041814 */
[----:B------:R-:W-:Y:S11]  /*12fe0*/  @!UPT UIADD3 URZ, URZ, URZ, URZ ;  /* 0x0000003f3f3ff290 */ /* 0x000ff6000fffe03f */
[----:B------:R-:W-:Y:S01]  /*12ff0*/  @!UPT UIADD3 URZ, URZ, URZ, URZ ;  /* 0x0000003f3f3ff290 */ /* 0x000fe2000fffe03f */
[----:B------:R0:W-:Y:S04]  /*13000*/  STL.64 [R1+0x170], R20 ;  /* 0x0001701401007387 */ /* 0x0001e80000100a00 */
[----:B------:R2:W-:Y:S04]  /*13010*/  STL.64 [R1+0x178], R22 ;  /* 0x0001781601007387 */ /* 0x0005e80000100a00 */
[----:B------:R-:W3:Y:S04]  /*13020*/  LDL.LU R25, [R1+0x114] ;  /* 0x0001140001197983 */ /* 0x000ee80000300800 */
[----:B-1----:R-:W4:Y:S04]  /*13030*/  LDL.LU R26, [R1+0x118] ;  /* 0x00011800011a7983 */ /* 0x002f280000300800 */
[----:B------:R-:W4:Y:S04]  /*13040*/  LDL.LU R27, [R1+0x11c] ;  /* 0x00011c00011b7983 */ /* 0x000f280000300800 */
[----:B0-----:R-:W3:Y:S04]  /*13050*/  LDL.LU R20, [R1+0x160] ;  /* 0x0001600001147983 */ /* 0x001ee80000300800 */
[----:B------:R-:W3:Y:S04]  /*13060*/  LDL.LU R21, [R1+0x164] ;  /* 0x0001640001157983 */ /* 0x000ee80000300800 */
[----:B--2---:R-:W2:Y:S04]  /*13070*/  LDL.LU R22, [R1+0x168] ;  /* 0x0001680001167983 */ /* 0x004ea80000300800 */
[----:B------:R-:W2:Y:S04]  /*13080*/  LDL.LU R23, [R1+0x16c] ;  /* 0x00016c0001177983 */ /* 0x000ea80000300800 */
[----:B----4-:R-:W-:Y:S04]  /*13090*/  STL.64 [R1+0x14c0], R26 ;  /* 0x0014c01a01007387 */ /* 0x010fe80000100a00 */
[----:B---3--:R0:W-:Y:S04]  /*130a0*/  STL.64 [R1+0x14b8], R24 ;  /* 0x0014b81801007387 */ /* 0x0081e80000100a00 */
[----:B0-----:R-:W3:Y:S04]  /*130b0*/  LDL.LU.64 R24, [R1+0x30] ;  /* 0x0000300001187983 */ /* 0x001ee80000300a00 */
[----:B---3--:R0:W-:Y:S04]  /*130c0*/  STL.64 [R1+0x14d0], R24 ;  /* 0x0014d01801007387 */ /* 0x0081e80000100a00 */
[----:B0-----:R-:W3:Y:S04]  /*130d0*/  LDL.LU.64 R24, [R1+0x40] ;  /* 0x0000400001187983 */ /* 0x001ee80000300a00 */
[----:B---3--:R0:W-:Y:S04]  /*130e0*/  STL.64 [R1+0x14e8], R24 ;  /* 0x0014e81801007387 */ /* 0x0081e80000100a00 */
[----:B0-----:R-:W3:Y:S04]  /*130f0*/  LDL.LU R24, [R1+0x140] ;  /* 0x0001400001187983 */ /* 0x001ee80000300800 */
[----:B------:R-:W3:Y:S04]  /*13100*/  LDL.LU R25, [R1+0x144] ;  /* 0x0001440001197983 */ /* 0x000ee80000300800 */
[----:B------:R-:W4:Y:S04]  /*13110*/  LDL.LU R26, [R1+0x148] ;  /* 0x00014800011a7983 */ /* 0x000f280000300800 */
[----:B------:R-:W4:Y:S04]  /*13120*/  LDL.LU R27, [R1+0x14c] ;  /* 0x00014c00011b7983 */ /* 0x000f280000300800 */
[----:B----4-:R-:W-:Y:S04]  /*13130*/  STL.64 [R1+0x14f8], R26 ;  /* 0x0014f81a01007387 */ /* 0x010fe80000100a00 */
[----:B---3--:R0:W-:Y:S04]  /*13140*/  STL.64 [R1+0x14f0], R24 ;  /* 0x0014f01801007387 */ /* 0x0081e80000100a00 */
[----:B0-----:R-:W3:Y:S04]  /*13150*/  LDL.LU R24, [R1+0x150] ;  /* 0x0001500001187983 */ /* 0x001ee80000300800 */
[----:B------:R-:W3:Y:S04]  /*13160*/  LDL.LU R25, [R1+0x154] ;  /* 0x0001540001197983 */ /* 0x000ee80000300800 */
[----:B------:R-:W3:Y:S04]  /*13170*/  LDL.LU R26, [R1+0x158] ;  /* 0x00015800011a7983 */ /* 0x000ee80000300800 */
[----:B------:R-:W3:Y:S04]  /*13180*/  LDL.LU R27, [R1+0x15c] ;  /* 0x00015c00011b7983 */ /* 0x000ee80000300800 */
[----:B------:R0:W-:Y:S04]  /*13190*/  STL.64 [R1+0x1490], R8 ;  /* 0x0014900801007387 */ /* 0x0001e80000100a00 */
[----:B0-----:R-:W4:Y:S04]  /*131a0*/  LDL.64 R8, [R1+0x10] ;  /* 0x0000100001087983 */ /* 0x001f280000100a00 */
[----:B----4-:R0:W-:Y:S04]  /*131b0*/  STL.64 [R1+0x14a8], R8 ;  /* 0x0014a80801007387 */ /* 0x0101e80000100a00 */
[----:B0-----:R-:W4:Y:S04]  /*131c0*/  LDL.LU.64 R8, [R1+0x20] ;  /* 0x0000200001087983 */ /* 0x001f280000300a00 */
[----:B----4-:R0:W-:Y:S04]  /*131d0*/  STL.64 [R1+0x14c8], R8 ;  /* 0x0014c80801007387 */ /* 0x0101e80000100a00 */
[----:B0-----:R-:W4:Y:S04]  /*131e0*/  LDL.LU R8, [R1+0x120] ;  /* 0x0001200001087983 */ /* 0x001f280000300800 */
[----:B------:R-:W4:Y:S04]  /*131f0*/  LDL.LU R9, [R1+0x124] ;  /* 0x0001240001097983 */ /* 0x000f280000300800 */
[----:B------:R-:W3:Y:S04]  /*13200*/  LDL.LU R10, [R1+0x128] ;  /* 0x00012800010a7983 */ /* 0x000ee80000300800 */
[----:B------:R-:W3:Y:S01]  /*13210*/  LDL.LU R11, [R1+0x12c] ;  /* 0x00012c00010b7983 */ /* 0x000ee20000300800 */
[----:B--2---:R-:W-:Y:S03]  /*13220*/  HMMA.16816.F32.BF16 R16, R16, R4, R20 ;  /* 0x000000041010723c */ /* 0x004fe60000041814 */
[----:B---3--:R-:W-:Y:S04]  /*13230*/  STL.64 [R1+0x14e0], R10 ;  /* 0x0014e00a01007387 */ /* 0x008fe80000100a00 */
[----:B----4-:R0:W-:Y:S04]  /*13240*/  STL.64 [R1+0x14d8], R8 ;  /* 0x0014d80801007387 */ /* 0x0101e80000100a00 */
        /* <DEDUP_REMOVED lines=8> */
[----:B------:R-:W-:Y:S04]  /*132d0*/  STL.64 [R1+0x160], R16 ;  /* 0x0001601001007387 */ /* 0x000fe80000100a00 */
[----:B------:R-:W-:Y:S04]  /*132e0*/  STL.64 [R1+0x168], R18 ;  /* 0x0001681201007387 */ /* 0x000fe80000100a00 */
[----:B0-----:R-:W4:Y:S04]  /*132f0*/  LDL.LU R4, [R1+0xf0] ;  /* 0x0000f00001047983 */ /* 0x001f280000300800 */
[----:B------:R-:W4:Y:S04]  /*13300*/  LDL.LU R5, [R1+0xf4] ;  /* 0x0000f40001057983 */ /* 0x000f280000300800 */
[----:B------:R-:W2:Y:S04]  /*13310*/  LDL.LU R6, [R1+0xf8] ;  /* 0x0000f80001067983 */ /* 0x000ea80000300800 */
[----:B------:R-:W2:Y:S01]  /*13320*/  LDL.LU R7, [R1+0xfc] ;  /* 0x0000fc0001077983 */ /* 0x000ea20000300800 */
[----:B---3--:R-:W-:Y:S03]  /*13330*/  HMMA.16816.F32.BF16 R24, R20, R12, R24 ;  /* 0x0000000c1418723c */ /* 0x008fe60000041818 */
[----:B--2---:R-:W-:Y:S04]  /*13340*/  STL.64 [R1+0x14a0], R6 ;  /* 0x0014a00601007387 */ /* 0x004fe80000100a00 */
[----:B----4-:R0:W-:Y:S04]  /*13350*/  STL.64 [R1+0x1498], R4 ;  /* 0x0014980401007387 */ /* 0x0101e80000100a00 */
[----:B0-----:R-:W2:Y:S04]  /*13360*/  LDL.LU R4, [R1+0x100] ;  /* 0x0001000001047983 */ /* 0x001ea80000300800 */
[----:B------:R-:W2:Y:S04]  /*13370*/  LDL.LU R5, [R1+0x104] ;  /* 0x0001040001057983 */ /* 0x000ea80000300800 */
[----:B------:R-:W2:Y:S04]  /*13380*/  LDL.LU R6, [R1+0x108] ;  /* 0x0001080001067983 */ /* 0x000ea80000300800 */
[----:B------:R-:W2:Y:S04]  /*13390*/  LDL.LU R7, [R1+0x10c] ;  /* 0x00010c0001077983 */ /* 0x000ea80000300800 */
[----:B------:R-:W-:Y:S04]  /*133a0*/  STL.64 [R1+0x150], R24 ;  /* 0x0001501801007387 */ /* 0x000fe80000100a00 */
[----:B------:R0:W-:Y:S04]  /*133b0*/  STL.64 [R1+0x158], R26 ;  /* 0x0001581a01007387 */ /* 0x0001e80000100a00 */
[----:B0-----:R-:W3:Y:S04]  /*133c0*/  LDL.LU.64 R26, [R1+0x14f8] ;  /* 0x0014f800011a7983 */ /* 0x001ee80000300a00 */
[----:B------:R-:W3:Y:S01]  /*133d0*/  LDL.LU.64 R24, [R1+0x14f0] ;  /* 0x0014f00001187983 */ /* 0x000ee20000300a00 */
[----:B------:R-:W-:-:S02]  /*133e0*/  IMAD.MOV.U32 R16, RZ, RZ, R15 ;  /* 0x000000ffff107224 */ /* 0x000fc400078e000f */
[----:B------:R-:W-:-:S07]  /*133f0*/  IMAD.MOV.U32 R17, RZ, RZ, R14 ;  /* 0x000000ffff117224 */ /* 0x000fce00078e000e */
[C---:B---3--:R-:W-:Y:S11]  /*13400*/  HMMA.16816.F32.BF16 R24, R20.reuse, R16, R24 ;  /* 0x000000101418723c */ /* 0x048ff60000041818 */
[----:B------:R-:W-:Y:S11]  /*13410*/  @!UPT UIADD3 URZ, URZ, URZ, URZ ;  /* 0x0000003f3f3ff290 */ /* 0x000ff6000fffe03f */
[----:B------:R-:W-:Y:S01]  /*13420*/  @!UPT UIADD3 URZ, URZ, URZ, URZ ;  /* 0x0000003f3f3ff290 */ /* 0x000fe2000fffe03f */
[----:B------:R0:W-:Y:S04]  /*13430*/  STL.64 [R1+0x140], R24 ;  /* 0x0001401801007387 */ /* 0x0001e80000100a00 */
[----:B------:R-:W-:Y:S04]  /*13440*/  STL.64 [R1+0x148], R26 ;  /* 0x0001481a01007387 */ /* 0x000fe80000100a00 */
[----:B0-----:R-:W3:Y:S04]  /*13450*/  LDL.LU.64 R24, [R1+0x14e8] ;  /* 0x0014e80001187983 */ /* 0x001ee80000300a00 */
[----:B------:R0:W-:Y:S04]  /*13460*/  STL.64 [R1+0x1458], R16 ;  /* 0x0014581001007387 */ /* 0x0001e80000100a00 */
[----:B0-----:R-:W4:Y:S04]  /*13470*/  LDL.LU R16, [R1+0xd0] ;  /* 0x0000d00001107983 */ /* 0x001f280000300800 */
[----:B------:R-:W4:Y:S01]  /*13480*/  LDL.LU R17, [R1+0xd4] ;  /* 0x0000d40001117983 */ /* 0x000f220000300800 */
        /* <DEDUP_REMOVED lines=8> */
[----:B------:R-:W3:Y:S01]  /*13510*/  LDL.LU.64 R24, [R1+0x14d0] ;  /* 0x0014d00001187983 */ /* 0x000ee20000300a00 */
[----:B------:R-:W-:-:S02]  /*13520*/  IMAD.MOV.U32 R18, RZ, RZ, R2 ;  /* 0x000000ffff127224 */ /* 0x000fc400078e0002 */
[----:B------:R-:W-:Y:S01]  /*13530*/  IMAD.MOV.U32 R19, RZ, RZ, R0 ;  /* 0x000000ffff137224 */ /* 0x000fe200078e0000 */
[C---:B---3--:R-:W-:Y:S01]  /*13540*/  HMMA.16816.F32.BF16 R8, R20.reuse, R24, R8 ;  /* 0x000000181408723c */ /* 0x048fe20000041808 */
[----:B------:R-:W-:Y:S02]  /*13550*/  IMAD.MOV.U32 R2, RZ, RZ, R24 ;  /* 0x000000ffff027224 */ /* 0x000fe400078e0018 */
[----:B------:R-:W-:Y:S11]  /*13560*/  IMAD.MOV.U32 R0, RZ, RZ, R25 ;  /* 0x000000ffff007224 */ /* 0x000ff600078e0019 */
[----:B------:R-:W-:Y:S09]  /*13570*/  @!UPT UIADD3 URZ, URZ, URZ, URZ ;  /* 0x0000003f3f3ff290 */ /* 0x000ff2000fffe03f */
[----:B------:R0:W-:Y:S04]  /*13580*/  STL.64 [R1+0x120], R8 ;  /* 0x0001200801007387 */ /* 0x0001e80000100a00 */
[----:B------:R-:W-:Y:S04]  /*13590*/  STL.64 [R1+0x128], R10 ;  /* 0x0001280a01007387 */ /* 0x000fe80000100a00 */
[----:B0-----:R-:W3:Y:S04]  /*135a0*/  LDL.LU.64 R8, [R1+0x14c8] ;  /* 0x0014c80001087983 */ /* 0x001ee80000300a00 */
[----:B------:R-:W3:Y:S04]  /*135b0*/  LDL.LU.64 R26, [R1+0x14c0] ;  /* 0x0014c000011a7983 */ /* 0x000ee80000300a00 */
[----:B------:R-:W3:Y:S02]  /*135c0*/  LDL.LU.64 R24, [R1+0x14b8] ;  /* 0x0014b80001187983 */ /* 0x000ee40000300a00 */
[C---:B---3--:R-:W-:Y:S11]  /*135d0*/  HMMA.16816.F32.BF16 R24, R20.reuse, R8, R24 ;  /* 0x000000081418723c */ /* 0x048ff60000041818 */
[----:B------:R-:W-:Y:S11]  /*135e0*/  @!UPT UIADD3 URZ, URZ, URZ, URZ ;  /* 0x0000003f3f3ff290 */ /* 0x000ff6000fffe03f */
[----:B------:R-:W-:Y:S01]  /*135f0*/  @!UPT UIADD3 URZ, URZ, URZ, URZ ;  /* 0x0000003f3f3ff290 */ /* 0x000fe2000fffe03f */
[----:B------:R0:W-:Y:S04]  /*13600*/  STL.64 [R1+0x110], R24 ;  /* 0x0001101801007387 */ /* 0x0001e80000100a00 */
[----:B------:R1:W-:Y:S01]  /*13610*/  STL.64 [R1+0x118], R26 ;  /* 0x0001181a01007387 */ /* 0x0003e20000100a00 */
[----:B0-----:R-:W-:Y:S02]  /*13620*/  IMAD.MOV.U32 R25, RZ, RZ, R8 ;  /* 0x000000ffff197224 */ /* 0x001fe400078e0008 */
[----:B------:R-:W-:Y:S01]  /*13630*/  IMAD.MOV.U32 R24, RZ, RZ, R9 ;  /* 0x000000ffff187224 */ /* 0x000fe200078e0009 */
[----:B-1----:R-:W3:Y:S04]  /*13640*/  LDL.LU R27, [R1+0x14b0] ;  /* 0x0014b000011b7983 */ /* 0x002ee80000300800 */
[----:B------:R-:W2:Y:S02]  /*13650*/  LDL.LU.64 R8, [R1+0x14a8] ;  /* 0x0014a80001087983 */ /* 0x000ea40000300a00 */
[C---:B--2---:R-:W-:Y:S01]  /*13660*/  HMMA.16816.F32.BF16 R4, R20.reuse, R8, R4 ;  /* 0x000000081404723c */ /* 0x044fe20000041804 */
[----:B------:R-:W-:Y:S11]  /*13670*/  IMAD.MOV.U32 R26, RZ, RZ, R9 ;  /* 0x000000ffff1a7224 */ /* 0x000ff600078e0009 */
[----:B------:R-:W-:Y:S11]  /*13680*/  @!UPT UIADD3 URZ, URZ, URZ, URZ ;  /* 0x0000003f3f3ff290 */ /* 0x000ff6000fffe03f */
        /* <DEDUP_REMOVED lines=13> */
[----:B------:R-:W2:Y:S04]  /*13760*/  LDL.LU.64 R10, [R1+0x1478] ;  /* 0x00147800010a7983 */ /* 0x000ea80000300a00 */
[----:B------:R-:W2:Y:S02]  /*13770*/  LDL.LU.64 R8, [R1+0x1470] ;  /* 0x0014700001087983 */ /* 0x000ea40000300a00 */
[----:B--2---:R-:W-:Y:S02]  /*13780*/  HMMA.16816.F32.BF16 R20, R20, R4, R8 ;  /* 0x000000041414723c */ /* 0x004fe40000041808 */
[----:B------:R-:W4:Y:S04]  /*13790*/  LDL.LU.64 R10, [R1+0x1468] ;  /* 0x00146800010a7983 */ /* 0x000f280000300a00 */
[----:B------:R-:W4:Y:S11]  /*137a0*/  LDL.LU.64 R8, [R1+0x1460] ;  /* 0x0014600001087983 */ /* 0x000f360000300a00 */
[----:B------:R-:W-:Y:S06]  /*137b0*/  @!UPT UIADD3 URZ, URZ, URZ, URZ ;  /* 0x0000003f3f3ff290 */ /* 0x000fec000fffe03f */
[----:B------:R0:W-:Y:S04]  /*137c0*/  STL.64 [R1+0xe0], R20 ;  /* 0x0000e01401007387 */ /* 0x0001e80000100a00 */
[----:B------:R-:W-:Y:S01]  /*137d0*/  STL.64 [R1+0xe8], R22 ;  /* 0x0000e81601007387 */ /* 0x000fe20000100a00 */
[----:B0-----:R-:W-:Y:S02]  /*137e0*/  IMAD.MOV.U32 R20, RZ, RZ, R15 ;  /* 0x000000ffff147224 */ /* 0x001fe400078e000f */
[----:B------:R-:W-:-:S05]  /*137f0*/  IMAD.MOV.U32 R21, RZ, RZ, R14 ;  /* 0x000000ffff157224 */ /* 0x000fca00078e000e */
[----:B------:R0:W-:Y:S04]  /*13800*/  STL.64 [R1+0x1450], R20 ;  /* 0x0014501401007387 */ /* 0x0001e80000100a00 */
[----:B0-----:R-:W2:Y:S04]  /*13810*/  LDL.LU R20, [R1+0xc0] ;  /* 0x0000c00001147983 */ /* 0x001ea80000300800 */
[----:B------:R-:W2:Y:S04]  /*13820*/  LDL.LU R21, [R1+0xc4] ;  /* 0x0000c40001157983 */ /* 0x000ea80000300800 */
[----:B------:R-:W2:Y:S04]  /*13830*/  LDL.LU R22, [R1+0xc8] ;  /* 0x0000c80001167983 */ /* 0x000ea80000300800 */
[----:B------:R-:W-:Y:S04]  /*13840*/  STL.64 [R1+0x1420], R6 ;  /* 0x0014200601007387 */ /* 0x000fe80000100a00 */
[----:B------:R0:W-:Y:S01]  /*13850*/  STL.64 [R1+0x1418], R4 ;  /* 0x0014180401007387 */ /* 0x0001e20000100a00 */
[----:B----4-:R-:W-:Y:S03]  /*13860*/  HMMA.16816.F32.BF16 R12, R8, R12, R16 ;  /* 0x0000000c080c723c */ /* 0x010fe60000041810 */
[----:B------:R-:W2:Y:S01]  /*13870*/  LDL.LU.64 R16, [R1+0x1458] ;  /* 0x0014580001107983 */ /* 0x000ea20000300a00 */
[----:B------:R-:W-:-:S02]  /*13880*/  IMAD.MOV.U32 R23, RZ, RZ, R3 ;  /* 0x000000ffff177224 */ /* 0x000fc400078e0003 */
[----:B0-----:R-:W-:Y:S02]  /*13890*/  IMAD.MOV.U32 R4, RZ, RZ, R2 ;  /* 0x000000ffff047224 */ /* 0x001fe400078e0002 */
[----:B------:R-:W-:Y:S11]  /*138a0*/  IMAD.MOV.U32 R5, RZ, RZ, R0 ;  /* 0x000000ffff057224 */ /* 0x000ff600078e0000 */
[----:B------:R-:W-:Y:S04]  /*138b0*/  @!UPT UIADD3 URZ, URZ, URZ, URZ ;  /* 0x0000003f3f3ff290 */ /* 0x000fe8000fffe03f */
[----:B------:R-:W-:Y:S01]  /*138c0*/  STL [R1+0xd0], R12 ;  /* 0x0000d00c01007387 */ /* 0x000fe20000100800 */
[----:B------:R-:W-:Y:S02]  /*138d0*/  IMAD.MOV.U32 R3, RZ, RZ, R13 ;  /* 0x000000ffff037224 */ /* 0x000fe400078e000d */
[----:B------:R-:W-:Y:S02]  /*138e0*/  IMAD.MOV.U32 R2, RZ, RZ, R14 ;  /* 0x000000ffff027224 */ /* 0x000fe400078e000e */
[----:B------:R-:W-:Y:S02]  /*138f0*/  IMAD.MOV.U32 R0, RZ, RZ, R15 ;  /* 0x000000ffff007224 */ /* 0x000fe400078e000f */
[----:B---3--:R-:W0:Y:S04]  /*13900*/  LDSM.16.MT88.4 R12, [R27+0x6000] ;  /* 0x006000001b0c783b */ /* 0x008e280000004200 */
[----:B------:R-:W-:Y:S04]  /*13910*/  STL [R1+0x1290], R0 ;  /* 0x0012900001007387 */ /* 0x000fe80000100800 */
[----:B------:R-:W-:Y:S04]  /*13920*/  STL [R1+0x128c], R2 ;  /* 0x00128c0201007387 */ /* 0x000fe80000100800 */
[----:B------:R-:W-:Y:S04]  /*13930*/  STL [R1+0x1288], R3 ;  /* 0x0012880301007387 */ /* 0x000fe80000100800 */
[----:B0-----:R-:W-:Y:S04]  /*13940*/  STL.64 [R1+0x1410], R14 ;  /* 0x0014100e01007387 */ /* 0x001fe80000100a00 */
[----:B------:R0:W-:Y:S04]  /*13950*/  STL.64 [R1+0x1408], R12 ;  /* 0x0014080c01007387 */ /* 0x0001e80000100a00 */
[----:B0-----:R-:W3:Y:S04]  /*13960*/  LDL.LU R12, [R1+0xa0] ;  /* 0x0000a000010c7983 */ /* 0x001ee80000300800 */
[----:B------:R-:W3:Y:S04]  /*13970*/  LDL.LU R13, [R1+0xa4] ;  /* 0x0000a400010d7983 */ /* 0x000ee80000300800 */
[----:B------:R-:W3:Y:S04]  /*13980*/  LDL.LU R14, [R1+0xa8] ;  /* 0x0000a800010e7983 */ /* 0x000ee80000300800 */
[----:B------:R-:W3:Y:S01]  /*13990*/  LDL.LU R15, [R1+0xac] ;  /* 0x0000ac00010f7983 */ /* 0x000ee20000300800 */
[C---:B--2---:R-:W-:Y:S03]  /*139a0*/  HMMA.16816.F32.BF16 R16, R8.reuse, R16, R20 ;  /* 0x000000100810723c */ /* 0x044fe60000041814 */
[----:B------:R-:W2:Y:S11]  /*139b0*/  LDL.LU.64 R20, [R1+0x1450] ;  /* 0x0014500001147983 */ /* 0x000eb60000300a00 */
[----:B------:R-:W-:Y:S09]  /*139c0*/  @!UPT UIADD3 URZ, URZ, URZ, URZ ;  /* 0x0000003f3f3ff290 */ /* 0x000ff2000fffe03f */
[----:B------:R-:W-:Y:S04]  /*139d0*/  STL.64 [R1+0xc0], R16 ;  /* 0x0000c01001007387 */ /* 0x000fe80000100a00 */
[----:B------:R-:W-:Y:S04]  /*139e0*/  STL.64 [R1+0xc8], R18 ;  /* 0x0000c81201007387 */ /* 0x000fe80000100a00 */
[----:B------:R-:W0:Y:S04]  /*139f0*/  LDSM.16.MT88.4 R16, [R27+0x6080] ;  /* 0x006080001b10783b */ /* 0x000e280000004200 */
[----:B0-----:R-:W-:Y:S04]  /*13a00*/  STL.64 [R1+0x1398], R18 ;  /* 0x0013981201007387 */ /* 0x001fe80000100a00 */
[----:B------:R0:W-:Y:S04]  /*13a10*/  STL.64 [R1+0x1390], R16 ;  /* 0x0013901001007387 */ /* 0x0001e80000100a00 */
[----:B0-----:R-:W2:Y:S04]  /*13a20*/  LDL.LU R16, [R1+0xb0] ;  /* 0x0000b00001107983 */ /* 0x001ea80000300800 */
[----:B------:R-:W2:Y:S04]  /*13a30*/  LDL.LU R17, [R1+0xb4] ;  /* 0x0000b40001117983 */ /* 0x000ea80000300800 */
[----:B------:R-:W2:Y:S04]  /*13a40*/  LDL.LU R18, [R1+0xb8] ;  /* 0x0000b80001127983 */ /* 0x000ea80000300800 */
[----:B------:R-:W2:Y:S02]  /*13a50*/  LDL.LU R19, [R1+0xbc] ;  /* 0x0000bc0001137983 */ /* 0x000ea40000300800 */
[C---:B--2---:R-:W-:Y:S11]  /*13a60*/  HMMA.16816.F32.BF16 R20, R8.reuse, R20, R16 ;  /* 0x000000140814723c */ /* 0x044ff60000041810 */
[----:B------:R-:W-:Y:S11]  /*13a70*/  @!UPT UIADD3 URZ, URZ, URZ, URZ ;  /* 0x0000003f3f3ff290 */ /* 0x000ff6000fffe03f */
[----:B------:R-:W-:Y:S01]  /*13a80*/  @!UPT UIADD3 URZ, URZ, URZ, URZ ;  /* 0x0000003f3f3ff290 */ /* 0x000fe2000fffe03f */
[----:B------:R-:W-:Y:S01]  /*13a90*/  STL [R1+0xb0], R20 ;  /* 0x0000b01401007387 */ /* 0x000fe20000100800 */
[----:B------:R-:W-:Y:S02]  /*13aa0*/  IMAD.MOV.U32 R0, RZ, RZ, R21 ;  /* 0x000000ffff007224 */ /* 0x000fe400078e0015 */
[----:B------:R-:W-:Y:S02]  /*13ab0*/  IMAD.MOV.U32 R2, RZ, RZ, R22 ;  /* 0x000000ffff027224 */ /* 0x000fe400078e0016 */
[----:B------:R-:W-:Y:S02]  /*13ac0*/  IMAD.MOV.U32 R3, RZ, RZ, R23 ;  /* 0x000000ffff037224 */ /* 0x000fe400078e0017 */
[----:B------:R-:W0:Y:S04]  /*13ad0*/  LDSM.16.MT88.4 R20, [R27+0x6100] ;  /* 0x006100001b14783b */ /* 0x000e280000004200 */
[----:B------:R-:W-:Y:S04]  /*13ae0*/  STL [R1+0x129c], R3 ;  /* 0x00129c0301007387 */ /* 0x000fe80000100800 */
[----:B------:R-:W-:Y:S04]  /*13af0*/  STL [R1+0x1298], R2 ;  /* 0x0012980201007387 */ /* 0x000fe80000100800 */
[----:B------:R-:W-:Y:S04]  /*13b00*/  STL [R1+0x1294], R0 ;  /* 0x0012940001007387 */ /* 0x000fe80000100800 */
[----:B0-----:R-:W-:Y:S04]  /*13b10*/  STL.64 [R1+0x1308], R22 ;  /* 0x0013081601007387 */ /* 0x001fe80000100a00 */
[----:B------:R0:W-:Y:S04]  /*13b20*/  STL.64 [R1+0x1300], R20 ;  /* 0x0013001401007387 */ /* 0x0001e80000100a00 */
[----:B0-----:R-:W2:Y:S01]  /*13b30*/  LDL.LU R20, [R1+0x10] ;  /* 0x0000100001147983 */ /* 0x001ea20000300800 */
[----:B---3--:R-:W-:Y:S01]  /*13b40*/  HMMA.16816.F32.BF16 R12, R8, R4, R12 ;  /* 0x00000004080c723c */ /* 0x008fe2000004180c */
[----:B------:R-:W-:-:S06]  /*13b50*/  IMAD.MOV.U32 R21, RZ, RZ, R26 ;  /* 0x000000ffff157224 */ /* 0x000fcc00078e001a */
[----:B------:R-:W-:Y:S02]  /*13b60*/  IMAD.MOV.U32 R4, RZ, RZ, R28 ;  /* 0x000000ffff047224 */ /* 0x000fe400078e001c */
[----:B------:R-:W-:Y:S01]  /*13b70*/  IMAD.MOV.U32 R5, RZ, RZ, R29 ;  /* 0x000000ffff057224 */ /* 0x000fe200078e001d */
[----:B--2---:R-:W-:Y:S11]  /*13b80*/  STL.64 [R1+0x1430], R20 ;  /* 0x0014301401007387 */ /* 0x004ff60000100a00 */
[----:B------:R-:W-:Y:S02]  /*13b90*/  @!UPT UIADD3 URZ, URZ, URZ, URZ ;  /* 0x0000003f3f3ff290 */ /* 0x000fe4000fffe03f */
[----:B------:R-:W-:Y:S04]  /*13ba0*/  STL.64 [R1+0xa0], R12 ;  /* 0x0000a00c01007387 */ /* 0x000fe80000100a00 */
[----:B------:R-:W-:Y:S04]  /*13bb0*/  STL.64 [R1+0xa8], R14 ;  /* 0x0000a80e01007387 */ /* 0x000fe80000100a00 */
[----:B------:R-:W2:Y:S04]  /*13bc0*/  LDL.LU R28, [R1+0x144c] ;  /* 0x00144c00011c7983 */ /* 0x000ea80000300800 */
[----:B------:R-:W3:Y:S04]  /*13bd0*/  LDL.LU R29, [R1+0x1448] ;  /* 0x00144800011d7983 */ /* 0x000ee80000300800 */
[----:B------:R0:W-:Y:S04]  /*13be0*/  STL.64 [R1+0x1428], R4 ;  /* 0x0014280401007387 */ /* 0x0001e80000100a00 */
[----:B0-----:R-:W4:Y:S04]  /*13bf0*/  LDL.LU R4, [R1+0x80] ;  /* 0x0000800001047983 */ /* 0x001f280000300800 */
[----:B------:R-:W4:Y:S04]  /*13c00*/  LDL.LU R5, [R1+0x84] ;  /* 0x0000840001057983 */ /* 0x000f280000300800 */
[----:B------:R-:W2:Y:S04]  /*13c10*/  LDL.LU R6, [R1+0x88] ;  /* 0x0000880001067983 */ /* 0x000ea80000300800 */
[----:B------:R-:W2:Y:S01]  /*13c20*/  LDL.LU R7, [R1+0x8c] ;  /* 0x00008c0001077983 */ /* 0x000ea20000300800 */
[----:B------:R-:W-:-:S02]  /*13c30*/  IMAD.MOV.U32 R20, RZ, RZ, R25 ;  /* 0x000000ffff147224 */ /* 0x000fc400078e0019 */
[----:B------:R-:W-:Y:S02]  /*13c40*/  IMAD.MOV.U32 R21, RZ, RZ, R24 ;  /* 0x000000ffff157224 */ /* 0x000fe400078e0018 */
[----:B------:R-:W0:Y:S04]  /*13c50*/  LDSM.16.MT88.4 R24, [R27+0x6180] ;  /* 0x006180001b18783b */ /* 0x000e280000004200 */
[----:B--2---:R-:W-:Y:S04]  /*13c60*/  STL.64 [R1+0x1440], R6 ;  /* 0x0014400601007387 */ /* 0x004fe80000100a00 */
[----:B----4-:R1:W-:Y:S04]  /*13c70*/  STL.64 [R1+0x1438], R4 ;  /* 0x0014380401007387 */ /* 0x0103e80000100a00 */
[----:B-1----:R-:W2:Y:S04]  /*13c80*/  LDL.LU R4, [R1+0x90] ;  /* 0x0000900001047983 */ /* 0x002ea80000300800 */
[----:B------:R-:W2:Y:S04]  /*13c90*/  LDL.LU R5, [R1+0x94] ;  /* 0x0000940001057983 */ /* 0x000ea80000300800 */
[----:B------:R-:W2:Y:S04]  /*13ca0*/  LDL.LU R6, [R1+0x98] ;  /* 0x0000980001067983 */ /* 0x000ea80000300800 */
[----:B------:R-:W2:Y:S04]  /*13cb0*/  LDL.LU R7, [R1+0x9c] ;  /* 0x00009c0001077983 */ /* 0x000ea80000300800 */
[----:B------:R-:W4:Y:S04]  /*13cc0*/  LDL.LU R16, [R1+0x240] ;  /* 0x0002400001107983 */ /* 0x000f280000300800 */
[----:B------:R-:W4:Y:S04]  /*13cd0*/  LDL.LU R17, [R1+0x244] ;  /* 0x0002440001117983 */ /* 0x000f280000300800 */
[----:B------:R-:W3:Y:S04]  /*13ce0*/  LDL.LU R18, [R1+0x248] ;  /* 0x0002480001127983 */ /* 0x000ee80000300800 */
[----:B------:R-:W3:Y:S04]  /*13cf0*/  LDL.LU R19, [R1+0x24c] ;  /* 0x00024c0001137983 */ /* 0x000ee80000300800 */
[----:B------:R-:W4:Y:S04]  /*13d00*/  LDL.LU R12, [R1+0x1f0] ;  /* 0x0001f000010c7983 */ /* 0x000f280000300800 */
[----:B------:R-:W4:Y:S04]  /*13d10*/  LDL.LU R13, [R1+0x1f4] ;  /* 0x0001f400010d7983 */ /* 0x000f280000300800 */
[----:B------:R-:W4:Y:S04]  /*13d20*/  LDL.LU R14, [R1+0x1f8] ;  /* 0x0001f800010e7983 */ /* 0x000f280000300800 */
[----:B------:R-:W4:Y:S01]  /*13d30*/  LDL.LU R15, [R1+0x1fc] ;  /* 0x0001fc00010f7983 */ /* 0x000f220000300800 */
[----:B--2---:R-:W-:Y:S03]  /*13d40*/  HMMA.16816.F32.BF16 R20, R8, R20, R4 ;  /* 0x000000140814723c */ /* 0x004fe60000041804 */
[----:B---3--:R1:W-:Y:S04]  /*13d50*/  STL.64 [R1+0x13f8], R18 ;  /* 0x0013f81201007387 */ /* 0x0083e80000100a00 */
[----:B----4-:R-:W-:Y:S04]  /*13d60*/  STL.64 [R1+0x13f0], R16 ;  /* 0x0013f01001007387 */ /* 0x010fe80000100a00 */
[----:B-1----:R-:W2:Y:S04]  /*13d70*/  LDL.64 R18, [R1+0x68] ;  /* 0x0000680001127983 */ /* 0x002ea80000100a00 */
[----:B0-----:R-:W-:Y:S04]  /*13d80*/  STL.64 [R1+0x1278], R26 ;  /* 0x0012781a01007387 */ /* 0x001fe80000100a00 */
[----:B------:R0:W-:Y:S05]  /*13d90*/  STL.64 [R1+0x1270], R24 ;  /* 0x0012701801007387 */ /* 0x0001ea0000100a00 */
[----:B------:R-:W-:Y:S01]  /*13da0*/  IMAD.MOV.U32 R3, RZ, RZ, R21 ;  /* 0x000000ffff037224 */ /* 0x000fe200078e0015 */
[----:B0-----:R-:W3:Y:S04]  /*13db0*/  LDL.LU R24, [R1+0x70] ;  /* 0x0000700001187983 */ /* 0x001ee80000300800 */
[----:B------:R-:W3:Y:S04]  /*13dc0*/  LDL.LU R25, [R1+0x74] ;  /* 0x0000740001197983 */ /* 0x000ee80000300800 */
[----:B------:R-:W3:Y:S04]  /*13dd0*/  LDL.LU R26, [R1+0x78] ;  /* 0x00007800011a7983 */ /* 0x000ee80000300800 */
[----:B------:R-:W3:Y:S04]  /*13de0*/  LDL.LU R27, [R1+0x7c] ;  /* 0x00007c00011b7983 */ /* 0x000ee80000300800 */
[----:B------:R-:W4:Y:S04]  /*13df0*/  LDL.LU.64 R6, [R1+0x1440] ;  /* 0x0014400001067983 */ /* 0x000f280000300a00 */
[----:B------:R-:W4:Y:S04]  /*13e00*/  LDL.LU.64 R4, [R1+0x1438] ;  /* 0x0014380001047983 */ /* 0x000f280000300a00 */
[----:B------:R0:W-:Y:S04]  /*13e10*/  STL [R1+0x90], R20 ;  /* 0x0000901401007387 */ /* 0x0001e80000100800 */
[----:B0-----:R-:W4:Y:S01]  /*13e20*/  LDL.LU.64 R20, [R1+0x1430] ;  /* 0x0014300001147983 */ /* 0x001f220000300a00 */
[----:B------:R-:W-:-:S02]  /*13e30*/  IMAD.MOV.U32 R2, RZ, RZ, R22 ;  /* 0x000000ffff027224 */ /* 0x000fc400078e0016 */
[----:B------:R-:W-:-:S03]  /*13e40*/  IMAD.MOV.U32 R0, RZ, RZ, R23 ;  /* 0x000000ffff007224 */ /* 0x000fc600078e0017 */
[----:B------:R-:W-:Y:S04]  /*13e50*/  STL [R1+0x1344], R2 ;  /* 0x0013440201007387 */ /* 0x000fe80000100800 */
[----:B------:R-:W-:Y:S01]  /*13e60*/  STL [R1+0x1340], R3 ;  /* 0x0013400301007387 */ /* 0x000fe20000100800 */
[C---:B----4-:R-:W-:Y:S11]  /*13e70*/  HMMA.16816.F32.BF16 R4, R8.reuse, R20, R4 ;  /* 0x000000140804723c */ /* 0x050ff60000041804 */
[----:B------:R-:W-:Y:S11]  /*13e80*/  @!UPT UIADD3 URZ, URZ, URZ, URZ ;  /* 0x0000003f3f3ff290 */ /* 0x000ff6000fffe03f */
[----:B------:R-:W-:Y:S02]  /*13e90*/  @!UPT UIADD3 URZ, URZ, URZ, URZ ;  /* 0x0000003f3f3ff290 */ /* 0x000fe4000fffe03f */
[----:B------:R-:W-:Y:S02]  /*13ea0*/  IMAD.MOV.U32 R23, RZ, RZ, R4 ;  /* 0x000000ffff177224 */ /* 0x000fe400078e0004 */
[----:B------:R-:W-:Y:S02]  /*13eb0*/  IMAD.MOV.U32 R22, RZ, RZ, R5 ;  /* 0x000000ffff167224 */ /* 0x000fe400078e0005 */
[----:B------:R-:W3:Y:S01]  /*13ec0*/  LDL.LU.64 R4, [R1+0x1428] ;  /* 0x0014280001047983 */ /* 0x000ee20000300a00 */
[----:B------:R-:W-:Y:S02]  /*13ed0*/  IMAD.MOV.U32 R21, RZ, RZ, R6 ;  /* 0x000000ffff157224 */ /* 0x000fe400078e0006 */
[----:B------:R-:W-:Y:S01]  /*13ee0*/  IMAD.MOV.U32 R20, RZ, RZ, R7 ;  /* 0x000000ffff147224 */ /* 0x000fe200078e0007 */
[----:B------:R0:W-:Y:S04]  /*13ef0*/  STL.64 [R1+0x1350], R22 ;  /* 0x0013501601007387 */ /* 0x0001e80000100a00 */
[----:B------:R1:W-:Y:S04]  /*13f00*/  STL.64 [R1+0x1348], R20 ;  /* 0x0013481401007387 */ /* 0x0003e80000100a00 */
[----:B0-----:R-:W4:Y:S04]  /*13f10*/  LDL R22, [R1+0x48] ;  /* 0x0000480001167983 */ /* 0x001f280000100800 */
[----:B------:R-:W4:Y:S01]  /*13f20*/  LDL R23, [R1+0x4c] ;  /* 0x00004c0001177983 */ /* 0x000f220000100800 */
[----:B---3--:R-:W-:Y:S03]  /*13f30*/  HMMA.16816.F32.BF16 R4, R8, R4, R24 ;  /* 0x000000040804723c */ /* 0x008fe60000041818 */
[----:B----4-:R0:W-:Y:S04]  /*13f40*/  STL.64 [R1+0x1400], R22 ;  /* 0x0014001601007387 */ /* 0x0101e80000100a00 */
[----:B-1----:R-:W3:Y:S11]  /*13f50*/  LDL.LU R20, [R1+0x260] ;  /* 0x0002600001147983 */ /* 0x002ef60000300800 */
[----:B------:R-:W-:Y:S06]  /*13f60*/  @!UPT UIADD3 URZ, URZ, URZ, URZ ;  /* 0x0000003f3f3ff290 */ /* 0x000fec000fffe03f */
[----:B------:R-:W-:Y:S01]  /*13f70*/  IMAD.MOV.U32 R27, RZ, RZ, R6 ;  /* 0x000000ffff1b7224 */ /* 0x000fe200078e0006 */
[----:B------:R-:W3:Y:S01]  /*13f80*/  LDL.LU R21, [R1+0x264] ;  /* 0x0002640001157983 */ /* 0x000ee20000300800 */
[----:B------:R-:W-:-:S03]  /*13f90*/  IMAD.MOV.U32 R26, RZ, RZ, R7 ;  /* 0x000000ffff1a7224 */ /* 0x000fc600078e0007 */
[----:B0-----:R-:W3:Y:S01]  /*13fa0*/  LDL.LU R22, [R1+0x268] ;  /* 0x0002680001167983 */ /* 0x001ee20000300800 */
[----:B------:R-:W-:Y:S02]  /*13fb0*/  IMAD.MOV.U32 R2, RZ, RZ, R4 ;  /* 0x000000ffff027224 */ /* 0x000fe400078e0004 */
[----:B------:R-:W-:Y:S01]  /*13fc0*/  IMAD.MOV.U32 R3, RZ, RZ, R5 ;  /* 0x000000ffff037224 */ /* 0x000fe200078e0005 */
[----:B------:R-:W3:Y:S04]  /*13fd0*/  LDL.LU R23, [R1+0x26c] ;  /* 0x00026c0001177983 */ /* 0x000ee80000300800 */
[----:B------:R-:W4:Y:S04]  /*13fe0*/  LDL.LU.64 R6, [R1+0x1420] ;  /* 0x0014200001067983 */ /* 0x000f280000300a00 */
[----:B------:R-:W2:Y:S04]  /*13ff0*/  LDL.LU.64 R4, [R1+0x1418] ;  /* 0x0014180001047983 */ /* 0x000ea80000300a00 */
[----:B------:R0:W-:Y:S04]  /*14000*/  STL.64 [R1+0x13c0], R26 ;  /* 0x0013c01a01007387 */ /* 0x0001e80000100a00 */
[----:B0-----:R-:W3:Y:S01]  /*14010*/  LDL.64 R26, [R1+0x58] ;  /* 0x00005800011a7983 */ /* 0x001ee20000100a00 */
[----:B--2---:R-:W-:Y:S03]  /*14020*/  HMMA.16816.F32.BF16 R8, R8, R4, R12 ;  /* 0x000000040808723c */ /* 0x004fe6000004180c */
[----:B------:R-:W3:Y:S04]  /*14030*/  LDL.LU.64 R14, [R1+0x1410] ;  /* 0x00141000010e7983 */ /* 0x000ee80000300a00 */
[----:B------:R-:W3:Y:S04]  /*14040*/  LDL.LU.64 R12, [R1+0x1408] ;  /* 0x00140800010c7983 */ /* 0x000ee80000300a00 */
[----:B----4-:R0:W-:Y:S04]  /*14050*/  STL.64 [R1+0x13d8], R6 ;  /* 0x0013d80601007387 */ /* 0x0101e80000100a00 */
[----:B------:R-:W2:Y:S04]  /*14060*/  LDL.LU R4, [R1+0x250] ;  /* 0x0002500001047983 */ /* 0x000ea80000300800 */
[----:B------:R-:W2:Y:S04]  /*14070*/  LDL.LU R5, [R1+0x254] ;  /* 0x0002540001057983 */ /* 0x000ea80000300800 */
[----:B0-----:R-:W2:Y:S04]  /*14080*/  LDL.LU R6, [R1+0x258] ;  /* 0x0002580001067983 */ /* 0x001ea80000300800 */
[----:B------:R-:W2:Y:S04]  /*14090*/  LDL.LU R7, [R1+0x25c] ;  /* 0x00025c0001077983 */ /* 0x000ea80000300800 */
[----:B------:R0:W-:Y:S04]  /*140a0*/  STL.64 [R1+0x11d8], R10 ;  /* 0x0011d80a01007387 */ /* 0x0001e80000100a00 */
[----:B------:R1:W-:Y:S04]  /*140b0*/  STL.64 [R1+0x11d0], R8 ;  /* 0x0011d00801007387 */ /* 0x0003e80000100a00 */
[----:B0-----:R-:W4:Y:S04]  /*140c0*/  LDL R10, [R1+0x38] ;  /* 0x00003800010a7983 */ /* 0x001f280000100800 */
[----:B------:R-:W4:Y:S01]  /*140d0*/  LDL R11, [R1+0x3c] ;  /* 0x00003c00010b7983 */ /* 0x000f220000100800 */
[----:B-1----:R-:W-:-:S02]  /*140e0*/  IMAD.MOV.U32 R9, RZ, RZ, R18 ;  /* 0x000000ffff097224 */ /* 0x002fc400078e0012 */
[----:B------:R-:W-:Y:S01]  /*140f0*/  IMAD.MOV.U32 R8, RZ, RZ, R19 ;  /* 0x000000ffff087224 */ /* 0x000fe200078e0013 */
[C---:B---3--:R-:W-:Y:S11]  /*14100*/  HMMA.16816.F32.BF16 R20, R12.reuse, R18, R20 ;  /* 0x000000120c14723c */ /* 0x048ff60000041814 */
[----:B------:R-:W-:Y:S11]  /*14110*/  @!UPT UIADD3 URZ, URZ, URZ, URZ ;  /* 0x0000003f3f3ff290 */ /* 0x000ff6000fffe03f */
[----:B------:R-:W-:Y:S01]  /*14120*/  @!UPT UIADD3 URZ, URZ, URZ, URZ ;  /* 0x0000003f3f3ff290 */ /* 0x000fe2000fffe03f */
[----:B------:R-:W-:Y:S04]  /*14130*/  STL.64 [R1+0x1f0], R20 ;  /* 0x0001f01401007387 */ /* 0x000fe80000100a00 */
[----:B------:R0:W-:Y:S04]  /*14140*/  STL.64 [R1+0x1f8], R22 ;  /* 0x0001f81601007387 */ /* 0x0001e80000100a00 */
[----:B0-----:R-:W3:Y:S04]  /*14150*/  LDL.LU.64 R22, [R1+0x1400] ;  /* 0x0014000001167983 */ /* 0x001ee80000300a00 */
[----:B------:R-:W3:Y:S04]  /*14160*/  LDL.LU.64 R18, [R1+0x13f8] ;  /* 0x0013f80001127983 */ /* 0x000ee80000300a00 */
[----:B------:R-:W3:Y:S01]  /*14170*/  LDL.LU.64 R16, [R1+0x13f0] ;  /* 0x0013f00001107983 */ /* 0x000ee20000300a00 */
[C---:B--2---:R-:W-:Y:S11]  /*14180*/  HMMA.16816.F32.BF16 R4, R12.reuse, R26, R4 ;  /* 0x0000001a0c04723c */ /* 0x044ff60000041804 */
[----:B------:R-:W-:Y:S11]  /*14190*/  @!UPT UIADD3 URZ, URZ, URZ, URZ ;  /* 0x0000003f3f3ff290 */ /* 0x000ff6000fffe03f */
[----:B------:R-:W-:Y:S01]  /*141a0*/  @!UPT UIADD3 URZ, URZ, URZ, URZ ;  /* 0x0000003f3f3ff290 */ /* 0x000fe2000fffe03f */
[----:B------:R-:W-:Y:S04]  /*141b0*/  STL.64 [R1+0x3e0], R4 ;  /* 0x0003e00401007387 */ /* 0x000fe80000100a00 */
[----:B------:R3:W-:Y:S02]  /*141c0*/  STL.64 [R1+0x3e8], R6 ;  /* 0x0003e80601007387 */ /* 0x0007e40000100a00 */
[----:B---3--:R-:W-:Y:S02]  /*141d0*/  HMMA.16816.F32.BF16 R4, R12, R22, R16 ;  /* 0x000000160c04723c */ /* 0x008fe40000041810 */
[----:B------:R-:W2:Y:S11]  /*141e0*/  LDL.LU R16, [R1+0x1e0] ;  /* 0x0001e00001107983 */ /* 0x000eb60000300800 */
[----:B------:R-:W-:Y:S10]  /*141f0*/  @!UPT UIADD3 URZ, URZ, URZ, URZ ;  /* 0x0000003f3f3ff290 */ /* 0x000ff4000fffe03f */
[----:B------:R-:W-:Y:S04]  /*14200*/  STL.64 [R1+0x3d0], R4 ;  /* 0x0003d00401007387 */ /* 0x000fe80000100a00 */
[----:B------:R-:W-:Y:S04]  /*14210*/  STL.64 [R1+0x3d8], R6 ;  /* 0x0003d80601007387 */ /* 0x000fe80000100a00 */
[----:B------:R-:W2:Y:S04]  /*14220*/  LDL.LU R17, [R1+0x1e4] ;  /* 0x0001e40001117983 */ /* 0x000ea80000300800 */
[----:B------:R-:W3:Y:S04]  /*14230*/  LDL.LU R18, [R1+0x1e8] ;  /* 0x0001e80001127983 */ /* 0x000ee80000300800 */
[----:B------:R-:W3:Y:S01]  /*14240*/  LDL.LU R19, [R1+0x1ec] ;  /* 0x0001ec0001137983 */ /* 0x000ee20000300800 */
[----:B------:R-:W-:-:S02]  /*14250*/  IMAD.MOV.U32 R21, RZ, RZ, R26 ;  /* 0x000000ffff157224 */ /* 0x000fc400078e001a */
[----:B------:R-:W-:Y:S01]  /*14260*/  IMAD.MOV.U32 R20, RZ, RZ, R27 ;  /* 0x000000ffff147224 */ /* 0x000fe200078e001b */
[----:B---3--:R0:W-:Y:S04]  /*14270*/  STL.64 [R1+0x13a8], R18 ;  /* 0x0013a81201007387 */ /* 0x0081e80000100a00 */
[----:B--2---:R-:W-:Y:S04]  /*14280*/  STL.64 [R1+0x13a0], R16 ;  /* 0x0013a01001007387 */ /* 0x004fe80000100a00 */
[----:B0-----:R-:W2:Y:S04]  /*14290*/  LDL R18, [R1+0x8] ;  /* 0x0000080001127983 */ /* 0x001ea80000100800 */
[----:B------:R-:W2:Y:S04]  /*142a0*/  LDL R19, [R1+0xc] ;  /* 0x00000c0001137983 */ /* 0x000ea80000100800 */
[----:B------:R-:W3:Y:S04]  /*142b0*/  LDL.LU R24, [R1+0x210] ;  /* 0x0002100001187983 */ /* 0x000ee80000300800 */
[----:B------:R-:W3:Y:S04]  /*142c0*/  LDL.LU R25, [R1+0x214] ;  /* 0x0002140001197983 */ /* 0x000ee80000300800 */
[----:B------:R-:W2:Y:S04]  /*142d0*/  LDL.LU R26, [R1+0x218] ;  /* 0x00021800011a7983 */ /* 0x000ea80000300800 */
[----:B------:R-:W2:Y:S04]  /*142e0*/  LDL.LU R27, [R1+0x21c] ;  /* 0x00021c00011b7983 */ /* 0x000ea80000300800 */
[----:B------:R-:W2:Y:S04]  /*142f0*/  LDL.LU R4, [R1+0x220] ;  /* 0x0002200001047983 */ /* 0x000ea80000300800 */
[----:B------:R-:W2:Y:S04]  /*14300*/  LDL.LU R5, [R1+0x224] ;  /* 0x0002240001057983 */ /* 0x000ea80000300800 */
[----:B------:R-:W2:Y:S04]  /*14310*/  LDL.LU R6, [R1+0x228] ;  /* 0x0002280001067983 */ /* 0x000ea80000300800 */
[----:B------:R-:W2:Y:S04]  /*14320*/  LDL.LU R7, [R1+0x22c] ;  /* 0x00022c0001077983 */ /* 0x000ea80000300800 */
[----:B--2---:R-:W-:Y:S04]  /*14330*/  STL.64 [R1+0x13e8], R6 ;  /* 0x0013e80601007387 */ /* 0x004fe80000100a00 */
[----:B------:R0:W-:Y:S04]  /*14340*/  STL.64 [R1+0x13e0], R4 ;  /* 0x0013e00401007387 */ /* 0x0001e80000100a00 */
[----:B0-----:R-:W4:Y:S04]  /*14350*/  LDL.LU R4, [R1+0x230] ;  /* 0x0002300001047983 */ /* 0x001f280000300800 */
[----:B------:R-:W4:Y:S04]  /*14360*/  LDL.LU R5, [R1+0x234] ;  /* 0x0002340001057983 */ /* 0x000f280000300800 */
[----:B------:R-:W4:Y:S04]  /*14370*/  LDL.LU R6, [R1+0x238] ;  /* 0x0002380001067983 */ /* 0x000f280000300800 */
[----:B------:R-:W4:Y:S04]  /*14380*/  LDL.LU R7, [R1+0x23c] ;  /* 0x00023c0001077983 */ /* 0x000f280000300800 */
[----:B------:R0:W-:Y:S04]  /*14390*/  STL.64 [R1+0x13d0], R26 ;  /* 0x0013d01a01007387 */ /* 0x0001e80000100a00 */
[----:B---3--:R-:W-:Y:S04]  /*143a0*/  STL.64 [R1+0x13c8], R24 ;  /* 0x0013c81801007387 */ /* 0x008fe80000100a00 */
[----:B0-----:R-:W2:Y:S04]  /*143b0*/  LDL.LU.64 R26, [R1+0x28] ;  /* 0x00002800011a7983 */ /* 0x001ea80000300a00 */
[----:B------:R0:W-:Y:S04]  /*143c0*/  STL.64 [R1+0x13b8], R18 ;  /* 0x0013b81201007387 */ /* 0x0001e80000100a00 */
[----:B0-----:R-:W3:Y:S04]  /*143d0*/  LDL.LU.64 R18, [R1+0x18] ;  /* 0x0000180001127983 */ /* 0x001ee80000300a00 */
[----:B------:R0:W-:Y:S02]  /*143e0*/  STL.64 [R1+0x1360], R22 ;  /* 0x0013601601007387 */ /* 0x0001e40000100a00 */
[----:B0-----:R-:W-:-:S02]  /*143f0*/  IMAD.MOV.U32 R22, RZ, RZ, R21 ;  /* 0x000000ffff167224 */ /* 0x001fc400078e0015 */
[----:B------:R-:W-:-:S05]  /*14400*/  IMAD.MOV.U32 R23, RZ, RZ, R20 ;  /* 0x000000ffff177224 */ /* 0x000fca00078e0014 */
[----:B------:R0:W-:Y:S02]  /*14410*/  STL.64 [R1+0x1378], R22 ;  /* 0x0013781601007387 */ /* 0x0001e40000100a00 */
[----:B0-----:R-:W-:Y:S02]  /*14420*/  IMAD.MOV.U32 R22, RZ, RZ, R9 ;  /* 0x000000ffff167224 */ /* 0x001fe400078e0009 */
[----:B------:R-:W-:-:S05]  /*14430*/  IMAD.MOV.U32 R23, RZ, RZ, R8 ;  /* 0x000000ffff177224 */ /* 0x000fca00078e0008 */
[----:B------:R0:W-:Y:S04]  /*14440*/  STL.64 [R1+0x13b0], R22 ;  /* 0x0013b01601007387 */ /* 0x0001e80000100a00 */
[----:B------:R-:W2:Y:S04]  /*14450*/  LDL.LU R20, [R1+0x200] ;  /* 0x0002000001147983 */ /* 0x000ea80000300800 */
[----:B------:R-:W2:Y:S04]  /*14460*/  LDL.LU R21, [R1+0x204] ;  /* 0x0002040001157983 */ /* 0x000ea80000300800 */
[----:B0-----:R-:W2:Y:S04]  /*14470*/  LDL.LU R22, [R1+0x208] ;  /* 0x0002080001167983 */ /* 0x001ea80000300800 */
[----:B------:R-:W2:Y:S01]  /*14480*/  LDL.LU R23, [R1+0x20c] ;  /* 0x00020c0001177983 */ /* 0x000ea20000300800 */
[C---:B----4-:R-:W-:Y:S11]  /*14490*/  HMMA.16816.F32.BF16 R4, R12.reuse, R10, R4 ;  /* 0x0000000a0c04723c */ /* 0x050ff60000041804 */
[----:B------:R-:W-:Y:S11]  /*144a0*/  @!UPT UIADD3 URZ, URZ, URZ, URZ ;  /* 0x0000003f3f3ff290 */ /* 0x000ff6000fffe03f */
[----:B------:R-:W-:Y:S01]  /*144b0*/  @!UPT UIADD3 URZ, URZ, URZ, URZ ;  /* 0x0000003f3f3ff290 */ /* 0x000fe2000fffe03f */
[----:B------:R-:W-:Y:S04]  /*144c0*/  STL.64 [R1+0x3c0], R4 ;  /* 0x0003c00401007387 */ /* 0x000fe80000100a00 */
[----:B------:R0:W-:Y:S04]  /*144d0*/  STL.64 [R1+0x3c8], R6 ;  /* 0x0003c80601007387 */ /* 0x0001e80000100a00 */
[----:B0-----:R-:W2:Y:S04]  /*144e0*/  LDL.LU.64 R6, [R1+0x13e8] ;  /* 0x0013e80001067983 */ /* 0x001ea80000300a00 */
[----:B------:R-:W2:Y:S04]  /*144f0*/  LDL.LU.64 R4, [R1+0x13e0] ;  /* 0x0013e00001047983 */ /* 0x000ea80000300a00 */
        /* <DEDUP_REMOVED lines=11> */
[----:B------:R-:W-:Y:S03]  /*145b0*/  HMMA.16816.F32.BF16 R4, R12, R26, R4 ;  /* 0x0000001a0c04723c */ /* 0x000fe60000041804 */
[----:B----4-:R-:W-:Y:S04]  /*145c0*/  STL.64 [R1+0x1388], R10 ;  /* 0x0013880a01007387 */ /* 0x010fe80000100a00 */
[----:B--2---:R0:W-:Y:S04]  /*145d0*/  STL.64 [R1+0x1380], R8 ;  /* 0x0013800801007387 */ /* 0x0041e80000100a00 */
[----:B0-----:R-:W2:Y:S04]  /*145e0*/  LDL.LU R8, [R1+0x1d0] ;  /* 0x0001d00001087983 */ /* 0x001ea80000300800 */
[----:B------:R-:W2:Y:S04]  /*145f0*/  LDL.LU R9, [R1+0x1d4] ;  /* 0x0001d40001097983 */ /* 0x000ea80000300800 */
[----:B------:R-:W2:Y:S04]  /*14600*/  LDL.LU R10, [R1+0x1d8] ;  /* 0x0001d800010a7983 */ /* 0x000ea80000300800 */
[----:B------:R-:W2:Y:S04]  /*14610*/  LDL.LU R11, [R1+0x1dc] ;  /* 0x0001dc00010b7983 */ /* 0x000ea80000300800 */
[----:B------:R0:W-:Y:S04]  /*14620*/  STL.64 [R1+0x3b0], R4 ;  /* 0x0003b00401007387 */ /* 0x0001e80000100a00 */
[----:B------:R1:W-:Y:S01]  /*14630*/  STL.64 [R1+0x3b8], R6 ;  /* 0x0003b80601007387 */ /* 0x0003e20000100a00 */
[----:B0-----:R-:W-:-:S02]  /*14640*/  IMAD.MOV.U32 R5, RZ, RZ, R26 ;  /* 0x000000ffff057224 */ /* 0x001fc400078e001a */
[----:B------:R-:W-:Y:S01]  /*14650*/  IMAD.MOV.U32 R4, RZ, RZ, R27 ;  /* 0x000000ffff047224 */ /* 0x000fe200078e001b */
[----:B-1----:R-:W4:Y:S04]  /*14660*/  LDL.LU.64 R6, [R1+0x13d8] ;  /* 0x0013d80001067983 */ /* 0x002f280000300a00 */
        /* <DEDUP_REMOVED lines=9> */
[----:B-1----:R-:W3:Y:S04]  /*14700*/  LDL.LU.64 R26, [R1+0x13c0] ;  /* 0x0013c000011a7983 */ /* 0x002ee80000300a00 */
[----:B------:R-:W2:Y:S02]  /*14710*/  LDL.LU.64 R18, [R1+0x13b8] ;  /* 0x0013b80001127983 */ /* 0x000ea40000300a00 */
[C---:B--2---:R-:W-:Y:S02]  /*14720*/  HMMA.16816.F32.BF16 R16, R12.reuse, R18, R20 ;  /* 0x000000120c10723c */ /* 0x044fe40000041814 */
[----:B------:R-:W2:Y:S11]  /*14730*/  LDL.LU.64 R22, [R1+0x13b0] ;  /* 0x0013b00001167983 */ /* 0x000eb60000300a00 */
[----:B------:R-:W-:Y:S10]  /*14740*/  @!UPT UIADD3 URZ, URZ, URZ, URZ ;  /* 0x0000003f3f3ff290 */ /* 0x000ff4000fffe03f */
[----:B------:R-:W-:Y:S01]  /*14750*/  STL.64 [R1+0x390], R16 ;  /* 0x0003901001007387 */ /* 0x000fe20000100a00 */
[----:B------:R0:W-:Y:S03]  /*14760*/  STL.64 [R1+0x398], R18 ;  /* 0x0003981201007387 */ /* 0x0001e60000100a00 */
[----:B0-----:R-:W4:Y:S01]  /*14770*/  LDL.LU.64 R18, [R1+0x13a8] ;  /* 0x0013a80001127983 */ /* 0x001f220000300a00 */
[----:B------:R-:W4:Y:S02]  /*14780*/  LDL.LU.64 R16, [R1+0x13a0] ;  /* 0x0013a00001107983 */ /* 0x000f240000300a00 */
[----:B----4-:R-:W-:Y:S01]  /*14790*/  HMMA.16816.F32.BF16 R12, R12, R6, R16 ;  /* 0x000000060c0c723c */ /* 0x010fe20000041810 */
[----:B------:R-:W2:Y:S01]  /*147a0*/  LDL.LU.64 R18, [R1+0x1398] ;  /* 0x0013980001127983 */ /* 0x000ea20000300a00 */
[----:B------:R-:W2:Y:S11]  /*147b0*/  LDL.LU.64 R16, [R1+0x1390] ;  /* 0x0013900001107983 */ /* 0x000eb60000300a00 */
[----:B------:R-:W-:Y:S10]  /*147c0*/  @!UPT UIADD3 URZ, URZ, URZ, URZ ;  /* 0x0000003f3f3ff290 */ /* 0x000ff4000fffe03f */
[----:B------:R0:W-:Y:S01]  /*147d0*/  STL.64 [R1+0x380], R12 ;  /* 0x0003800c01007387 */ /* 0x0001e20000100a00 */
[----:B------:R-:W-:Y:S03]  /*147e0*/  STL.64 [R1+0x388], R14 ;  /* 0x0003880e01007387 */ /* 0x000fe60000100a00 */
[----:B0-----:R-:W4:Y:S01]  /*147f0*/  LDL.LU R12, [R1+0x1a0] ;  /* 0x0001a000010c7983 */ /* 0x001f220000300800 */
[----:B------:R-:W4:Y:S02]  /*14800*/  LDL.LU R13, [R1+0x1a4] ;  /* 0x0001a400010d7983 */ /* 0x000f240000300800 */
[----:B------:R-:W-:Y:S01]  /*14810*/  STL.64 [R1+0x1310], R6 ;  /* 0x0013100601007387 */ /* 0x000fe20000100a00 */
[C---:B--2---:R-:W-:Y:S01]  /*14820*/  HMMA.16816.F32.BF16 R20, R16.reuse, R22, R8 ;  /* 0x000000161014723c */ /* 0x044fe20000041808 */
[----:B------:R-:W2:Y:S01]  /*14830*/  LDL.LU.64 R10, [R1+0x1388] ;  /* 0x00138800010a7983 */ /* 0x000ea20000300a00 */
[----:B------:R-:W2:Y:S11]  /*14840*/  LDL.LU.64 R8, [R1+0x1380] ;  /* 0x0013800001087983 */ /* 0x000eb60000300a00 */
[----:B------:R-:W-:Y:S10]  /*14850*/  @!UPT UIADD3 URZ, URZ, URZ, URZ ;  /* 0x0000003f3f3ff290 */ /* 0x000ff4000fffe03f */
[----:B------:R-:W-:Y:S01]  /*14860*/  STL.64 [R1+0x370], R20 ;  /* 0x0003701401007387 */ /* 0x000fe20000100a00 */
[----:B------:R0:W-:Y:S03]  /*14870*/  STL.64 [R1+0x378], R22 ;  /* 0x0003781601007387 */ /* 0x0001e60000100a00 */
[----:B0-----:R-:W2:Y:S02]  /*14880*/  LDL.LU.64 R22, [R1+0x1378] ;  /* 0x0013780001167983 */ /* 0x001ea40000300a00 */
[C---:B--2---:R-:W-:Y:S02]  /*14890*/  HMMA.16816.F32.BF16 R20, R16.reuse, R22, R8 ;  /* 0x000000161014723c */ /* 0x044fe40000041808 */
[----:B------:R-:W2:Y:S01]  /*148a0*/  LDL.LU.64 R10, [R1+0x1370] ;  /* 0x00137000010a7983 */ /* 0x000ea20000300a00 */
[----:B------:R-:W2:Y:S11]  /*148b0*/  LDL.LU.64 R8, [R1+0x1368] ;  /* 0x0013680001087983 */ /* 0x000eb60000300a00 */
[----:B------:R-:W-:Y:S09]  /*148c0*/  @!UPT UIADD3 URZ, URZ, URZ, URZ ;  /* 0x0000003f3f3ff290 */ /* 0x000ff2000fffe03f */
[----:B------:R-:W-:Y:S01]  /*148d0*/  STL.64 [R1+0x360], R20 ;  /* 0x0003601401007387 */ /* 0x000fe20000100a00 */
[----:B------:R0:W-:Y:S03]  /*148e0*/  STL.64 [R1+0x368], R22 ;  /* 0x0003681601007387 */ /* 0x0001e60000100a00 */
[----:B0-----:R-:W2:Y:S01]  /*148f0*/  LDL.LU.64 R22, [R1+0x1360] ;  /* 0x0013600001167983 */ /* 0x001ea20000300a00 */
[----:B------:R-:W-:Y:S02]  /*14900*/  IMAD.MOV.U32 R14, RZ, RZ, R29 ;  /* 0x000000ffff0e7224 */ /* 0x000fe400078e001d */
[----:B------:R-:W-:Y:S01]  /*14910*/  IMAD.MOV.U32 R15, RZ, RZ, R28 ;  /* 0x000000ffff0f7224 */ /* 0x000fe200078e001c */
[C---:B--2---:R-:W-:Y:S01]  /*14920*/  HMMA.16816.F32.BF16 R20, R16.reuse, R22, R8 ;  /* 0x000000161014723c */ /* 0x044fe20000041808 */
[----:B------:R-:W4:Y:S11]  /*14930*/  LDL.LU.64 R10, [R1+0x1358] ;  /* 0x00135800010a7983 */ /* 0x000f360000300a00 */
[----:B------:R-:W-:Y:S11]  /*14940*/  @!UPT UIADD3 URZ, URZ, URZ, URZ ;  /* 0x0000003f3f3ff290 */ /* 0x000ff6000fffe03f */
[----:B------:R-:W-:Y:S01]  /*14950*/  STL.64 [R1+0x350], R20 ;  /* 0x0003501401007387 */ /* 0x000fe20000100a00 */
[----:B------:R0:W-:Y:S03]  /*14960*/  STL.64 [R1+0x358], R22 ;  /* 0x0003581601007387 */ /* 0x0001e60000100a00 */
[----:B0-----:R-:W2:Y:S01]  /*14970*/  LDL.LU.64 R22, [R1+0x1350] ;  /* 0x0013500001167983 */ /* 0x001ea20000300a00 */
[----:B------:R-:W2:Y:S01]  /*14980*/  LDL.LU.64 R20, [R1+0x1348] ;  /* 0x0013480001147983 */ /* 0x000ea20000300a00 */
[----:B----4-:R-:W-:Y:S11]  /*14990*/  HMMA.16816.F32.BF16 R8, R16, R10, R12 ;  /* 0x0000000a1008723c */ /* 0x010ff6000004180c */
[----:B------:R-:W-:Y:S11]  /*149a0*/  @!UPT UIADD3 URZ, URZ, URZ, URZ ;  /* 0x0000003f3f3ff290 */ /* 0x000ff6000fffe03f */
[----:B------:R-:W-:Y:S02]  /*149b0*/  @!UPT UIADD3 URZ, URZ, URZ, URZ ;  /* 0x0000003f3f3ff290 */ /* 0x000fe4000fffe03f */
[----:B------:R-:W-:Y:S02]  /*149c0*/  IMAD.MOV.U32 R29, RZ, RZ, R10 ;  /* 0x000000ffff1d7224 */ /* 0x000fe400078e000a */
[----:B------:R-:W-:Y:S02]  /*149d0*/  IMAD.MOV.U32 R28, RZ, RZ, R11 ;  /* 0x000000ffff1c7224 */ /* 0x000fe400078e000b */
[----:B---3--:R-:W-:Y:S02]  /*149e0*/  IMAD.MOV.U32 R10, RZ, RZ, R27 ;  /* 0x000000ffff0a7224 */ /* 0x008fe400078e001b */
[----:B------:R-:W-:Y:S01]  /*149f0*/  IMAD.MOV.U32 R11, RZ, RZ, R26 ;  /* 0x000000ffff0b7224 */ /* 0x000fe200078e001a */
[----:B------:R0:W-:Y:S02]  /*14a00*/  STL.64 [R1+0x340], R8 ;  /* 0x0003400801007387 */ /* 0x0001e40000100a00 */
[----:B0-----:R-:W-:Y:S02]  /*14a10*/  IMAD.MOV.U32 R8, RZ, RZ, R2 ;  /* 0x000000ffff087224 */ /* 0x001fe400078e0002 */
[----:B------:R-:W-:Y:S01]  /*14a20*/  IMAD.MOV.U32 R9, RZ, RZ, R3 ;  /* 0x000000ffff097224 */ /* 0x000fe200078e0003 */
[----:B------:R-:W3:Y:S01]  /*14a30*/  LDL.LU R2, [R1+0x1344] ;  /* 0x0013440001027983 */ /* 0x000ee20000300800 */
[----:B------:R-:W4:Y:S02]  /*14a40*/  LDL.LU R3, [R1+0x1340] ;  /* 0x0013400001037983 */ /* 0x000f240000300800 */
[----:B------:R0:W-:Y:S01]  /*14a50*/  STL.64 [R1+0x11e8], R10 ;  /* 0x0011e80a01007387 */ /* 0x0001e20000100a00 */
[----:B------:R-:W-:Y:S01]  /*14a60*/  STL.64 [R1+0x11e0], R8 ;  /* 0x0011e00801007387 */ /* 0x000fe20000100a00 */
[----:B0-----:R-:W-:-:S02]  /*14a70*/  IMAD.MOV.U32 R10, RZ, RZ, R25 ;  /* 0x000000ffff0a7224 */ /* 0x001fc400078e0019 */
[----:B------:R-:W-:-:S05]  /*14a80*/  IMAD.MOV.U32 R11, RZ, RZ, R24 ;  /* 0x000000ffff0b7224 */ /* 0x000fca00078e0018 */
[----:B------:R-:W-:Y:S01]  /*14a90*/  STL.64 [R1+0x1338], R10 ;  /* 0x0013380a01007387 */ /* 0x000fe20000100a00 */
[----:B------:R-:W3:Y:S02]  /*14aa0*/  LDL R15, [R1+0x3fc] ;  /* 0x0003fc00010f7983 */ /* 0x000ee40000100800 */
[----:B--2---:R-:W-:Y:S02]  /*14ab0*/  IMAD.MOV.U32 R14, RZ, RZ, R21 ;  /* 0x000000ffff0e7224 */ /* 0x004fe400078e0015 */
[----:B------:R-:W-:Y:S02]  /*14ac0*/  IMAD.MOV.U32 R12, RZ, RZ, R23 ;  /* 0x000000ffff0c7224 */ /* 0x000fe400078e0017 */
[----:B------:R-:W-:Y:S01]  /*14ad0*/  IMAD.MOV.U32 R13, RZ, RZ, R22 ;  /* 0x000000ffff0d7224 */ /* 0x000fe200078e0016 */
[----:B---3--:R0:W-:Y:S02]  /*14ae0*/  STL [R1+0x11f0], R15 ;  /* 0x0011f00f01007387 */ /* 0x0081e40000100800 */
[----:B0-----:R-:W-:-:S05]  /*14af0*/  IMAD.MOV.U32 R15, RZ, RZ, R20 ;  /* 0x000000ffff0f7224 */ /* 0x001fca00078e0014 */
[----:B------:R-:W-:Y:S01]  /*14b00*/  STL.64 [R1+0x1200], R14 ;  /* 0x0012000e01007387 */ /* 0x000fe20000100a00 */
[----:B------:R-:W-:Y:S02]  /*14b10*/  STL.64 [R1+0x11f8], R12 ;  /* 0x0011f80c01007387 */ /* 0x000fe40000100a00 */
[----:B------:R-:W2:Y:S02]  /*14b20*/  LDL.LU R24, [R1+0x100] ;  /* 0x0001000001187983 */ /* 0x000ea40000300800 */
[----:B------:R-:W2:Y:S01]  /*14b30*/  LDL.LU R25, [R1+0x104] ;  /* 0x0001040001197983 */ /* 0x000ea20000300800 */
[----:B------:R-:W3:Y:S01]  /*14b40*/  LDL.LU R26, [R1+0x108] ;  /* 0x00010800011a7983 */ /* 0x000ee20000300800 */
[----:B------:R-:W3:Y:S02]  /*14b50*/  LDL.LU R27, [R1+0x10c] ;  /* 0x00010c00011b7983 */ /* 0x000ee40000300800 */
[----:B------:R-:W2:Y:S02]  /*14b60*/  LDL.LU R8, [R1+0x190] ;  /* 0x0001900001087983 */ /* 0x000ea40000300800 */
[----:B------:R-:W4:Y:S01]  /*14b70*/  LDL.LU R9, [R1+0x194] ;  /* 0x0001940001097983 */ /* 0x000f220000300800 */
[----:B------:R-:W4:Y:S01]  /*14b80*/  LDL.LU R10, [R1+0x198] ;  /* 0x00019800010a7983 */ /* 0x000f220000300800 */
[----:B------:R-:W4:Y:S03]  /*14b90*/  LDL.LU R11, [R1+0x19c] ;  /* 0x00019c00010b7983 */ /* 0x000f260000300800 */
[----:B---3--:R-:W-:Y:S01]  /*14ba0*/  STL.64 [R1+0x12a8], R26 ;  /* 0x0012a81a01007387 */ /* 0x008fe20000100a00 */
[----:B--2---:R0:W-:Y:S03]  /*14bb0*/  STL.64 [R1+0x12a0], R24 ;  /* 0x0012a01801007387 */ /* 0x0041e60000100a00 */
[----:B0-----:R-:W2:Y:S01]  /*14bc0*/  LDL.LU R24, [R1+0x110] ;  /* 0x0001100001187983 */ /* 0x001ea20000300800 */
[----:B------:R-:W2:Y:S02]  /*14bd0*/  LDL.LU R25, [R1+0x114] ;  /* 0x0001140001197983 */ /* 0x000ea40000300800 */
[----:B------:R-:W3:Y:S02]  /*14be0*/  LDL.LU R26, [R1+0x118] ;  /* 0x00011800011a7983 */ /* 0x000ee40000300800 */
[----:B------:R-:W3:Y:S01]  /*14bf0*/  LDL.LU R27, [R1+0x11c] ;  /* 0x00011c00011b7983 */ /* 0x000ee20000300800 */
[----:B------:R-:W2:Y:S01]  /*14c00*/  LDL.LU R20, [R1+0x160] ;  /* 0x0001600001147983 */ /* 0x000ea20000300800 */
[----:B------:R-:W2:Y:S02]  /*14c10*/  LDL.LU R21, [R1+0x164] ;  /* 0x0001640001157983 */ /* 0x000ea40000300800 */
[----:B------:R-:W2:Y:S02]  /*14c20*/  LDL.LU R22, [R1+0x168] ;  /* 0x0001680001167983 */ /* 0x000ea40000300800 */
[----:B------:R-:W2:Y:S02]  /*14c30*/  LDL.LU R23, [R1+0x16c] ;  /* 0x00016c0001177983 */ /* 0x000ea40000300800 */
[----:B--2---:R-:W-:Y:S01]  /*14c40*/  STL.64 [R1+0x1320], R22 ;  /* 0x0013201601007387 */ /* 0x004fe20000100a00 */
[----:B------:R0:W-:Y:S03]  /*14c50*/  STL.64 [R1+0x1318], R20 ;  /* 0x0013181401007387 */ /* 0x0001e60000100a00 */
[----:B0-----:R-:W2:Y:S01]  /*14c60*/  LDL.LU R20, [R1+0x170] ;  /* 0x0001700001147983 */ /* 0x001ea20000300800 */
        /* <DEDUP_REMOVED lines=8> */
[----:B------:R-:W2:Y:S01]  /*14cf0*/  LDL.LU R23, [R1+0x18c] ;  /* 0x00018c0001177983 */ /* 0x000ea20000300800 */
[----:B------:R-:W2:Y:S01]  /*14d00*/  LDL.LU.64 R6, [R1+0x8] ;  /* 0x0000080001067983 */ /* 0x000ea20000300a00 */
[----:B---3--:R0:W-:Y:S02]  /*14d10*/  STL.64 [R1+0x12b8], R26 ;  /* 0x0012b81a01007387 */ /* 0x0081e40000100a00 */
[----:B------:R-:W-:Y:S01]  /*14d20*/  STL.64 [R1+0x12b0], R24 ;  /* 0x0012b01801007387 */ /* 0x000fe20000100a00 */
[----:B0-----:R-:W3:Y:S04]  /*14d30*/  LDL.LU.64 R26, [R1+0x38] ;  /* 0x00003800011a7983 */ /* 0x001ee80000300a00 */
[----:B---3--:R0:W-:Y:S04]  /*14d40*/  STL.64 [R1+0x12c8], R26 ;  /* 0x0012c81a01007387 */ /* 0x0081e80000100a00 */
[----:B0-----:R-:W3:Y:S01]  /*14d50*/  LDL.LU.64 R26, [R1+0x48] ;  /* 0x00004800011a7983 */ /* 0x001ee20000300a00 */
[----:B------:R-:W-:-:S02]  /*14d60*/  IMAD.MOV.U32 R14, RZ, RZ, R5 ;  /* 0x000000ffff0e7224 */ /* 0x000fc400078e0005 */
[----:B------:R-:W-:-:S07]  /*14d70*/  IMAD.MOV.U32 R15, RZ, RZ, R4 ;  /* 0x000000ffff0f7224 */ /* 0x000fce00078e0004 */
[C---:B----4-:R-:W-:Y:S01]  /*14d80*/  HMMA.16816.F32.BF16 R8, R16.reuse, R14, R8 ;  /* 0x0000000e1008723c */ /* 0x050fe20000041808 */
[----:B---3--:R0:W-:Y:S04]  /*14d90*/  STL.64 [R1+0x12e0], R26 ;  /* 0x0012e01a01007387 */ /* 0x0081e80000100a00 */
[----:B0-----:R-:W3:Y:S04]  /*14da0*/  LDL.LU.64 R26, [R1+0x58] ;  /* 0x00005800011a7983 */ /* 0x001ee80000300a00 */
[----:B---3--:R0:W-:Y:S04]  /*14db0*/  STL.64 [R1+0x12f8], R26 ;  /* 0x0012f81a01007387 */ /* 0x0081e80000100a00 */
[----:B0-----:R-:W3:Y:S01]  /*14dc0*/  LDL.LU.64 R26, [R1+0x68] ;  /* 0x00006800011a7983 */ /* 0x001ee20000300a00 */
[----:B------:R-:W-:Y:S02]  /*14dd0*/  STL [R1+0x115c], R28 ;  /* 0x00115c1c01007387 */ /* 0x000fe40000100800 */
[----:B------:R-:W-:Y:S07]  /*14de0*/  STL [R1+0x1158], R29 ;  /* 0x0011581d01007387 */ /* 0x000fee0000100800 */
[----:B------:R-:W-:Y:S01]  /*14df0*/  STL.64 [R1+0x330], R8 ;  /* 0x0003300801007387 */ /* 0x000fe20000100a00 */
[----:B------:R0:W-:Y:S04]  /*14e00*/  STL.64 [R1+0x338], R10 ;  /* 0x0003380a01007387 */ /* 0x0001e80000100a00 */
[----:B0-----:R-:W2:Y:S01]  /*14e10*/  LDL.LU.64 R10, [R1+0x1338] ;  /* 0x00133800010a7983 */ /* 0x001ea20000300a00 */
[----:B------:R0:W-:Y:S02]  /*14e20*/  STL.64 [R1+0x12c0], R14 ;  /* 0x0012c00e01007387 */ /* 0x0001e40000100a00 */
[----:B------:R-:W4:Y:S02]  /*14e30*/  LDL.LU R12, [R1+0x120] ;  /* 0x00012000010c7983 */ /* 0x000f240000300800 */
[----:B------:R-:W4:Y:S01]  /*14e40*/  LDL.LU R13, [R1+0x124] ;  /* 0x00012400010d7983 */ /* 0x000f220000300800 */
[----:B0-----:R-:W2:Y:S01]  /*14e50*/  LDL.LU R14, [R1+0x128] ;  /* 0x00012800010e7983 */ /* 0x001ea20000300800 */
[----:B------:R-:W2:Y:S03]  /*14e60*/  LDL.LU R15, [R1+0x12c] ;  /* 0x00012c00010f7983 */ /* 0x000ea60000300800 */
[----:B--2---:R-:W-:Y:S01]  /*14e70*/  STL.64 [R1+0x12d8], R14 ;  /* 0x0012d80e01007387 */ /* 0x004fe20000100a00 */
[----:B----4-:R0:W-:Y:S03]  /*14e80*/  STL.64 [R1+0x12d0], R12 ;  /* 0x0012d00c01007387 */ /* 0x0101e60000100a00 */
[----:B0-----:R-:W2:Y:S01]  /*14e90*/  LDL.LU R12, [R1+0x130] ;  /* 0x00013000010c7983 */ /* 0x001ea20000300800 */
[----:B------:R-:W2:Y:S02]  /*14ea0*/  LDL.LU R13, [R1+0x134] ;  /* 0x00013400010d7983 */ /* 0x000ea40000300800 */
[----:B------:R-:W4:Y:S02]  /*14eb0*/  LDL.LU R14, [R1+0x138] ;  /* 0x00013800010e7983 */ /* 0x000f240000300800 */
[----:B------:R-:W4:Y:S01]  /*14ec0*/  LDL.LU R15, [R1+0x13c] ;  /* 0x00013c00010f7983 */ /* 0x000f220000300800 */
[----:B------:R-:W-:Y:S11]  /*14ed0*/  HMMA.16816.F32.BF16 R20, R16, R10, R20 ;  /* 0x0000000a1014723c */ /* 0x000ff60000041814 */
[----:B------:R-:W-:Y:S11]  /*14ee0*/  @!UPT UIADD3 URZ, URZ, URZ, URZ ;  /* 0x0000003f3f3ff290 */ /* 0x000ff6000fffe03f */
[----:B------:R-:W-:Y:S02]  /*14ef0*/  @!UPT UIADD3 URZ, URZ, URZ, URZ ;  /* 0x0000003f3f3ff290 */ /* 0x000fe4000fffe03f */
[----:B------:R-:W-:Y:S02]  /*14f00*/  IMAD.MOV.U32 R28, RZ, RZ, R22 ;  /* 0x000000ffff1c7224 */ /* 0x000fe400078e0016 */
[----:B------:R-:W-:Y:S01]  /*14f10*/  IMAD.MOV.U32 R29, RZ, RZ, R23 ;  /* 0x000000ffff1d7224 */ /* 0x000fe200078e0017 */
[----:B----4-:R-:W-:Y:S01]  /*14f20*/  STL.64 [R1+0x12f0], R14 ;  /* 0x0012f00e01007387 */ /* 0x010fe20000100a00 */
[----:B--2---:R0:W-:Y:S03]  /*14f30*/  STL.64 [R1+0x12e8], R12 ;  /* 0x0012e80c01007387 */ /* 0x0041e60000100a00 */
[----:B0-----:R-:W2:Y:S01]  /*14f40*/  LDL.LU R12, [R1+0x140] ;  /* 0x00014000010c7983 */ /* 0x001ea20000300800 */
[----:B------:R-:W2:Y:S02]  /*14f50*/  LDL.LU R13, [R1+0x144] ;  /* 0x00014400010d7983 */ /* 0x000ea40000300800 */
[----:B------:R-:W2:Y:S02]  /*14f60*/  LDL.LU R14, [R1+0x148] ;  /* 0x00014800010e7983 */ /* 0x000ea40000300800 */
[----:B------:R-:W2:Y:S01]  /*14f70*/  LDL.LU R15, [R1+0x14c] ;  /* 0x00014c00010f7983 */ /* 0x000ea20000300800 */
[----:B------:R0:W-:Y:S01]  /*14f80*/  STL.64 [R1+0x320], R20 ;  /* 0x0003201401007387 */ /* 0x0001e20000100a00 */
[----:B------:R-:W4:Y:S03]  /*14f90*/  LDL.LU.64 R22, [R1+0x1330] ;  /* 0x0013300001167983 */ /* 0x000f260000300a00 */
[----:B0-----:R-:W4:Y:S01]  /*14fa0*/  LDL.LU.64 R20, [R1+0x1328] ;  /* 0x0013280001147983 */ /* 0x001f220000300a00 */
[----:B------:R-:W-:Y:S02]  /*14fb0*/  STL [R1+0x1174], R29 ;  /* 0x0011741d01007387 */ /* 0x000fe40000100800 */
[----:B------:R-:W-:Y:S02]  /*14fc0*/  STL [R1+0x1170], R28 ;  /* 0x0011701c01007387 */ /* 0x000fe40000100800 */
[----:B------:R-:W-:-:S02]  /*14fd0*/  IMAD.MOV.U32 R9, RZ, RZ, R6 ;  /* 0x000000ffff097224 */ /* 0x000fc400078e0006 */
[----:B------:R-:W-:Y:S01]  /*14fe0*/  IMAD.MOV.U32 R8, RZ, RZ, R7 ;  /* 0x000000ffff087224 */ /* 0x000fe200078e0007 */
[C---:B----4-:R-:W-:Y:S11]  /*14ff0*/  HMMA.16816.F32.BF16 R20, R16.reuse, R6, R20 ;  /* 0x000000061014723c */ /* 0x050ff60000041814 */
[----:B------:R-:W-:Y:S11]  /*15000*/  @!UPT UIADD3 URZ, URZ, URZ, URZ ;  /* 0x0000003f3f3ff290 */ /* 0x000ff6000fffe03f */
[----:B------:R-:W-:Y:S01]  /*15010*/  @!UPT UIADD3 URZ, URZ, URZ, URZ ;  /* 0x0000003f3f3ff290 */ /* 0x000fe2000fffe03f */
[----:B------:R-:W-:Y:S01]  /*15020*/  STL.64 [R1+0x310], R20 ;  /* 0x0003101401007387 */ /* 0x000fe20000100a00 */
[----:B------:R0:W-:Y:S03]  /*15030*/  STL.64 [R1+0x318], R22 ;  /* 0x0003181601007387 */ /* 0x0001e60000100a00 */
[----:B0-----:R-:W4:Y:S01]  /*15040*/  LDL.LU.64 R22, [R1+0x1320] ;  /* 0x0013200001167983 */ /* 0x001f220000300a00 */
[----:B------:R-:W4:Y:S02]  /*15050*/  LDL.LU.64 R20, [R1+0x1318] ;  /* 0x0013180001147983 */ /* 0x000f240000300a00 */
[----:B------:R-:W4:Y:S02]  /*15060*/  LDL.LU.64 R6, [R1+0x1310] ;  /* 0x0013100001067983 */ /* 0x000f240000300a00 */
[----:B----4-:R-:W-:Y:S01]  /*15070*/  HMMA.16816.F32.BF16 R16, R16, R6, R20 ;  /* 0x000000061010723c */ /* 0x010fe20000041814 */
[----:B------:R-:W3:Y:S01]  /*15080*/  LDL.LU.64 R22, [R1+0x1308] ;  /* 0x0013080001167983 */ /* 0x000ee20000300a00 */
[----:B------:R-:W3:Y:S02]  /*15090*/  LDL.LU.64 R20, [R1+0x1300] ;  /* 0x0013000001147983 */ /* 0x000ee40000300a00 */
[----:B------:R0:W-:Y:S02]  /*150a0*/  STL.64 [R1+0x1280], R6 ;  /* 0x0012800601007387 */ /* 0x0001e40000100a00 */
[----:B------:R-:W3:Y:S11]  /*150b0*/  LDL.LU R4, [R1+0x150] ;  /* 0x0001500001047983 */ /* 0x000ef60000300800 */
[----:B------:R-:W-:Y:S06]  /*150c0*/  @!UPT UIADD3 URZ, URZ, URZ, URZ ;  /* 0x0000003f3f3ff290 */ /* 0x000fec000fffe03f */
[----:B------:R-:W-:Y:S01]  /*150d0*/  STL.64 [R1+0x300], R16 ;  /* 0x0003001001007387 */ /* 0x000fe20000100a00 */
[----:B------:R-:W-:Y:S02]  /*150e0*/  STL.64 [R1+0x308], R18 ;  /* 0x0003081201007387 */ /* 0x000fe40000100a00 */
[----:B------:R-:W3:Y:S02]  /*150f0*/  LDL.LU R5, [R1+0x154] ;  /* 0x0001540001057983 */ /* 0x000ee40000300800 */
[----:B0-----:R-:W3:Y:S01]  /*15100*/  LDL.LU R6, [R1+0x158] ;  /* 0x0001580001067983 */ /* 0x001ee20000300800 */
[----:B------:R-:W3:Y:S02]  /*15110*/  LDL.LU R7, [R1+0x15c] ;  /* 0x00015c0001077983 */ /* 0x000ee40000300800 */
[C---:B---3--:R-:W-:Y:S11]  /*15120*/  HMMA.16816.F32.BF16 R4, R20.reuse, R26, R4 ;  /* 0x0000001a1404723c */ /* 0x048ff60000041804 */
[----:B------:R-:W-:Y:S11]  /*15130*/  @!UPT UIADD3 URZ, URZ, URZ, URZ ;  /* 0x0000003f3f3ff290 */ /* 0x000ff6000fffe03f */
[----:B------:R-:W-:Y:S01]  /*15140*/  @!UPT UIADD3 URZ, URZ, URZ, URZ ;  /* 0x0000003f3f3ff290 */ /* 0x000fe2000fffe03f */
[----:B------:R0:W-:Y:S01]  /*15150*/  STL.64 [R1+0x2f0], R4 ;  /* 0x0002f00401007387 */ /* 0x0001e20000100a00 */
[----:B------:R1:W-:Y:S02]  /*15160*/  STL.64 [R1+0x2f8], R6 ;  /* 0x0002f80601007387 */ /* 0x0003e40000100a00 */
[----:B0-----:R-:W-:Y:S02]  /*15170*/  IMAD.MOV.U32 R5, RZ, RZ, R26 ;  /* 0x000000ffff057224 */ /* 0x001fe400078e001a */
[----:B------:R-:W-:Y:S02]  /*15180*/  IMAD.MOV.U32 R4, RZ, RZ, R27 ;  /* 0x000000ffff047224 */ /* 0x000fe400078e001b */
[----:B------:R-:W2:Y:S02]  /*15190*/  LDL.LU.64 R26, [R1+0x12f8] ;  /* 0x0012f800011a7983 */ /* 0x000ea40000300a00 */
[----:B--2---:R-:W-:Y:S01]  /*151a0*/  HMMA.16816.F32.BF16 R12, R20, R26, R12 ;  /* 0x0000001a140c723c */ /* 0x004fe2000004180c */
[----:B-1----:R-:W-:-:S02]  /*151b0*/  IMAD.MOV.U32 R7, RZ, RZ, R26 ;  /* 0x000000ffff077224 */ /* 0x002fc400078e001a */
[----:B------:R-:W-:Y:S11]  /*151c0*/  IMAD.MOV.U32 R6, RZ, RZ, R27 ;  /* 0x000000ffff067224 */ /* 0x000ff600078e001b */
[----:B------:R-:W-:Y:S09]  /*151d0*/  @!UPT UIADD3 URZ, URZ, URZ, URZ ;  /* 0x0000003f3f3ff290 */ /* 0x000ff2000fffe03f */
[----:B------:R-:W-:Y:S01]  /*151e0*/  STL.64 [R1+0x2e0], R12 ;  /* 0x0002e00c01007387 */ /* 0x000fe20000100a00 */
[----:B------:R0:W-:Y:S03]  /*151f0*/  STL.64 [R1+0x2e8], R14 ;  /* 0x0002e80e01007387 */ /* 0x0001e60000100a00 */
[----:B0-----:R-:W2:Y:S01]  /*15200*/  LDL.LU.64 R14, [R1+0x12f0] ;  /* 0x0012f000010e7983 */ /* 0x001ea20000300a00 */
[----:B------:R-:W2:Y:S02]  /*15210*/  LDL.LU.64 R12, [R1+0x12e8] ;  /* 0x0012e800010c7983 */ /* 0x000ea40000300a00 */
[----:B------:R-:W2:Y:S02]  /*15220*/  LDL.LU.64 R26, [R1+0x12e0] ;  /* 0x0012e000011a7983 */ /* 0x000ea40000300a00 */
[----:B------:R-:W-:Y:S02]  /*15230*/  IMAD.MOV.U32 R18, RZ, RZ, R9 ;  /* 0x000000ffff127224 */ /* 0x000fe400078e0009 */
[----:B------:R-:W-:Y:S01]  /*15240*/  IMAD.MOV.U32 R19, RZ, RZ, R8 ;  /* 0x000000ffff137224 */ /* 0x000fe200078e0008 */
[----:B--2---:R-:W-:Y:S01]  /*15250*/  HMMA.16816.F32.BF16 R12, R20, R26, R12 ;  /* 0x0000001a140c723c */ /* 0x004fe2000004180c */
[----:B------:R-:W-:-:S02]  /*15260*/  IMAD.MOV.U32 R9, RZ, RZ, R26 ;  /* 0x000000ffff097224 */ /* 0x000fc400078e001a */
[----:B------:R-:W-:Y:S11]  /*15270*/  IMAD.MOV.U32 R8, RZ, RZ, R27 ;  /* 0x000000ffff087224 */ /* 0x000ff600078e001b */
[----:B------:R-:W-:Y:S09]  /*15280*/  @!UPT UIADD3 URZ, URZ, URZ, URZ ;  /* 0x0000003f3f3ff290 */ /* 0x000ff2000fffe03f */
[----:B------:R-:W-:Y:S01]  /*15290*/  STL.64 [R1+0x2d0], R12 ;  /* 0x0002d00c01007387 */ /* 0x000fe20000100a00 */
[----:B------:R0:W-:Y:S03]  /*152a0*/  STL.64 [R1+0x2d8], R14 ;  /* 0x0002d80e01007387 */ /* 0x0001e60000100a00 */
[----:B0-----:R-:W2:Y:S01]  /*152b0*/  LDL.LU.64 R14, [R1+0x12d8] ;  /* 0x0012d800010e7983 */ /* 0x001ea20000300a00 */
[----:B------:R-:W2:Y:S02]  /*152c0*/  LDL.LU.64 R12, [R1+0x12d0] ;  /* 0x0012d000010c7983 */ /* 0x000ea40000300a00 */
[----:B------:R-:W2:Y:S02]  /*152d0*/  LDL.LU.64 R26, [R1+0x12c8] ;  /* 0x0012c800011a7983 */ /* 0x000ea40000300a00 */
[C---:B--2---:R-:W-:Y:S11]  /*152e0*/  HMMA.16816.F32.BF16 R12, R20.reuse, R26, R12 ;  /* 0x0000001a140c723c */ /* 0x044ff6000004180c */
[----:B------:R-:W-:Y:S11]  /*152f0*/  @!UPT UIADD3 URZ, URZ, URZ, URZ ;  /* 0x0000003f3f3ff290 */ /* 0x000ff6000fffe03f */
[----:B------:R-:W-:Y:S01]  /*15300*/  @!UPT UIADD3 URZ, URZ, URZ, URZ ;  /* 0x0000003f3f3ff290 */ /* 0x000fe2000fffe03f */
[----:B------:R0:W-:Y:S01]  /*15310*/  STL.64 [R1+0x2c0], R12 ;  /* 0x0002c00c01007387 */ /* 0x0001e20000100a00 */
[----:B------:R1:W-:Y:S02]  /*15320*/  STL.64 [R1+0x2c8], R14 ;  /* 0x0002c80e01007387 */ /* 0x0003e40000100a00 */
[----:B0-----:R-:W-:Y:S01]  /*15330*/  IMAD.MOV.U32 R13, RZ, RZ, R26 ;  /* 0x000000ffff0d7224 */ /* 0x001fe200078e001a */
[----:B-1----:R-:W2:Y:S01]  /*15340*/  LDL.LU.64 R14, [R1+0x12c0] ;  /* 0x0012c000010e7983 */ /* 0x002ea20000300a00 */
[----:B------:R-:W-:Y:S02]  /*15350*/  IMAD.MOV.U32 R12, RZ, RZ, R27 ;  /* 0x000000ffff0c7224 */ /* 0x000fe400078e001b */
[----:B------:R-:W2:Y:S02]  /*15360*/  LDL.LU.64 R26, [R1+0x12b8] ;  /* 0x0012b800011a7983 */ /* 0x000ea40000300a00 */
[----:B------:R-:W2:Y:S02]  /*15370*/  LDL.LU.64 R24, [R1+0x12b0] ;  /* 0x0012b00001187983 */ /* 0x000ea40000300a00 */
[----:B--2---:R-:W-:Y:S11]  /*15380*/  HMMA.16816.F32.BF16 R24, R20, R14, R24 ;  /* 0x0000000e1418723c */ /* 0x004ff60000041818 */
[----:B------:R-:W-:Y:S11]  /*15390*/  @!UPT UIADD3 URZ, URZ, URZ, URZ ;  /* 0x0000003f3f3ff290 */ /* 0x000ff6000fffe03f */
[----:B------:R-:W-:Y:S01]  /*153a0*/  @!UPT UIADD3 URZ, URZ, URZ, URZ ;  /* 0x0000003f3f3ff290 */ /* 0x000fe2000fffe03f */
[----:B------:R-:W-:Y:S01]  /*153b0*/  STL.64 [R1+0x2b0], R24 ;  /* 0x0002b01801007387 */ /* 0x000fe20000100a00 */
[----:B------:R0:W-:Y:S03]  /*153c0*/  STL.64 [R1+0x2b8], R26 ;  /* 0x0002b81a01007387 */ /* 0x0001e60000100a00 */
[----:B0-----:R-:W2:Y:S01]  /*153d0*/  LDL.LU.64 R26, [R1+0x12a8] ;  /* 0x0012a800011a7983 */ /* 0x001ea20000300a00 */
[----:B------:R-:W2:Y:S02]  /*153e0*/  LDL.LU.64 R24, [R1+0x12a0] ;  /* 0x0012a00001187983 */ /* 0x000ea40000300a00 */
[----:B------:R0:W-:Y:S02]  /*153f0*/  STL.64 [R1+0x1210], R14 ;  /* 0x0012100e01007387 */ /* 0x0001e40000100a00 */
[----:B0-----:R-:W-:Y:S02]  /*15400*/  IMAD.MOV.U32 R14, RZ, RZ, R13 ;  /* 0x000000ffff0e7224 */ /* 0x001fe400078e000d */
[----:B------:R-:W-:-:S05]  /*15410*/  IMAD.MOV.U32 R15, RZ, RZ, R12 ;  /* 0x000000ffff0f7224 */ /* 0x000fca00078e000c */
        /* <DEDUP_REMOVED lines=8> */
[----:B------:R-:W3:Y:S01]  /*154a0*/  LDL.LU R4, [R1+0xf0] ;  /* 0x0000f00001047983 */ /* 0x000ee20000300800 */
[----:B------:R-:W-:Y:S01]  /*154b0*/  IMAD.MOV.U32 R14, RZ, RZ, R5 ;  /* 0x000000ffff0e7224 */ /* 0x000fe200078e0005 */
[----:B--2---:R-:W-:Y:S11]  /*154c0*/  HMMA.16816.F32.BF16 R24, R20, R10, R24 ;  /* 0x0000000a1418723c */ /* 0x004ff60000041818 */
[----:B------:R-:W-:Y:S11]  /*154d0*/  @!UPT UIADD3 URZ, URZ, URZ, URZ ;  /* 0x0000003f3f3ff290 */ /* 0x000ff6000fffe03f */
[----:B------:R-:W-:Y:S01]  /*154e0*/  @!UPT UIADD3 URZ, URZ, URZ, URZ ;  /* 0x0000003f3f3ff290 */ /* 0x000fe2000fffe03f */
[----:B------:R0:W-:Y:S01]  /*154f0*/  STL.64 [R1+0x2a0], R24 ;  /* 0x0002a01801007387 */ /* 0x0001e20000100a00 */
[----:B------:R1:W-:Y:S02]  /*15500*/  STL.64 [R1+0x2a8], R26 ;  /* 0x0002a81a01007387 */ /* 0x0003e40000100a00 */
[----:B------:R-:W3:Y:S02]  /*15510*/  LDL.LU R5, [R1+0xf4] ;  /* 0x0000f40001057983 */ /* 0x000ee40000300800 */
[----:B------:R-:W3:Y:S01]  /*15520*/  LDL.LU R6, [R1+0xf8] ;  /* 0x0000f80001067983 */ /* 0x000ee20000300800 */
[----:B------:R-:W3:Y:S04]  /*15530*/  LDL.LU R7, [R1+0xfc] ;  /* 0x0000fc0001077983 */ /* 0x000ee80000300800 */
[----:B0-----:R-:W2:Y:S01]  /*15540*/  LDL.LU R24, [R1+0xe0] ;  /* 0x0000e00001187983 */ /* 0x001ea20000300800 */
[----:B------:R-:W2:Y:S02]  /*15550*/  LDL.LU R25, [R1+0xe4] ;  /* 0x0000e40001197983 */ /* 0x000ea40000300800 */
[----:B-1----:R-:W2:Y:S02]  /*15560*/  LDL.LU R26, [R1+0xe8] ;  /* 0x0000e800011a7983 */ /* 0x002ea40000300800 */
[----:B------:R-:W2:Y:S01]  /*15570*/  LDL.LU R27, [R1+0xec] ;  /* 0x0000ec00011b7983 */ /* 0x000ea20000300800 */
[----:B------:R0:W-:Y:S01]  /*15580*/  STL.64 [R1+0x1208], R10 ;  /* 0x0012080a01007387 */ /* 0x0001e20000100a00 */
[----:B------:R-:W4:Y:S02]  /*15590*/  LDL.LU R8, [R1+0x90] ;  /* 0x0000900001087983 */ /* 0x000f240000300800 */
[----:B------:R-:W-:-:S02]  /*155a0*/  IMAD.MOV.U32 R9, RZ, RZ, R3 ;  /* 0x000000ffff097224 */ /* 0x000fc400078e0003 */
[----:B------:R-:W2:Y:S01]  /*155b0*/  LDL.LU R3, [R1+0x129c] ;  /* 0x00129c0001037983 */ /* 0x000ea20000300800 */
[----:B0-----:R-:W-:Y:S02]  /*155c0*/  IMAD.MOV.U32 R10, RZ, RZ, R2 ;  /* 0x000000ffff0a7224 */ /* 0x001fe400078e0002 */
[----:B------:R-:W-:Y:S01]  /*155d0*/  IMAD.MOV.U32 R11, RZ, RZ, R0 ;  /* 0x000000ffff0b7224 */ /* 0x000fe200078e0000 */
[----:B------:R-:W2:Y:S01]  /*155e0*/  LDL.LU R2, [R1+0x1298] ;  /* 0x0012980001027983 */ /* 0x000ea20000300800 */
[----:B------:R-:W2:Y:S03]  /*155f0*/  LDL.LU R0, [R1+0x1294] ;  /* 0x0012940001007983 */ /* 0x000ea60000300800 */
[----:B------:R-:W-:Y:S04]  /*15600*/  STL.64 [R1+0x1220], R10 ;  /* 0x0012200a01007387 */ /* 0x000fe80000100a00 */
[----:B----4-:R0:W-:Y:S04]  /*15610*/  STL.64 [R1+0x1218], R8 ;  /* 0x0012180801007387 */ /* 0x0101e80000100a00 */
[----:B0-----:R-:W4:Y:S01]  /*15620*/  LDL.LU R8, [R1+0xa0] ;  /* 0x0000a00001087983 */ /* 0x001f220000300800 */
[----:B------:R-:W4:Y:S02]  /*15630*/  LDL.LU R9, [R1+0xa4] ;  /* 0x0000a40001097983 */ /* 0x000f240000300800 */
[----:B------:R-:W2:Y:S02]  /*15640*/  LDL.LU R10, [R1+0xa8] ;  /* 0x0000a800010a7983 */ /* 0x000ea40000300800 */
[----:B------:R-:W2:Y:S02]  /*15650*/  LDL.LU R11, [R1+0xac] ;  /* 0x0000ac00010b7983 */ /* 0x000ea40000300800 */
[----:B--2---:R-:W-:Y:S01]  /*15660*/  STL.64 [R1+0x1238], R10 ;  /* 0x0012380a01007387 */ /* 0x004fe20000100a00 */
[----:B----4-:R0:W-:Y:S03]  /*15670*/  STL.64 [R1+0x1230], R8 ;  /* 0x0012300801007387 */ /* 0x0101e60000100a00 */
[----:B0-----:R-:W2:Y:S01]  /*15680*/  LDL.LU R8, [R1+0xb0] ;  /* 0x0000b00001087983 */ /* 0x001ea20000300800 */
[----:B------:R-:W-:-:S02]  /*15690*/  IMAD.MOV.U32 R10, RZ, RZ, R2 ;  /* 0x000000ffff0a7224 */ /* 0x000fc400078e0002 */
[----:B------:R-:W-:Y:S02]  /*156a0*/  IMAD.MOV.U32 R11, RZ, RZ, R3 ;  /* 0x000000ffff0b7224 */ /* 0x000fe400078e0003 */
[----:B------:R-:W-:Y:S02]  /*156b0*/  IMAD.MOV.U32 R9, RZ, RZ, R0 ;  /* 0x000000ffff097224 */ /* 0x000fe400078e0000 */
[----:B------:R-:W4:Y:S01]  /*156c0*/  LDL.LU R0, [R1+0x1290] ;  /* 0x0012900001007983 */ /* 0x000f220000300800 */
[----:B------:R-:W4:Y:S02]  /*156d0*/  LDL.LU R2, [R1+0x128c] ;  /* 0x00128c0001027983 */ /* 0x000f240000300800 */
[----:B------:R-:W4:Y:S02]  /*156e0*/  LDL.LU R3, [R1+0x1288] ;  /* 0x0012880001037983 */ /* 0x000f240000300800 */
[----:B------:R-:W-:Y:S01]  /*156f0*/  STL.64 [R1+0x1250], R10 ;  /* 0x0012500a01007387 */ /* 0x000fe20000100a00 */
[----:B---3--:R-:W-:Y:S01]  /*15700*/  HMMA.16816.F32.BF16 R4, R20, R18, R4 ;  /* 0x000000121404723c */ /* 0x008fe20000041804 */
[----:B--2---:R0:W-:Y:S04]  /*15710*/  STL.64 [R1+0x1248], R8 ;  /* 0x0012480801007387 */ /* 0x0041e80000100a00 */
[----:B0-----:R-:W2:Y:S01]  /*15720*/  LDL.LU R8, [R1+0xc0] ;  /* 0x0000c00001087983 */ /* 0x001ea20000300800 */
[----:B------:R-:W2:Y:S02]  /*15730*/  LDL.LU R9, [R1+0xc4] ;  /* 0x0000c40001097983 */ /* 0x000ea40000300800 */
[----:B------:R-:W3:Y:S02]  /*15740*/  LDL.LU R10, [R1+0xc8] ;  /* 0x0000c800010a7983 */ /* 0x000ee40000300800 */
[----:B------:R-:W3:Y:S02]  /*15750*/  LDL.LU R11, [R1+0xcc] ;  /* 0x0000cc00010b7983 */ /* 0x000ee40000300800 */
[----:B---3--:R-:W-:Y:S01]  /*15760*/  STL.64 [R1+0x1268], R10 ;  /* 0x0012680a01007387 */ /* 0x008fe20000100a00 */
[----:B--2---:R0:W-:Y:S03]  /*15770*/  STL.64 [R1+0x1260], R8 ;  /* 0x0012600801007387 */ /* 0x0041e60000100a00 */
[----:B0-----:R-:W2:Y:S07]  /*15780*/  LDL.LU R8, [R1+0xd0] ;  /* 0x0000d00001087983 */ /* 0x001eae0000300800 */
[----:B------:R-:W-:Y:S02]  /*15790*/  STL.64 [R1+0x290], R4 ;  /* 0x0002900401007387 */ /* 0x000fe40000100a00 */
[----:B------:R0:W-:Y:S02]  /*157a0*/  STL.64 [R1+0x298], R6 ;  /* 0x0002980601007387 */ /* 0x0001e40000100a00 */
[----:B0-----:R-:W3:Y:S01]  /*157b0*/  LDL.LU.64 R6, [R1+0x1280] ;  /* 0x0012800001067983 */ /* 0x001ee20000300a00 */
[----:B----4-:R-:W-:-:S02]  /*157c0*/  IMAD.MOV.U32 R9, RZ, RZ, R3 ;  /* 0x000000ffff097224 */ /* 0x010fc400078e0003 */
[----:B------:R-:W-:Y:S02]  /*157d0*/  IMAD.MOV.U32 R10, RZ, RZ, R2 ;  /* 0x000000ffff0a7224 */ /* 0x000fe400078e0002 */
[----:B------:R-:W-:Y:S01]  /*157e0*/  IMAD.MOV.U32 R11, RZ, RZ, R0 ;  /* 0x000000ffff0b7224 */ /* 0x000fe200078e0000 */
[----:B---3--:R-:W-:Y:S01]  /*157f0*/  HMMA.16816.F32.BF16 R20, R20, R6, R24 ;  /* 0x000000061414723c */ /* 0x008fe20000041818 */
[----:B------:R-:W2:Y:S01]  /*15800*/  LDL.LU.64 R26, [R1+0x1278] ;  /* 0x00127800011a7983 */ /* 0x000ea20000300a00 */
[----:B------:R-:W2:Y:S11]  /*15810*/  LDL.LU.64 R24, [R1+0x1270] ;  /* 0x0012700001187983 */ /* 0x000eb60000300a00 */
[----:B------:R-:W-:Y:S10]  /*15820*/  @!UPT UIADD3 URZ, URZ, URZ, URZ ;  /* 0x0000003f3f3ff290 */ /* 0x000ff4000fffe03f */
[----:B------:R-:W-:Y:S01]  /*15830*/  STL.64 [R1+0x280], R20 ;  /* 0x0002801401007387 */ /* 0x000fe20000100a00 */
[----:B------:R0:W-:Y:S03]  /*15840*/  STL.64 [R1+0x288], R22 ;  /* 0x0002881601007387 */ /* 0x0001e60000100a00 */
[----:B0-----:R-:W3:Y:S01]  /*15850*/  LDL R23, [R1+0x3f4] ;  /* 0x0003f40001177983 */ /* 0x001ee20000100800 */
[C---:B--2---:R-:W-:Y:S03]  /*15860*/  HMMA.16816.F32.BF16 R12, R24.reuse, R14, R8 ;  /* 0x0000000e180c723c */ /* 0x044fe60000041808 */
[----:B------:R-:W2:Y:S01]  /*15870*/  LDL.LU.64 R10, [R1+0x1268] ;  /* 0x00126800010a7983 */ /* 0x000ea20000300a00 */
[----:B------:R-:W2:Y:S11]  /*15880*/  LDL.LU.64 R8, [R1+0x1260] ;  /* 0x0012600001087983 */ /* 0x000eb60000300a00 */
[----:B------:R-:W-:Y:S08]  /*15890*/  @!UPT UIADD3 URZ, URZ, URZ, URZ ;  /* 0x0000003f3f3ff290 */ /* 0x000ff0000fffe03f */
[----:B------:R-:W-:Y:S01]  /*158a0*/  STL.64 [R1+0x270], R12 ;  /* 0x0002700c01007387 */ /* 0x000fe20000100a00 */
[----:B------:R0:W-:Y:S03]  /*158b0*/  STL.64 [R1+0x278], R14 ;  /* 0x0002780e01007387 */ /* 0x0001e60000100a00 */
[----:B0-----:R-:W2:Y:S02]  /*158c0*/  LDL.LU.64 R14, [R1+0x1258] ;  /* 0x00125800010e7983 */ /* 0x001ea40000300a00 */
[C---:B--2---:R-:W-:Y:S02]  /*158d0*/  HMMA.16816.F32.BF16 R12, R24.reuse, R14, R8 ;  /* 0x0000000e180c723c */ /* 0x044fe40000041808 */
[----:B------:R-:W2:Y:S01]  /*158e0*/  LDL.LU.64 R10, [R1+0x1250] ;  /* 0x00125000010a7983 */ /* 0x000ea20000300a00 */
[----:B------:R-:W2:Y:S11]  /*158f0*/  LDL.LU.64 R8, [R1+0x1248] ;  /* 0x0012480001087983 */ /* 0x000eb60000300a00 */
[----:B------:R-:W-:Y:S09]  /*15900*/  @!UPT UIADD3 URZ, URZ, URZ, URZ ;  /* 0x0000003f3f3ff290 */ /* 0x000ff2000fffe03f */
[----:B------:R2:W-:Y:S01]  /*15910*/  STL [R1+0x210], R12 ;  /* 0x0002100c01007387 */ /* 0x0005e20000100800 */
[----:B------:R-:W-:Y:S02]  /*15920*/  IMAD.MOV.U32 R2, RZ, RZ, R14 ;  /* 0x000000ffff027224 */ /* 0x000fe400078e000e */
[----:B------:R-:W-:Y:S02]  /*15930*/  IMAD.MOV.U32 R0, RZ, RZ, R15 ;  /* 0x000000ffff007224 */ /* 0x000fe400078e000f */
[----:B------:R-:W2:Y:S01]  /*15940*/  LDL.LU.64 R14, [R1+0x1240] ;  /* 0x00124000010e7983 */ /* 0x000ea20000300a00 */
[----:B------:R-:W-:Y:S02]  /*15950*/  IMAD.MOV.U32 R3, RZ, RZ, R13 ;  /* 0x000000ffff037224 */ /* 0x000fe400078e000d */
        /* <DEDUP_REMOVED lines=13> */
[----:B0-----:R-:W2:Y:S02]  /*15a30*/  LDL.LU.64 R14, [R1+0x1210] ;  /* 0x00121000010e7983 */ /* 0x001ea40000300a00 */
[C---:B--2---:R-:W-:Y:S02]  /*15a40*/  HMMA.16816.F32.BF16 R12, R24.reuse, R14, R8 ;  /* 0x0000000e180c723c */ /* 0x044fe40000041808 */
[----:B------:R-:W2:Y:S11]  /*15a50*/  LDL.LU.64 R10, [R1+0x1208] ;  /* 0x00120800010a7983 */ /* 0x000eb60000300a00 */
[----:B------:R-:W-:Y:S10]  /*15a60*/  @!UPT UIADD3 URZ, URZ, URZ, URZ ;  /* 0x0000003f3f3ff290 */ /* 0x000ff4000fffe03f */
[----:B------:R-:W-:Y:S01]  /*15a70*/  STL.64 [R1+0x250], R12 ;  /* 0x0002500c01007387 */ /* 0x000fe20000100a00 */
[----:B------:R0:W-:Y:S03]  /*15a80*/  STL.64 [R1+0x258], R14 ;  /* 0x0002580e01007387 */ /* 0x0001e60000100a00 */
[----:B0-----:R-:W2:Y:S01]  /*15a90*/  LDL.LU.64 R14, [R1+0x1200] ;  /* 0x00120000010e7983 */ /* 0x001ea20000300a00 */
[----:B------:R-:W2:Y:S02]  /*15aa0*/  LDL.LU.64 R12, [R1+0x11f8] ;  /* 0x0011f800010c7983 */ /* 0x000ea40000300a00 */
[C---:B--2---:R-:W-:Y:S01]  /*15ab0*/  HMMA.16816.F32.BF16 R8, R24.reuse, R10, R12 ;  /* 0x0000000a1808723c */ /* 0x044fe2000004180c */
[----:B------:R-:W2:Y:S11]  /*15ac0*/  LDL.LU R15, [R1+0x11f0] ;  /* 0x0011f000010f7983 */ /* 0x000eb60000300800 */
[----:B------:R-:W-:Y:S11]  /*15ad0*/  @!UPT UIADD3 URZ, URZ, URZ, URZ ;  /* 0x0000003f3f3ff290 */ /* 0x000ff6000fffe03f */
[----:B------:R-:W-:Y:S01]  /*15ae0*/  STL.64 [R1+0x240], R8 ;  /* 0x0002400801007387 */ /* 0x000fe20000100a00 */
[----:B------:R0:W-:Y:S03]  /*15af0*/  STL.64 [R1+0x248], R10 ;  /* 0x0002480a01007387 */ /* 0x0001e60000100a00 */
[----:B0-----:R-:W4:Y:S01]  /*15b00*/  LDL.LU.64 R10, [R1+0x11e8] ;  /* 0x0011e800010a7983 */ /* 0x001f220000300a00 */
[----:B------:R-:W4:Y:S02]  /*15b10*/  LDL.LU.64 R8, [R1+0x11e0] ;  /* 0x0011e00001087983 */ /* 0x000f240000300a00 */
[C---:B----4-:R-:W-:Y:S01]  /*15b20*/  HMMA.16816.F32.BF16 R16, R24.reuse, R18, R8 ;  /* 0x000000121810723c */ /* 0x050fe20000041808 */
[----:B------:R-:W4:Y:S01]  /*15b30*/  LDL.LU.64 R10, [R1+0x11d8] ;  /* 0x0011d800010a7983 */ /* 0x000f220000300a00 */
[----:B------:R-:W4:Y:S11]  /*15b40*/  LDL.LU.64 R8, [R1+0x11d0] ;  /* 0x0011d00001087983 */ /* 0x000f360000300a00 */
[----:B------:R-:W-:Y:S10]  /*15b50*/  @!UPT UIADD3 URZ, URZ, URZ, URZ ;  /* 0x0000003f3f3ff290 */ /* 0x000ff4000fffe03f */
[----:B------:R-:W-:Y:S01]  /*15b60*/  STL.64 [R1+0x230], R16 ;  /* 0x0002301001007387 */ /* 0x000fe20000100a00 */
[----:B------:R-:W-:Y:S02]  /*15b70*/  STL.64 [R1+0x238], R18 ;  /* 0x0002381201007387 */ /* 0x000fe40000100a00 */
[----:B--2---:R-:W0:Y:S01]  /*15b80*/  LDSM.16.M88.4 R16, [R15+0x14080] ;  /* 0x014080000f10783b */ /* 0x004e220000000200 */
[----:B----4-:R-:W-:Y:S01]  /*15b90*/  HMMA.16816.F32.BF16 R8, R24, R6, R8 ;  /* 0x000000061808723c */ /* 0x010fe20000041808 */
[----:B------:R-:W-:Y:S04]  /*15ba0*/  LDSM.16.M88.4 R24, [R15+0x10080] ;  /* 0x010080000f18783b */ /* 0x000fe80000000200 */
[----:B---3--:R-:W-:Y:S11]  /*15bb0*/  LDSM.16.MT88.4 R4, [R23+0x8000] ;  /* 0x008000001704783b */ /* 0x008ff60000004200 */
[----:B------:R-:W-:Y:S07]  /*15bc0*/  @!UPT UIADD3 URZ, URZ, URZ, URZ ;  /* 0x0000003f3f3ff290 */ /* 0x000fee000fffe03f */
[----:B------:R-:W-:Y:S01]  /*15bd0*/  STL.64 [R1+0x200], R8 ;  /* 0x0002000801007387 */ /* 0x000fe20000100a00 */
[----:B------:R-:W-:Y:S02]  /*15be0*/  STL.64 [R1+0x208], R10 ;  /* 0x0002080a01007387 */ /* 0x000fe40000100a00 */
[----:B------:R-:W1:Y:S04]  /*15bf0*/  LDSM.16.M88.4 R8, [R15+0x12080] ;  /* 0x012080000f08783b */ /* 0x000e680000000200 */
[----:B0-----:R-:W-:Y:S01]  /*15c00*/  STL [R1+0x1034], R18 ;  /* 0x0010341201007387 */ /* 0x001fe20000100800 */
[----:B-1----:R-:W-:Y:S01]  /*15c10*/  STL.64 [R1], R8 ;  /* 0x0000000801007387 */ /* 0x002fe20000100a00 */
[----:B------:R-:W-:Y:S02]  /*15c20*/  STL.64 [R1+0x8], R10 ;  /* 0x0000080a01007387 */ /* 0x000fe40000100a00 */
[----:B------:R-:W0:Y:S04]  /*15c30*/  LDSM.16.M88.4 R8, [R15+0x16080] ;  /* 0x016080000f08783b */ /* 0x000e280000000200 */
[----:B------:R-:W-:Y:S01]  /*15c40*/  STL.64 [R1+0x18], R26 ;  /* 0x0000181a01007387 */ /* 0x000fe20000100a00 */
[----:B------:R-:W-:Y:S01]  /*15c50*/  STL [R1+0x1030], R19 ;  /* 0x0010301301007387 */ /* 0x000fe20000100800 */
[----:B------:R-:W-:Y:S02]  /*15c60*/  STL.64 [R1+0x11b0], R16 ;  /* 0x0011b01001007387 */ /* 0x000fe40000100a00 */
[----:B------:R-:W1:Y:S01]  /*15c70*/  LDSM.16.M88.4 R16, [R15+0x18080] ;  /* 0x018080000f10783b */ /* 0x000e620000000200 */
[----:B0-----:R-:W-:Y:S03]  /*15c80*/  STL.64 [R1+0x60], R8 ;  /* 0x0000600801007387 */ /* 0x001fe60000100a00 */
[----:B------:R-:W-:Y:S02]  /*15c90*/  STL.64 [R1+0x68], R10 ;  /* 0x0000680a01007387 */ /* 0x000fe40000100a00 */
[----:B------:R-:W0:Y:S01]  /*15ca0*/  LDSM.16.M88.4 R8, [R15+0x1a080] ;  /* 0x01a080000f08783b */ /* 0x000e220000000200 */
[----:B-1----:R-:W-:Y:S03]  /*15cb0*/  STL.64 [R1+0x70], R16 ;  /* 0x0000701001007387 */ /* 0x002fe60000100a00 */
[----:B------:R-:W-:Y:S01]  /*15cc0*/  STL.64 [R1+0x78], R18 ;  /* 0x0000781201007387 */ /* 0x000fe20000100a00 */
[----:B0-----:R-:W-:Y:S01]  /*15cd0*/  STL.64 [R1+0xa0], R8 ;  /* 0x0000a00801007387 */ /* 0x001fe20000100a00 */
[----:B------:R-:W-:-:S02]  /*15ce0*/  IMAD.MOV.U32 R21, RZ, RZ, R8 ;  /* 0x000000ffff157224 */ /* 0x000fc400078e0008 */
[----:B------:R-:W-:Y:S02]  /*15cf0*/  STL.64 [R1+0xa8], R10 ;  /* 0x0000a80a01007387 */ /* 0x000fe40000100a00 */
[----:B------:R-:W-:Y:S02]  /*15d00*/  IMAD.MOV.U32 R20, RZ, RZ, R9 ;  /* 0x000000ffff147224 */ /* 0x000fe400078e0009 */
[----:B------:R-:W0:Y:S04]  /*15d10*/  LDSM.16.M88.4 R8, [R15+0x1c080] ;  /* 0x01c080000f08783b */ /* 0x000e280000000200 */
[----:B0-----:R-:W-:Y:S01]  /*15d20*/  STL.64 [R1+0x90], R8 ;  /* 0x0000900801007387 */ /* 0x001fe20000100a00 */
[----:B------:R-:W-:Y:S02]  /*15d30*/  IMAD.MOV.U32 R29, RZ, RZ, R8 ;  /* 0x000000ffff1d7224 */ /* 0x000fe400078e0008 */
[----:B------:R-:W-:Y:S02]  /*15d40*/  STL.64 [R1+0x98], R10 ;  /* 0x0000980a01007387 */ /* 0x000fe40000100a00 */
[----:B------:R-:W-:-:S02]  /*15d50*/  IMAD.MOV.U32 R28, RZ, RZ, R9 ;  /* 0x000000ffff1c7224 */ /* 0x000fc400078e0009 */
[----:B------:R-:W0:Y:S02]  /*15d60*/  LDSM.16.M88.4 R8, [R15+0x1e080] ;  /* 0x01e080000f08783b */ /* 0x000e240000000200 */
[----:B------:R-:W-:Y:S02]  /*15d70*/  LDSM.16.MT88.4 R12, [R23+0x8100] ;  /* 0x00810000170c783b */ /* 0x000fe40000004200 */
[----:B0-----:R-:W-:Y:S02]  /*15d80*/  STL.64 [R1+0x80], R8 ;  /* 0x0000800801007387 */ /* 0x001fe40000100a00 */
[----:B------:R-:W-:Y:S02]  /*15d90*/  IMAD.MOV.U32 R27, RZ, RZ, R8 ;  /* 0x000000ffff1b7224 */ /* 0x000fe400078e0008 */
[----:B------:R-:W-:Y:S02]  /*15da0*/  STL.64 [R1+0x88], R10 ;  /* 0x0000880a01007387 */ /* 0x000fe40000100a00 */
[----:B------:R-:W-:-:S02]  /*15db0*/  IMAD.MOV.U32 R26, RZ, RZ, R9 ;  /* 0x000000ffff1a7224 */ /* 0x000fc400078e0009 */
[----:B------:R-:W0:Y:S04]  /*15dc0*/  LDSM.16.MT88.4 R8, [R23+0x8080] ;  /* 0x008080001708783b */ /* 0x000e280000004200 */
[----:B0-----:R-:W-:Y:S01]  /*15dd0*/  STL.64 [R1+0x1168], R10 ;  /* 0x0011680a01007387 */ /* 0x001fe20000100a00 */
[----:B------:R0:W-:Y:S03]  /*15de0*/  STL.64 [R1+0x1160], R8 ;  /* 0x0011600801007387 */ /* 0x0001e60000100a00 */
[----:B0-----:R-:W2:Y:S01]  /*15df0*/  LDL.LU R8, [R1+0x390] ;  /* 0x0003900001087983 */ /* 0x001ea20000300800 */
[----:B------:R-:W2:Y:S02]  /*15e00*/  LDL.LU R9, [R1+0x394] ;  /* 0x0003940001097983 */ /* 0x000ea40000300800 */
[----:B------:R-:W3:Y:S02]  /*15e10*/  LDL.LU R10, [R1+0x398] ;  /* 0x00039800010a7983 */ /* 0x000ee40000300800 */
[----:B------:R-:W3:Y:S01]  /*15e20*/  LDL.LU R11, [R1+0x39c] ;  /* 0x00039c00010b7983 */ /* 0x000ee20000300800 */
[----:B------:R-:W4:Y:S04]  /*15e30*/  LDL.LU.64 R16, [R1] ;  /* 0x0000000001107983 */ /* 0x000f280000300a00 */
[----:B----4-:R-:W-:Y:S01]  /*15e40*/  STL.64 [R1+0x11c8], R16 ;  /* 0x0011c81001007387 */ /* 0x010fe20000100a00 */
[----:B---3--:R-:W-:Y:S02]  /*15e50*/  STL.64 [R1+0x1180], R10 ;  /* 0x0011800a01007387 */ /* 0x008fe40000100a00 */
[----:B--2---:R0:W-:Y:S02]  /*15e60*/  STL.64 [R1+0x1178], R8 ;  /* 0x0011780801007387 */ /* 0x0041e40000100a00 */
[----:B0-----:R-:W2:Y:S01]  /*15e70*/  LDL.LU R8, [R1+0x3a0] ;  /* 0x0003a00001087983 */ /* 0x001ea20000300800 */
[----:B------:R-:W2:Y:S02]  /*15e80*/  LDL.LU R9, [R1+0x3a4] ;  /* 0x0003a40001097983 */ /* 0x000ea40000300800 */
[----:B------:R-:W3:Y:S02]  /*15e90*/  LDL.LU R10, [R1+0x3a8] ;  /* 0x0003a800010a7983 */ /* 0x000ee40000300800 */
[----:B------:R-:W3:Y:S01]  /*15ea0*/  LDL.LU R11, [R1+0x3ac] ;  /* 0x0003ac00010b7983 */ /* 0x000ee20000300800 */
[----:B------:R-:W4:Y:S01]  /*15eb0*/  LDL.LU R16, [R1+0x1f0] ;  /* 0x0001f00001107983 */ /* 0x000f220000300800 */
[----:B------:R-:W4:Y:S02]  /*15ec0*/  LDL.LU R17, [R1+0x1f4] ;  /* 0x0001f40001117983 */ /* 0x000f240000300800 */
[----:B------:R-:W4:Y:S02]  /*15ed0*/  LDL.LU R18, [R1+0x1f8] ;  /* 0x0001f80001127983 */ /* 0x000f240000300800 */
[----:B------:R-:W4:Y:S01]  /*15ee0*/  LDL.LU R19, [R1+0x1fc] ;  /* 0x0001fc0001137983 */ /* 0x000f220000300800 */
[----:B---3--:R-:W-:Y:S01]  /*15ef0*/  STL.64 [R1+0x1190], R10 ;  /* 0x0011900a01007387 */ /* 0x008fe20000100a00 */
[----:B--2---:R0:W-:Y:S03]  /*15f00*/  STL.64 [R1+0x1188], R8 ;  /* 0x0011880801007387 */ /* 0x0041e60000100a00 */
[----:B0-----:R-:W2:Y:S04]  /*15f10*/  LDL.64 R8, [R1+0x70] ;  /* 0x0000700001087983 */ /* 0x001ea80000100a00 */
[----:B--2---:R0:W-:Y:S04]  /*15f20*/  STL.64 [R1+0x11a0], R8 ;  /* 0x0011a00801007387 */ /* 0x0041e80000100a00 */
[----:B0-----:R-:W2:Y:S04]  /*15f30*/  LDL.64 R8, [R1+0x60] ;  /* 0x0000600001087983 */ /* 0x001ea80000100a00 */
[----:B--2---:R0:W-:Y:S04]  /*15f40*/  STL.64 [R1+0x11a8], R8 ;  /* 0x0011a80801007387 */ /* 0x0041e80000100a00 */
[----:B0-----:R-:W2:Y:S01]  /*15f50*/  LDL.LU R8, [R1+0x3d0] ;  /* 0x0003d00001087983 */ /* 0x001ea20000300800 */
[----:B------:R-:W2:Y:S02]  /*15f60*/  LDL.LU R9, [R1+0x3d4] ;  /* 0x0003d40001097983 */ /* 0x000ea40000300800 */
[----:B------:R-:W3:Y:S02]  /*15f70*/  LDL.LU R10, [R1+0x3d8] ;  /* 0x0003d800010a7983 */ /* 0x000ee40000300800 */
[----:B------:R-:W3:Y:S01]  /*15f80*/  LDL.LU R11, [R1+0x3dc] ;  /* 0x0003dc00010b7983 */ /* 0x000ee20000300800 */
[----:B----4-:R-:W-:Y:S01]  /*15f90*/  HMMA.16816.F32.BF16 R16, R4, R24, R16 ;  /* 0x000000180410723c */ /* 0x010fe20000041810 */
[----:B---3--:R-:W-:Y:S01]  /*15fa0*/  STL.64 [R1+0x11c0], R10 ;  /* 0x0011c00a01007387 */ /* 0x008fe20000100a00 */
[----:B--2---:R0:W-:Y:S03]  /*15fb0*/  STL.64 [R1+0x11b8], R8 ;  /* 0x0011b80801007387 */ /* 0x0041e60000100a00 */
[----:B0-----:R-:W2:Y:S01]  /*15fc0*/  LDL.LU R8, [R1+0x3e0] ;  /* 0x0003e00001087983 */ /* 0x001ea20000300800 */
[----:B------:R-:W2:Y:S02]  /*15fd0*/  LDL.LU R9, [R1+0x3e4] ;  /* 0x0003e40001097983 */ /* 0x000ea40000300800 */
[----:B------:R-:W2:Y:S02]  /*15fe0*/  LDL.LU R10, [R1+0x3e8] ;  /* 0x0003e800010a7983 */ /* 0x000ea40000300800 */
[----:B------:R-:W2:Y:S01]  /*15ff0*/  LDL.LU R11, [R1+0x3ec] ;  /* 0x0003ec00010b7983 */ /* 0x000ea20000300800 */
[----:B------:R-:W-:Y:S01]  /*16000*/  STL.64 [R1+0x10d0], R14 ;  /* 0x0010d00e01007387 */ /* 0x000fe20000100a00 */
[----:B------:R0:W-:Y:S02]  /*16010*/  STL.64 [R1+0x10c8], R12 ;  /* 0x0010c80c01007387 */ /* 0x0001e40000100a00 */
[----:B0-----:R-:W-:-:S02]  /*16020*/  IMAD.MOV.U32 R12, RZ, RZ, R21 ;  /* 0x000000ffff0c7224 */ /* 0x001fc400078e0015 */
[----:B------:R-:W-:Y:S02]  /*16030*/  IMAD.MOV.U32 R13, RZ, RZ, R20 ;  /* 0x000000ffff0d7224 */ /* 0x000fe400078e0014 */
[----:B------:R-:W0:Y:S04]  /*16040*/  LDSM.16.MT88.4 R20, [R23+0x8180] ;  /* 0x008180001714783b */ /* 0x000e280000004200 */
[----:B------:R1:W-:Y:S04]  /*16050*/  STL.64 [R1+0x1198], R12 ;  /* 0x0011980c01007387 */ /* 0x0003e80000100a00 */
[----:B-1----:R-:W3:Y:S01]  /*16060*/  LDL.LU R12, [R1+0x3b0] ;  /* 0x0003b000010c7983 */ /* 0x002ee20000300800 */
[----:B------:R-:W3:Y:S02]  /*16070*/  LDL.LU R13, [R1+0x3b4] ;  /* 0x0003b400010d7983 */ /* 0x000ee40000300800 */
[----:B------:R-:W3:Y:S02]  /*16080*/  LDL.LU R14, [R1+0x3b8] ;  /* 0x0003b800010e7983 */ /* 0x000ee40000300800 */
[----:B------:R-:W3:Y:S01]  /*16090*/  LDL.LU R15, [R1+0x3bc] ;  /* 0x0003bc00010f7983 */ /* 0x000ee20000300800 */
[----:B0-----:R-:W-:Y:S01]  /*160a0*/  STL.64 [R1+0x1058], R22 ;  /* 0x0010581601007387 */ /* 0x001fe20000100a00 */
[----:B------:R-:W-:Y:S02]  /*160b0*/  STL.64 [R1+0x1050], R20 ;  /* 0x0010501401007387 */ /* 0x000fe40000100a00 */
[----:B------:R0:W-:Y:S02]  /*160c0*/  STL.64 [R1+0x1f0], R16 ;  /* 0x0001f01001007387 */ /* 0x0001e40000100a00 */
[----:B------:R-:W-:Y:S01]  /*160d0*/  STL.64 [R1+0x1f8], R18 ;  /* 0x0001f81201007387 */ /* 0x000fe20000100a00 */
[----:B0-----:R-:W2:Y:S01]  /*160e0*/  LDL.LU.64 R16, [R1+0x11c8] ;  /* 0x0011c80001107983 */ /* 0x001ea20000300a00 */
[----:B------:R-:W-:-:S02]  /*160f0*/  IMAD.MOV.U32 R20, RZ, RZ, R27 ;  /* 0x000000ffff147224 */ /* 0x000fc400078e001b */
[----:B------:R-:W-:Y:S01]  /*16100*/  IMAD.MOV.U32 R21, RZ, RZ, R26 ;  /* 0x000000ffff157224 */ /* 0x000fe200078e001a */
[C---:B--2---:R-:W-:Y:S01]  /*16110*/  HMMA.16816.F32.BF16 R8, R4.reuse, R16, R8 ;  /* 0x000000100408723c */ /* 0x044fe20000041808 */
[----:B------:R-:W-:Y:S02]  /*16120*/  IMAD.MOV.U32 R27, RZ, RZ, R16 ;  /* 0x000000ffff1b7224 */ /* 0x000fe400078e0010 */
        /* <DEDUP_REMOVED lines=11> */
[----:B------:R-:W-:Y:S03]  /*161e0*/  STL.64 [R1+0x1d8], R10 ;  /* 0x0001d80a01007387 */ /* 0x000fe60000100a00 */
[----:B0-----:R-:W2:Y:S01]  /*161f0*/  LDL.LU.64 R8, [R1+0x11a8] ;  /* 0x0011a80001087983 */ /* 0x001ea20000300a00 */
[----:B------:R0:W-:Y:S03]  /*16200*/  STL.64 [R1+0x1140], R16 ;  /* 0x0011401001007387 */ /* 0x0001e60000100a00 */
[----:B0-----:R-:W2:Y:S01]  /*16210*/  LDL.LU R16, [R1+0x3c0] ;  /* 0x0003c00001107983 */ /* 0x001ea20000300800 */
[----:B------:R-:W2:Y:S02]  /*16220*/  LDL.LU R17, [R1+0x3c4] ;  /* 0x0003c40001117983 */ /* 0x000ea40000300800 */
[----:B------:R-:W2:Y:S02]  /*16230*/  LDL.LU R18, [R1+0x3c8] ;  /* 0x0003c80001127983 */ /* 0x000ea40000300800 */
[----:B------:R-:W2:Y:S02]  /*16240*/  LDL.LU R19, [R1+0x3cc] ;  /* 0x0003cc0001137983 */ /* 0x000ea40000300800 */
[C---:B--2---:R-:W-:Y:S11]  /*16250*/  HMMA.16816.F32.BF16 R16, R4.reuse, R8, R16 ;  /* 0x000000080410723c */ /* 0x044ff60000041810 */
[----:B------:R-:W-:Y:S11]  /*16260*/  @!UPT UIADD3 URZ, URZ, URZ, URZ ;  /* 0x0000003f3f3ff290 */ /* 0x000ff6000fffe03f */
[----:B------:R-:W-:Y:S01]  /*16270*/  @!UPT UIADD3 URZ, URZ, URZ, URZ ;  /* 0x0000003f3f3ff290 */ /* 0x000fe2000fffe03f */
[----:B------:R0:W-:Y:S01]  /*16280*/  STL.64 [R1+0x1c0], R16 ;  /* 0x0001c01001007387 */ /* 0x0001e20000100a00 */
[----:B------:R1:W-:Y:S02]  /*16290*/  STL.64 [R1+0x1c8], R18 ;  /* 0x0001c81201007387 */ /* 0x0003e40000100a00 */
[----:B0-----:R-:W-:Y:S02]  /*162a0*/  IMAD.MOV.U32 R17, RZ, RZ, R8 ;  /* 0x000000ffff117224 */ /* 0x001fe400078e0008 */
[----:B------:R-:W-:Y:S02]  /*162b0*/  IMAD.MOV.U32 R16, RZ, RZ, R9 ;  /* 0x000000ffff107224 */ /* 0x000fe400078e0009 */
[----:B------:R-:W3:Y:S02]  /*162c0*/  LDL.LU.64 R8, [R1+0x11a0] ;  /* 0x0011a00001087983 */ /* 0x000ee40000300a00 */
[----:B---3--:R-:W-:Y:S01]  /*162d0*/  HMMA.16816.F32.BF16 R12, R4, R8, R12 ;  /* 0x00000008040c723c */ /* 0x008fe2000004180c */
[----:B-1----:R-:W-:-:S02]  /*162e0*/  IMAD.MOV.U32 R19, RZ, RZ, R8 ;  /* 0x000000ffff137224 */ /* 0x002fc400078e0008 */
[----:B------:R-:W-:Y:S11]  /*162f0*/  IMAD.MOV.U32 R18, RZ, RZ, R9 ;  /* 0x000000ffff127224 */ /* 0x000ff600078e0009 */
[----:B------:R-:W-:Y:S09]  /*16300*/  @!UPT UIADD3 URZ, URZ, URZ, URZ ;  /* 0x0000003f3f3ff290 */ /* 0x000ff2000fffe03f */
[----:B------:R0:W-:Y:S01]  /*16310*/  STL.64 [R1+0x1b0], R12 ;  /* 0x0001b00c01007387 */ /* 0x0001e20000100a00 */
[----:B------:R1:W-:Y:S03]  /*16320*/  STL.64 [R1+0x1b8], R14 ;  /* 0x0001b80e01007387 */ /* 0x0003e60000100a00 */
[----:B0-----:R-:W1:Y:S01]  /*16330*/  LDL.LU.64 R12, [R1+0x1198] ;  /* 0x00119800010c7983 */ /* 0x001e620000300a00 */
[----:B------:R-:W1:Y:S02]  /*16340*/  LDL.LU.64 R10, [R1+0x1190] ;  /* 0x00119000010a7983 */ /* 0x000e640000300a00 */
[----:B------:R-:W1:Y:S02]  /*16350*/  LDL.LU.64 R8, [R1+0x1188] ;  /* 0x0011880001087983 */ /* 0x000e640000300a00 */
[----:B-1----:R-:W-:Y:S01]  /*16360*/  HMMA.16816.F32.BF16 R12, R4, R12, R8 ;  /* 0x0000000c040c723c */ /* 0x002fe20000041808 */
[----:B------:R-:W2:Y:S01]  /*16370*/  LDL.LU.64 R10, [R1+0x1180] ;  /* 0x00118000010a7983 */ /* 0x000ea20000300a00 */
[----:B------:R-:W2:Y:S11]  /*16380*/  LDL.LU.64 R8, [R1+0x1178] ;  /* 0x0011780001087983 */ /* 0x000eb60000300a00 */
[----:B------:R-:W-:Y:S10]  /*16390*/  @!UPT UIADD3 URZ, URZ, URZ, URZ ;  /* 0x0000003f3f3ff290 */ /* 0x000ff4000fffe03f */
[----:B------:R0:W-:Y:S01]  /*163a0*/  STL.64 [R1+0x1a0], R12 ;  /* 0x0001a00c01007387 */ /* 0x0001e20000100a00 */
[----:B------:R1:W-:Y:S03]  /*163b0*/  STL.64 [R1+0x1a8], R14 ;  /* 0x0001a80e01007387 */ /* 0x0003e60000100a00 */
[----:B0-----:R-:W3:Y:S01]  /*163c0*/  LDL.LU R12, [R1+0x300] ;  /* 0x00030000010c7983 */ /* 0x001ee20000300800 */
[----:B------:R-:W3:Y:S02]  /*163d0*/  LDL.LU R13, [R1+0x304] ;  /* 0x00030400010d7983 */ /* 0x000ee40000300800 */
[----:B-1----:R-:W4:Y:S02]  /*163e0*/  LDL.LU R14, [R1+0x308] ;  /* 0x00030800010e7983 */ /* 0x002f240000300800 */
[----:B------:R-:W4:Y:S02]  /*163f0*/  LDL.LU R15, [R1+0x30c] ;  /* 0x00030c00010f7983 */ /* 0x000f240000300800 */
[----:B----4-:R-:W-:Y:S01]  /*16400*/  STL.64 [R1+0x10e0], R14 ;  /* 0x0010e00e01007387 */ /* 0x010fe20000100a00 */
[----:B---3--:R0:W-:Y:S02]  /*16410*/  STL.64 [R1+0x10d8], R12 ;  /* 0x0010d80c01007387 */ /* 0x0081e40000100a00 */
[----:B0-----:R-:W-:-:S02]  /*16420*/  IMAD.MOV.U32 R12, RZ, RZ, R29 ;  /* 0x000000ffff0c7224 */ /* 0x001fc400078e001d */
[----:B------:R-:W-:Y:S01]  /*16430*/  IMAD.MOV.U32 R13, RZ, RZ, R28 ;  /* 0x000000ffff0d7224 */ /* 0x000fe200078e001c */
[----:B------:R-:W3:Y:S01]  /*16440*/  LDL.LU R29, [R1+0x1174] ;  /* 0x00117400011d7983 */ /* 0x000ee20000300800 */
[----:B------:R-:W4:Y:S05]  /*16450*/  LDL.LU R28, [R1+0x1170] ;  /* 0x00117000011c7983 */ /* 0x000f2a0000300800 */
[C---:B--2---:R-:W-:Y:S11]  /*16460*/  HMMA.16816.F32.BF16 R8, R4.reuse, R12, R8 ;  /* 0x0000000c0408723c */ /* 0x044ff60000041808 */
[----:B------:R-:W-:Y:S11]  /*16470*/  @!UPT UIADD3 URZ, URZ, URZ, URZ ;  /* 0x0000003f3f3ff290 */ /* 0x000ff6000fffe03f */
[----:B------:R-:W-:Y:S01]  /*16480*/  @!UPT UIADD3 URZ, URZ, URZ, URZ ;  /* 0x0000003f3f3ff290 */ /* 0x000fe2000fffe03f */
[----:B------:R-:W-:Y:S01]  /*16490*/  STL.64 [R1+0x190], R8 ;  /* 0x0001900801007387 */ /* 0x000fe20000100a00 */
[----:B------:R0:W-:Y:S03]  /*164a0*/  STL.64 [R1+0x198], R10 ;  /* 0x0001980a01007387 */ /* 0x0001e60000100a00 */
[----:B0-----:R-:W2:Y:S01]  /*164b0*/  LDL.LU.64 R10, [R1+0x1168] ;  /* 0x00116800010a7983 */ /* 0x001ea20000300a00 */
[----:B------:R-:W2:Y:S02]  /*164c0*/  LDL.LU.64 R8, [R1+0x1160] ;  /* 0x0011600001087983 */ /* 0x000ea40000300a00 */
[----:B------:R0:W-:Y:S02]  /*164d0*/  STL.64 [R1+0x10f0], R12 ;  /* 0x0010f00c01007387 */ /* 0x0001e40000100a00 */
[----:B0-----:R-:W2:Y:S04]  /*164e0*/  LDL.64 R12, [R1+0xa0] ;  /* 0x0000a000010c7983 */ /* 0x001ea80000100a00 */
[----:B--2---:R0:W-:Y:S04]  /*164f0*/  STL.64 [R1+0x1108], R12 ;  /* 0x0011080c01007387 */ /* 0x0041e80000100a00 */
[----:B0-----:R-:W2:Y:S01]  /*16500*/  LDL.LU R12, [R1+0x380] ;  /* 0x00038000010c7983 */ /* 0x001ea20000300800 */
[----:B------:R-:W2:Y:S02]  /*16510*/  LDL.LU R13, [R1+0x384] ;  /* 0x00038400010d7983 */ /* 0x000ea40000300800 */
[----:B------:R-:W2:Y:S02]  /*16520*/  LDL.LU R14, [R1+0x388] ;  /* 0x00038800010e7983 */ /* 0x000ea40000300800 */
[----:B------:R-:W2:Y:S02]  /*16530*/  LDL.LU R15, [R1+0x38c] ;  /* 0x00038c00010f7983 */ /* 0x000ea40000300800 */
[----:B--2---:R-:W-:Y:S07]  /*16540*/  HMMA.16816.F32.BF16 R4, R4, R20, R12 ;  /* 0x000000140404723c */ /* 0x004fee000004180c */
[----:B------:R-:W-:-:S02]  /*16550*/  IMAD.MOV.U32 R12, RZ, RZ, R19 ;  /* 0x000000ffff0c7224 */ /* 0x000fc400078e0013 */
[----:B------:R-:W-:Y:S11]  /*16560*/  IMAD.MOV.U32 R13, RZ, RZ, R18 ;  /* 0x000000ffff0d7224 */ /* 0x000ff600078e0012 */
[----:B------:R-:W-:Y:S03]  /*16570*/  @!UPT UIADD3 URZ, URZ, URZ, URZ ;  /* 0x0000003f3f3ff290 */ /* 0x000fe6000fffe03f */
[----:B------:R-:W-:Y:S01]  /*16580*/  STL.64 [R1+0x180], R4 ;  /* 0x0001800401007387 */ /* 0x000fe20000100a00 */
[----:B------:R-:W-:Y:S02]  /*16590*/  STL.64 [R1+0x188], R6 ;  /* 0x0001880601007387 */ /* 0x000fe40000100a00 */
[----:B------:R-:W-:Y:S02]  /*165a0*/  STL.64 [R1+0x1120], R12 ;  /* 0x0011200c01007387 */ /* 0x000fe40000100a00 */
[----:B------:R0:W-:Y:S02]  /*165b0*/  STL.64 [R1+0x10e8], R20 ;  /* 0x0010e81401007387 */ /* 0x0001e40000100a00 */
[----:B0-----:R-:W2:Y:S01]  /*165c0*/  LDL.LU R20, [R1+0x310] ;  /* 0x0003100001147983 */ /* 0x001ea20000300800 */
[----:B------:R-:W2:Y:S02]  /*165d0*/  LDL.LU R21, [R1+0x314] ;  /* 0x0003140001157983 */ /* 0x000ea40000300800 */
[----:B------:R-:W2:Y:S02]  /*165e0*/  LDL.LU R22, [R1+0x318] ;  /* 0x0003180001167983 */ /* 0x000ea40000300800 */
[----:B------:R-:W2:Y:S02]  /*165f0*/  LDL.LU R23, [R1+0x31c] ;  /* 0x00031c0001177983 */ /* 0x000ea40000300800 */
[----:B------:R-:W-:-:S02]  /*16600*/  IMAD.MOV.U32 R13, RZ, RZ, R16 ;  /* 0x000000ffff0d7224 */ /* 0x000fc400078e0010 */
[----:B------:R-:W-:Y:S01]  /*16610*/  IMAD.MOV.U32 R12, RZ, RZ, R17 ;  /* 0x000000ffff0c7224 */ /* 0x000fe200078e0011 */
        /* <DEDUP_REMOVED lines=10> */
[----:B------:R0:W-:Y:S04]  /*166c0*/  STL.64 [R1+0x1138], R12 ;  /* 0x0011380c01007387 */ /* 0x0001e80000100a00 */
[----:B0-----:R-:W2:Y:S01]  /*166d0*/  LDL.LU R12, [R1+0x350] ;  /* 0x00035000010c7983 */ /* 0x001ea20000300800 */
[----:B------:R-:W2:Y:S02]  /*166e0*/  LDL.LU R13, [R1+0x354] ;  /* 0x00035400010d7983 */ /* 0x000ea40000300800 */
[----:B------:R-:W2:Y:S02]  /*166f0*/  LDL.LU R14, [R1+0x358] ;  /* 0x00035800010e7983 */ /* 0x000ea40000300800 */
[----:B------:R-:W2:Y:S01]  /*16700*/  LDL.LU R15, [R1+0x35c] ;  /* 0x00035c00010f7983 */ /* 0x000ea20000300800 */
[----:B------:R-:W-:Y:S01]  /*16710*/  STL.64 [R1+0x1100], R22 ;  /* 0x0011001601007387 */ /* 0x000fe20000100a00 */
[----:B------:R0:W-:Y:S03]  /*16720*/  STL.64 [R1+0x10f8], R20 ;  /* 0x0010f81401007387 */ /* 0x0001e60000100a00 */
[----:B0-----:R-:W2:Y:S01]  /*16730*/  LDL.LU R20, [R1+0x320] ;  /* 0x0003200001147983 */ /* 0x001ea20000300800 */
[----:B------:R-:W2:Y:S02]  /*16740*/  LDL.LU R21, [R1+0x324] ;  /* 0x0003240001157983 */ /* 0x000ea40000300800 */
[----:B----4-:R-:W-:-:S02]  /*16750*/  IMAD.MOV.U32 R22, RZ, RZ, R28 ;  /* 0x000000ffff167224 */ /* 0x010fc400078e001c */
[----:B---3--:R-:W-:Y:S01]  /*16760*/  IMAD.MOV.U32 R23, RZ, RZ, R29 ;  /* 0x000000ffff177224 */ /* 0x008fe200078e001d */
[----:B------:R-:W3:Y:S01]  /*16770*/  LDL.LU R28, [R1+0x115c] ;  /* 0x00115c00011c7983 */ /* 0x000ee20000300800 */
[----:B------:R-:W4:Y:S03]  /*16780*/  LDL.LU R29, [R1+0x1158] ;  /* 0x00115800011d7983 */ /* 0x000f260000300800 */
[----:B------:R-:W-:Y:S04]  /*16790*/  STL.64 [R1+0x1118], R22 ;  /* 0x0011181601007387 */ /* 0x000fe80000100a00 */
[----:B--2---:R0:W-:Y:S04]  /*167a0*/  STL.64 [R1+0x1110], R20 ;  /* 0x0011101401007387 */ /* 0x0041e80000100a00 */
[----:B0-----:R-:W2:Y:S01]  /*167b0*/  LDL.LU R20, [R1+0x330] ;  /* 0x0003300001147983 */ /* 0x001ea20000300800 */
[----:B------:R-:W2:Y:S02]  /*167c0*/  LDL.LU R21, [R1+0x334] ;  /* 0x0003340001157983 */ /* 0x000ea40000300800 */
[----:B------:R-:W2:Y:S02]  /*167d0*/  LDL.LU R22, [R1+0x338] ;  /* 0x0003380001167983 */ /* 0x000ea40000300800 */
[----:B------:R-:W2:Y:S01]  /*167e0*/  LDL.LU R23, [R1+0x33c] ;  /* 0x00033c0001177983 */ /* 0x000ea20000300800 */
[C---:B------:R-:W-:Y:S01]  /*167f0*/  HMMA.16816.F32.BF16 R16, R8.reuse, R24, R16 ;  /* 0x000000180810723c */ /* 0x040fe20000041810 */
[----:B--2---:R4:W-:Y:S01]  /*16800*/  STL.64 [R1+0x1130], R22 ;  /* 0x0011301601007387 */ /* 0x0049e20000100a00 */
[----:B------:R0:W-:Y:S02]  /*16810*/  STL.64 [R1+0x1128], R20 ;  /* 0x0011281401007387 */ /* 0x0001e40000100a00 */
[----:B----4-:R-:W-:Y:S01]  /*16820*/  IMAD.MOV.U32 R22, RZ, RZ, R29 ;  /* 0x000000ffff167224 */ /* 0x010fe200078e001d */
[----:B0-----:R-:W2:Y:S01]  /*16830*/  LDL.LU R20, [R1+0x340] ;  /* 0x0003400001147983 */ /* 0x001ea20000300800 */
[----:B------:R-:W2:Y:S02]  /*16840*/  LDL.LU R21, [R1+0x344] ;  /* 0x0003440001157983 */ /* 0x000ea40000300800 */
[----:B---3--:R-:W-:Y:S11]  /*16850*/  IMAD.MOV.U32 R23, RZ, RZ, R28 ;  /* 0x000000ffff177224 */ /* 0x008ff600078e001c */
[----:B------:R-:W-:Y:S05]  /*16860*/  @!UPT UIADD3 URZ, URZ, URZ, URZ ;  /* 0x0000003f3f3ff290 */ /* 0x000fea000fffe03f */
[----:B------:R-:W-:Y:S01]  /*16870*/  IMAD.MOV.U32 R29, RZ, RZ, R18 ;  /* 0x000000ffff1d7224 */ /* 0x000fe200078e0012 */
[----:B------:R0:W-:Y:S01]  /*16880*/  STL.64 [R1+0x170], R16 ;  /* 0x0001701001007387 */ /* 0x0001e20000100a00 */
[----:B------:R-:W-:Y:S02]  /*16890*/  IMAD.MOV.U32 R28, RZ, RZ, R19 ;  /* 0x000000ffff1c7224 */ /* 0x000fe400078e0013 */
[----:B------:R-:W3:Y:S01]  /*168a0*/  LDL.LU.64 R18, [R1+0x1150] ;  /* 0x0011500001127983 */ /* 0x000ee20000300a00 */
[----:B0-----:R-:W3:Y:S01]  /*168b0*/  LDL.LU.64 R16, [R1+0x1148] ;  /* 0x0011480001107983 */ /* 0x001ee20000300a00 */
[----:B------:R-:W-:Y:S02]  /*168c0*/  IMAD.MOV.U32 R4, RZ, RZ, R27 ;  /* 0x000000ffff047224 */ /* 0x000fe400078e001b */
[----:B------:R-:W-:Y:S02]  /*168d0*/  IMAD.MOV.U32 R5, RZ, RZ, R26 ;  /* 0x000000ffff057224 */ /* 0x000fe400078e001a */
[----:B------:R-:W-:Y:S01]  /*168e0*/  STL [R1+0xf7c], R28 ;  /* 0x000f7c1c01007387 */ /* 0x000fe20000100800 */
[----:B------:R-:W-:Y:S04]  /*168f0*/  STL [R1+0xf78], R29 ;  /* 0x000f781d01007387 */ /* 0x000fe80000100800 */
[C---:B---3--:R-:W-:Y:S11]  /*16900*/  HMMA.16816.F32.BF16 R16, R8.reuse, R4, R16 ;  /* 0x000000040810723c */ /* 0x048ff60000041810 */
[----:B------:R-:W-:Y:S11]  /*16910*/  @!UPT UIADD3 URZ, URZ, URZ, URZ ;  /* 0x0000003f3f3ff290 */ /* 0x000ff6000fffe03f */
[----:B------:R-:W-:Y:S01]  /*16920*/  @!UPT UIADD3 URZ, URZ, URZ, URZ ;  /* 0x0000003f3f3ff290 */ /* 0x000fe2000fffe03f */
[----:B------:R0:W-:Y:S01]  /*16930*/  STL.64 [R1+0x160], R16 ;  /* 0x0001601001007387 */ /* 0x0001e20000100a00 */
[----:B------:R-:W-:Y:S03]  /*16940*/  STL.64 [R1+0x168], R18 ;  /* 0x0001681201007387 */ /* 0x000fe60000100a00 */
[----:B0-----:R-:W3:Y:S02]  /*16950*/  LDL.LU.64 R16, [R1+0x1140] ;  /* 0x0011400001107983 */ /* 0x001ee40000300a00 */
[C---:B---3--:R-:W-:Y:S11]  /*16960*/  HMMA.16816.F32.BF16 R12, R8.reuse, R16, R12 ;  /* 0x00000010080c723c */ /* 0x048ff6000004180c */
[----:B------:R-:W-:Y:S11]  /*16970*/  @!UPT UIADD3 URZ, URZ, URZ, URZ ;  /* 0x0000003f3f3ff290 */ /* 0x000ff6000fffe03f */
[----:B------:R-:W-:Y:S01]  /*16980*/  @!UPT UIADD3 URZ, URZ, URZ, URZ ;  /* 0x0000003f3f3ff290 */ /* 0x000fe2000fffe03f */
[----:B------:R-:W-:Y:S01]  /*16990*/  STL.64 [R1+0x158], R14 ;  /* 0x0001580e01007387 */ /* 0x000fe20000100a00 */
[----:B------:R-:W-:Y:S02]  /*169a0*/  IMAD.MOV.U32 R28, RZ, RZ, R12 ;  /* 0x000000ffff1c7224 */ /* 0x000fe400078e000c */
[----:B------:R-:W-:Y:S02]  /*169b0*/  IMAD.MOV.U32 R29, RZ, RZ, R13 ;  /* 0x000000ffff1d7224 */ /* 0x000fe400078e000d */
[----:B------:R-:W2:Y:S01]  /*169c0*/  LDL.LU.64 R12, [R1+0x1138] ;  /* 0x00113800010c7983 */ /* 0x000ea20000300a00 */
[----:B------:R0:W-:Y:S03]  /*169d0*/  STL.64 [R1+0x10c0], R16 ;  /* 0x0010c01001007387 */ /* 0x0001e60000100a00 */
[----:B0-----:R-:W3:Y:S01]  /*169e0*/  LDL.LU R16, [R1+0x2f0] ;  /* 0x0002f00001107983 */ /* 0x001ee20000300800 */
[----:B------:R-:W3:Y:S02]  /*169f0*/  LDL.LU R17, [R1+0x2f4] ;  /* 0x0002f40001117983 */ /* 0x000ee40000300800 */
[----:B------:R-:W3:Y:S02]  /*16a00*/  LDL.LU R18, [R1+0x2f8] ;  /* 0x0002f80001127983 */ /* 0x000ee40000300800 */
[----:B------:R-:W3:Y:S01]  /*16a10*/  LDL.LU R19, [R1+0x2fc] ;  /* 0x0002fc0001137983 */ /* 0x000ee20000300800 */
[----:B------:R-:W-:Y:S01]  /*16a20*/  STL [R1+0xf84], R29 ;  /* 0x000f841d01007387 */ /* 0x000fe20000100800 */
[----:B------:R-:W-:Y:S01]  /*16a30*/  STL [R1+0xf80], R28 ;  /* 0x000f801c01007387 */ /* 0x000fe20000100800 */
[C---:B--2---:R-:W-:Y:S02]  /*16a40*/  HMMA.16816.F32.BF16 R12, R8.reuse, R12, R20 ;  /* 0x0000000c080c723c */ /* 0x044fe40000041814 */
[----:B------:R-:W2:Y:S01]  /*16a50*/  LDL.LU.64 R22, [R1+0x1130] ;  /* 0x0011300001167983 */ /* 0x000ea20000300a00 */
[----:B------:R-:W2:Y:S11]  /*16a60*/  LDL.LU.64 R20, [R1+0x1128] ;  /* 0x0011280001147983 */ /* 0x000eb60000300a00 */
[----:B------:R-:W-:Y:S09]  /*16a70*/  @!UPT UIADD3 URZ, URZ, URZ, URZ ;  /* 0x0000003f3f3ff290 */ /* 0x000ff2000fffe03f */
[----:B------:R0:W-:Y:S01]  /*16a80*/  STL.64 [R1+0x140], R12 ;  /* 0x0001400c01007387 */ /* 0x0001e20000100a00 */
[----:B------:R2:W-:Y:S03]  /*16a90*/  STL.64 [R1+0x148], R14 ;  /* 0x0001480e01007387 */ /* 0x0005e60000100a00 */
[----:B0-----:R-:W2:Y:S02]  /*16aa0*/  LDL.LU.64 R12, [R1+0x1120] ;  /* 0x00112000010c7983 */ /* 0x001ea40000300a00 */
[C---:B--2---:R-:W-:Y:S02]  /*16ab0*/  HMMA.16816.F32.BF16 R12, R8.reuse, R12, R20 ;  /* 0x0000000c080c723c */ /* 0x044fe40000041814 */
[----:B------:R-:W2:Y:S01]  /*16ac0*/  LDL.LU.64 R22, [R1+0x1118] ;  /* 0x0011180001167983 */ /* 0x000ea20000300a00 */
[----:B------:R-:W2:Y:S11]  /*16ad0*/  LDL.LU.64 R20, [R1+0x1110] ;  /* 0x0011100001147983 */ /* 0x000eb60000300a00 */
[----:B------:R-:W-:Y:S09]  /*16ae0*/  @!UPT UIADD3 URZ, URZ, URZ, URZ ;  /* 0x0000003f3f3ff290 */ /* 0x000ff2000fffe03f */
[----:B------:R0:W-:Y:S01]  /*16af0*/  STL.64 [R1+0x130], R12 ;  /* 0x0001300c01007387 */ /* 0x0001e20000100a00 */
[----:B------:R-:W-:Y:S03]  /*16b00*/  STL.64 [R1+0x138], R14 ;  /* 0x0001380e01007387 */ /* 0x000fe60000100a00 */
[----:B0-----:R-:W2:Y:S02]  /*16b10*/  LDL.LU.64 R12, [R1+0x1108] ;  /* 0x00110800010c7983 */ /* 0x001ea40000300a00 */
        /* <DEDUP_REMOVED lines=9> */
[C---:B--2---:R-:W-:Y:S01]  /*16bb0*/  HMMA.16816.F32.BF16 R12, R8.reuse, R12, R20 ;  /* 0x0000000c080c723c */ /* 0x044fe20000041814 */
[----:B------:R-:W2:Y:S11]  /*16bc0*/  LDL.LU.64 R20, [R1+0x10e8] ;  /* 0x0010e80001147983 */ /* 0x000eb60000300a00 */
[----:B------:R-:W-:Y:S11]  /*16bd0*/  @!UPT UIADD3 URZ, URZ, URZ, URZ ;  /* 0x0000003f3f3ff290 */ /* 0x000ff6000fffe03f */
[----:B------:R0:W-:Y:S01]  /*16be0*/  STL.64 [R1+0x110], R12 ;  /* 0x0001100c01007387 */ /* 0x0001e20000100a00 */
[----:B------:R-:W-:Y:S02]  /*16bf0*/  IMAD.MOV.U32 R29, RZ, RZ, R14 ;  /* 0x000000ffff1d7224 */ /* 0x000fe400078e000e */
[----:B------:R-:W-:Y:S02]  /*16c00*/  IMAD.MOV.U32 R28, RZ, RZ, R15 ;  /* 0x000000ffff1c7224 */ /* 0x000fe400078e000f */
[----:B------:R-:W2:Y:S04]  /*16c10*/  LDL.LU.64 R14, [R1+0x10e0] ;  /* 0x0010e000010e7983 */ /* 0x000ea80000300a00 */
[----:B0-----:R-:W2:Y:S01]  /*16c20*/  LDL.LU.64 R12, [R1+0x10d8] ;  /* 0x0010d800010c7983 */ /* 0x001ea20000300a00 */
[----:B------:R-:W-:Y:S02]  /*16c30*/  STL [R1+0xf8c], R29 ;  /* 0x000f8c1d01007387 */ /* 0x000fe40000100800 */
[----:B------:R-:W-:Y:S01]  /*16c40*/  STL [R1+0xf88], R28 ;  /* 0x000f881c01007387 */ /* 0x000fe20000100800 */
[----:B--2---:R-:W-:Y:S01]  /*16c50*/  HMMA.16816.F32.BF16 R8, R8, R20, R12 ;  /* 0x000000140808723c */ /* 0x004fe2000004180c */
[----:B------:R-:W3:Y:S01]  /*16c60*/  LDL.LU.64 R14, [R1+0x10d0] ;  /* 0x0010d000010e7983 */ /* 0x000ee20000300a00 */
[----:B------:R-:W3:Y:S02]  /*16c70*/  LDL.LU.64 R12, [R1+0x10c8] ;  /* 0x0010c800010c7983 */ /* 0x000ee40000300a00 */
[----:B------:R0:W-:Y:S02]  /*16c80*/  STL.64 [R1+0x1068], R20 ;  /* 0x0010681401007387 */ /* 0x0001e40000100a00 */
[----:B0-----:R-:W2:Y:S11]  /*16c90*/  LDL.LU.64 R20, [R1+0x90] ;  /* 0x0000900001147983 */ /* 0x001eb60000300a00 */
[----:B------:R-:W-:Y:S06]  /*16ca0*/  @!UPT UIADD3 URZ, URZ, URZ, URZ ;  /* 0x0000003f3f3ff290 */ /* 0x000fec000fffe03f */
[----:B------:R-:W-:Y:S01]  /*16cb0*/  STL.64 [R1+0x100], R8 ;  /* 0x0001000801007387 */ /* 0x000fe20000100a00 */
[----:B------:R3:W-:Y:S02]  /*16cc0*/  STL.64 [R1+0x108], R10 ;  /* 0x0001080a01007387 */ /* 0x0007e40000100a00 */
[C---:B---3--:R-:W-:Y:S01]  /*16cd0*/  HMMA.16816.F32.BF16 R8, R12.reuse, R24, R16 ;  /* 0x000000180c08723c */ /* 0x048fe20000041810 */
[----:B--2---:R0:W-:Y:S02]  /*16ce0*/  STL.64 [R1+0x1080], R20 ;  /* 0x0010801401007387 */ /* 0x0041e40000100a00 */
[----:B0-----:R-:W-:Y:S02]  /*16cf0*/  IMAD.MOV.U32 R20, RZ, RZ, R7 ;  /* 0x000000ffff147224 */ /* 0x001fe400078e0007 */
[----:B------:R-:W-:Y:S11]  /*16d00*/  IMAD.MOV.U32 R21, RZ, RZ, R6 ;  /* 0x000000ffff157224 */ /* 0x000ff600078e0006 */
[----:B------:R-:W-:Y:S07]  /*16d10*/  @!UPT UIADD3 URZ, URZ, URZ, URZ ;  /* 0x0000003f3f3ff290 */ /* 0x000fee000fffe03f */
[----:B------:R-:W-:Y:S01]  /*16d20*/  STL.64 [R1+0xf0], R8 ;  /* 0x0000f00801007387 */ /* 0x000fe20000100a00 */
[----:B------:R-:W-:Y:S03]  /*16d30*/  STL.64 [R1+0xf8], R10 ;  /* 0x0000f80a01007387 */ /* 0x000fe60000100a00 */
[----:B------:R-:W-:Y:S01]  /*16d40*/  STL.64 [R1+0x1098], R20 ;  /* 0x0010981401007387 */ /* 0x000fe20000100a00 */
[----:B------:R0:W-:Y:S03]  /*16d50*/  STL.64 [R1+0x1060], R24 ;  /* 0x0010601801007387 */ /* 0x0001e60000100a00 */
        /* <DEDUP_REMOVED lines=8> */
[----:B------:R-:W2:Y:S01]  /*16de0*/  LDL.LU R8, [R1+0x2b0] ;  /* 0x0002b00001087983 */ /* 0x000ea20000300800 */
[----:B------:R-:W2:Y:S02]  /*16df0*/  LDL.LU R9, [R1+0x2b4] ;  /* 0x0002b40001097983 */ /* 0x000ea40000300800 */
[----:B------:R-:W2:Y:S02]  /*16e00*/  LDL.LU R10, [R1+0x2b8] ;  /* 0x0002b800010a7983 */ /* 0x000ea40000300800 */
[----:B------:R-:W2:Y:S02]  /*16e10*/  LDL.LU R11, [R1+0x2bc] ;  /* 0x0002bc00010b7983 */ /* 0x000ea40000300800 */
[----:B--2---:R-:W-:Y:S01]  /*16e20*/  STL.64 [R1+0x10a8], R10 ;  /* 0x0010a80a01007387 */ /* 0x004fe20000100a00 */
[----:B------:R0:W-:Y:S03]  /*16e30*/  STL.64 [R1+0x10a0], R8 ;  /* 0x0010a00801007387 */ /* 0x0001e60000100a00 */
[----:B0-----:R-:W2:Y:S04]  /*16e40*/  LDL.LU.64 R8, [R1+0x60] ;  /* 0x0000600001087983 */ /* 0x001ea80000300a00 */
[----:B--2---:R0:W-:Y:S04]  /*16e50*/  STL.64 [R1+0x10b8], R8 ;  /* 0x0010b80801007387 */ /* 0x0041e80000100a00 */
[----:B0-----:R-:W2:Y:S01]  /*16e60*/  LDL.LU R8, [R1+0x2d0] ;  /* 0x0002d00001087983 */ /* 0x001ea20000300800 */
[----:B------:R-:W2:Y:S02]  /*16e70*/  LDL.LU R9, [R1+0x2d4] ;  /* 0x0002d40001097983 */ /* 0x000ea40000300800 */
[----:B------:R-:W2:Y:S02]  /*16e80*/  LDL.LU R10, [R1+0x2d8] ;  /* 0x0002d800010a7983 */ /* 0x000ea40000300800 */
[----:B------:R-:W2:Y:S01]  /*16e90*/  LDL.LU R11, [R1+0x2dc] ;  /* 0x0002dc00010b7983 */ /* 0x000ea20000300800 */
[----:B------:R-:W2:Y:S01]  /*16ea0*/  LDL.LU.64 R20, [R1+0x70] ;  /* 0x0000700001147983 */ /* 0x000ea20000300a00 */
[C---:B----4-:R-:W-:Y:S03]  /*16eb0*/  HMMA.16816.F32.BF16 R16, R12.reuse, R4, R16 ;  /* 0x000000040c10723c */ /* 0x050fe60000041810 */
[----:B--2---:R0:W-:Y:S04]  /*16ec0*/  STL.64 [R1+0x10b0], R20 ;  /* 0x0010b01401007387 */ /* 0x0041e80000100a00 */
[----:B0-----:R-:W2:Y:S01]  /*16ed0*/  LDL.LU R20, [R1+0x2c0] ;  /* 0x0002c00001147983 */ /* 0x001ea20000300800 */
[----:B------:R-:W2:Y:S02]  /*16ee0*/  LDL.LU R21, [R1+0x2c4] ;  /* 0x0002c40001157983 */ /* 0x000ea40000300800 */
[----:B------:R-:W2:Y:S02]  /*16ef0*/  LDL.LU R22, [R1+0x2c8] ;  /* 0x0002c80001167983 */ /* 0x000ea40000300800 */
[----:B------:R-:W2:Y:S01]  /*16f00*/  LDL.LU R23, [R1+0x2cc] ;  /* 0x0002cc0001177983 */ /* 0x000ea20000300800 */
[----:B---3--:R-:W-:Y:S01]  /*16f10*/  STL.64 [R1+0x1078], R26 ;  /* 0x0010781a01007387 */ /* 0x008fe20000100a00 */
[----:B------:R0:W-:Y:S03]  /*16f20*/  STL.64 [R1+0x1070], R24 ;  /* 0x0010701801007387 */ /* 0x0001e60000100a00 */
[----:B0-----:R-:W3:Y:S01]  /*16f30*/  LDL.LU R24, [R1+0x290] ;  /* 0x0002900001187983 */ /* 0x001ee20000300800 */
[----:B------:R-:W3:Y:S02]  /*16f40*/  LDL.LU R25, [R1+0x294] ;  /* 0x0002940001197983 */ /* 0x000ee40000300800 */
[----:B------:R-:W4:Y:S02]  /*16f50*/  LDL.LU R26, [R1+0x298] ;  /* 0x00029800011a7983 */ /* 0x000f240000300800 */
[----:B------:R-:W4:Y:S02]  /*16f60*/  LDL.LU R27, [R1+0x29c] ;  /* 0x00029c00011b7983 */ /* 0x000f240000300800 */
[----:B------:R-:W-:Y:S01]  /*16f70*/  IMAD.MOV.U32 R29, RZ, RZ, R17 ;  /* 0x000000ffff1d7224 */ /* 0x000fe200078e0011 */
[----:B----4-:R-:W-:Y:S01]  /*16f80*/  STL.64 [R1+0x1090], R26 ;  /* 0x0010901a01007387 */ /* 0x010fe20000100a00 */
[----:B---3--:R0:W-:Y:S03]  /*16f90*/  STL.64 [R1+0x1088], R24 ;  /* 0x0010881801007387 */ /* 0x0081e60000100a00 */
[----:B0-----:R-:W3:Y:S01]  /*16fa0*/  LDL.LU R24, [R1+0x2a0] ;  /* 0x0002a00001187983 */ /* 0x001ee20000300800 */
[----:B------:R-:W3:Y:S02]  /*16fb0*/  LDL.LU R25, [R1+0x2a4] ;  /* 0x0002a40001197983 */ /* 0x000ee40000300800 */
[----:B------:R-:W3:Y:S02]  /*16fc0*/  LDL.LU R26, [R1+0x2a8] ;  /* 0x0002a800011a7983 */ /* 0x000ee40000300800 */
[----:B------:R-:W3:Y:S01]  /*16fd0*/  LDL.LU R27, [R1+0x2ac] ;  /* 0x0002ac00011b7983 */ /* 0x000ee20000300800 */
[----:B------:R0:W-:Y:S01]  /*16fe0*/  STL [R1+0xe0], R16 ;  /* 0x0000e01001007387 */ /* 0x0001e20000100800 */
[----:B------:R-:W-:Y:S03]  /*16ff0*/  STL [R1+0xec], R19 ;  /* 0x0000ec1301007387 */ /* 0x000fe60000100800 */
[----:B0-----:R-:W4:Y:S01]  /*17000*/  LDL.LU.64 R16, [R1+0x10c0] ;  /* 0x0010c00001107983 */ /* 0x001f220000300a00 */
[----:B------:R0:W-:Y:S03]  /*17010*/  STL.64 [R1+0x1048], R4 ;  /* 0x0010480401007387 */ /* 0x0001e60000100a00 */
[----:B0-----:R-:W2:Y:S01]  /*17020*/  LDL.LU R4, [R1+0x270] ;  /* 0x0002700001047983 */ /* 0x001ea20000300800 */
[----:B------:R-:W2:Y:S02]  /*17030*/  LDL.LU R5, [R1+0x274] ;  /* 0x0002740001057983 */ /* 0x000ea40000300800 */
[----:B------:R-:W2:Y:S02]  /*17040*/  LDL.LU R6, [R1+0x278] ;  /* 0x0002780001067983 */ /* 0x000ea40000300800 */
[----:B------:R-:W2:Y:S01]  /*17050*/  LDL.LU R7, [R1+0x27c] ;  /* 0x00027c0001077983 */ /* 0x000ea20000300800 */
[C---:B----4-:R-:W-:Y:S11]  /*17060*/  HMMA.16816.F32.BF16 R8, R12.reuse, R16, R8 ;  /* 0x000000100c08723c */ /* 0x050ff60000041808 */
[----:B------:R-:W-:Y:S11]  /*17070*/  @!UPT UIADD3 URZ, URZ, URZ, URZ ;  /* 0x0000003f3f3ff290 */ /* 0x000ff6000fffe03f */
[----:B------:R-:W-:Y:S01]  /*17080*/  @!UPT UIADD3 URZ, URZ, URZ, URZ ;  /* 0x0000003f3f3ff290 */ /* 0x000fe2000fffe03f */
[----:B------:R0:W-:Y:S01]  /*17090*/  STL.64 [R1+0xd0], R8 ;  /* 0x0000d00801007387 */ /* 0x0001e20000100a00 */
[----:B------:R-:W-:Y:S03]  /*170a0*/  STL.64 [R1+0xd8], R10 ;  /* 0x0000d80a01007387 */ /* 0x000fe60000100a00 */
[----:B0-----:R-:W2:Y:S01]  /*170b0*/  LDL.LU.64 R8, [R1+0x10b8] ;  /* 0x0010b80001087983 */ /* 0x001ea20000300a00 */
[----:B------:R-:W-:Y:S01]  /*170c0*/  IMAD.MOV.U32 R28, RZ, RZ, R18 ;  /* 0x000000ffff1c7224 */ /* 0x000fe200078e0012 */
[C---:B--2---:R-:W-:Y:S01]  /*170d0*/  HMMA.16816.F32.BF16 R20, R12.reuse, R8, R20 ;  /* 0x000000080c14723c */ /* 0x044fe20000041814 */
[----:B------:R-:W-:Y:S02]  /*170e0*/  IMAD.MOV.U32 R18, RZ, RZ, R8 ;  /* 0x000000ffff127224 */ /* 0x000fe400078e0008 */
[----:B------:R-:W-:Y:S11]  /*170f0*/  IMAD.MOV.U32 R19, RZ, RZ, R9 ;  /* 0x000000ffff137224 */ /* 0x000ff600078e0009 */
[----:B------:R-:W-:Y:S09]  /*17100*/  @!UPT UIADD3 URZ, URZ, URZ, URZ ;  /* 0x0000003f3f3ff290 */ /* 0x000ff2000fffe03f */
[----:B------:R0:W-:Y:S01]  /*17110*/  STL.64 [R1+0xc0], R20 ;  /* 0x0000c01401007387 */ /* 0x0001e20000100a00 */
[----:B------:R-:W-:Y:S03]  /*17120*/  STL.64 [R1+0xc8], R22 ;  /* 0x0000c81601007387 */ /* 0x000fe60000100a00 */
[----:B0-----:R-:W2:Y:S01]  /*17130*/  LDL.LU.64 R20, [R1+0x10b0] ;  /* 0x0010b00001147983 */ /* 0x001ea20000300a00 */
[----:B------:R-:W2:Y:S02]  /*17140*/  LDL.LU.64 R10, [R1+0x10a8] ;  /* 0x0010a800010a7983 */ /* 0x000ea40000300a00 */
[----:B------:R-:W2:Y:S02]  /*17150*/  LDL.LU.64 R8, [R1+0x10a0] ;  /* 0x0010a00001087983 */ /* 0x000ea40000300a00 */
[----:B------:R-:W-:Y:S01]  /*17160*/  STL.64 [R1+0x1040], R18 ;  /* 0x0010401201007387 */ /* 0x000fe20000100a00 */
[----:B------:R0:W-:Y:S04]  /*17170*/  STL.64 [R1+0x1038], R16 ;  /* 0x0010381001007387 */ /* 0x0001e80000100a00 */
[----:B0-----:R-:W4:Y:S01]  /*17180*/  LDL.LU R16, [R1+0x210] ;  /* 0x0002100001107983 */ /* 0x001f220000300800 */
[C---:B--2---:R-:W-:Y:S11]  /*17190*/  HMMA.16816.F32.BF16 R8, R12.reuse, R20, R8 ;  /* 0x000000140c08723c */ /* 0x044ff60000041808 */
[----:B------:R-:W-:Y:S11]  /*171a0*/  @!UPT UIADD3 URZ, URZ, URZ, URZ ;  /* 0x0000003f3f3ff290 */ /* 0x000ff6000fffe03f */
[----:B------:R-:W-:Y:S01]  /*171b0*/  @!UPT UIADD3 URZ, URZ, URZ, URZ ;  /* 0x0000003f3f3ff290 */ /* 0x000fe2000fffe03f */
[----:B------:R0:W-:Y:S01]  /*171c0*/  STL.64 [R1+0xb0], R8 ;  /* 0x0000b00801007387 */ /* 0x0001e20000100a00 */
[----:B------:R-:W-:Y:S02]  /*171d0*/  STL.64 [R1+0xb8], R10 ;  /* 0x0000b80a01007387 */ /* 0x000fe40000100a00 */
[----:B0-----:R-:W-:Y:S02]  /*171e0*/  IMAD.MOV.U32 R9, RZ, RZ, R20 ;  /* 0x000000ffff097224 */ /* 0x001fe400078e0014 */
[----:B------:R-:W-:Y:S02]  /*171f0*/  IMAD.MOV.U32 R8, RZ, RZ, R21 ;  /* 0x000000ffff087224 */ /* 0x000fe400078e0015 */
[----:B------:R-:W3:Y:S02]  /*17200*/  LDL.LU.64 R20, [R1+0x1098] ;  /* 0x0010980001147983 */ /* 0x000ee40000300a00 */
[C---:B---3--:R-:W-:Y:S02]  /*17210*/  HMMA.16816.F32.BF16 R20, R12.reuse, R20, R24 ;  /* 0x000000140c14723c */ /* 0x048fe40000041818 */
        /* <DEDUP_REMOVED lines=15> */
[----:B--2---:R-:W-:Y:S01]  /*17310*/  HMMA.16816.F32.BF16 R12, R12, R20, R24 ;  /* 0x000000140c0c723c */ /* 0x004fe20000041818 */
[----:B------:R-:W2:Y:S01]  /*17320*/  LDL.LU.64 R24, [R1+0x1060] ;  /* 0x0010600001187983 */ /* 0x000ea20000300a00 */
[----:B------:R-:W2:Y:S02]  /*17330*/  LDL.LU.64 R22, [R1+0x1058] ;  /* 0x0010580001167983 */ /* 0x000ea40000300a00 */
[----:B------:R-:W2:Y:S11]  /*17340*/  LDL.LU.64 R20, [R1+0x1050] ;  /* 0x0010500001147983 */ /* 0x000eb60000300a00 */
[----:B------:R-:W-:Y:S08]  /*17350*/  @!UPT UIADD3 URZ, URZ, URZ, URZ ;  /* 0x0000003f3f3ff290 */ /* 0x000ff0000fffe03f */
[----:B------:R-:W-:Y:S01]  /*17360*/  STL.64 [R1+0x30], R12 ;  /* 0x0000300c01007387 */ /* 0x000fe20000100a00 */
[----:B------:R0:W-:Y:S03]  /*17370*/  STL.64 [R1+0x38], R14 ;  /* 0x0000380e01007387 */ /* 0x0001e60000100a00 */
[----:B0-----:R-:W3:Y:S01]  /*17380*/  LDL R15, [R1+0x3f4] ;  /* 0x0003f400010f7983 */ /* 0x001ee20000100800 */
[----:B------:R-:W-:Y:S02]  /*17390*/  IMAD.MOV.U32 R17, RZ, RZ, R3 ;  /* 0x000000ffff117224 */ /* 0x000fe400078e0003 */
[----:B------:R-:W-:Y:S02]  /*173a0*/  IMAD.MOV.U32 R18, RZ, RZ, R2 ;  /* 0x000000ffff127224 */ /* 0x000fe400078e0002 */
[----:B------:R-:W-:Y:S01]  /*173b0*/  IMAD.MOV.U32 R19, RZ, RZ, R0 ;  /* 0x000000ffff137224 */ /* 0x000fe200078e0000 */
[C---:B--2---:R-:W-:Y:S01]  /*173c0*/  HMMA.16816.F32.BF16 R24, R20.reuse, R24, R4 ;  /* 0x000000181418723c */ /* 0x044fe20000041804 */
[----:B------:R-:W4:Y:S11]  /*173d0*/  LDL.LU.64 R4, [R1+0x1048] ;  /* 0x0010480001047983 */ /* 0x000f360000300a00 */
[----:B------:R-:W-:Y:S11]  /*173e0*/  @!UPT UIADD3 URZ, URZ, URZ, URZ ;  /* 0x0000003f3f3ff290 */ /* 0x000ff6000fffe03f */
[----:B------:R-:W-:Y:S01]  /*173f0*/  STL [R1+0x20], R24 ;  /* 0x0000201801007387 */ /* 0x000fe20000100800 */
[----:B------:R-:W-:Y:S02]  /*17400*/  IMAD.MOV.U32 R3, RZ, RZ, R25 ;  /* 0x000000ffff037224 */ /* 0x000fe400078e0019 */
[----:B------:R-:W-:Y:S02]  /*17410*/  IMAD.MOV.U32 R2, RZ, RZ, R26 ;  /* 0x000000ffff027224 */ /* 0x000fe400078e001a */
[----:B------:R-:W-:Y:S02]  /*17420*/  IMAD.MOV.U32 R0, RZ, RZ, R27 ;  /* 0x000000ffff007224 */ /* 0x000fe400078e001b */
[----:B---3--:R-:W0:Y:S04]  /*17430*/  LDSM.16.MT88.4 R24, [R15+0xa000] ;  /* 0x00a000000f18783b */ /* 0x008e280000004200 */
[----:B------:R-:W-:Y:S01]  /*17440*/  STL [R1+0xeac], R2 ;  /* 0x000eac0201007387 */ /* 0x000fe20000100800 */
[----:B------:R-:W-:Y:S03]  /*17450*/  STL [R1+0xea8], R3 ;  /* 0x000ea80301007387 */ /* 0x000fe60000100800 */
[----:B0-----:R-:W-:Y:S01]  /*17460*/  STL.64 [R1+0xfe0], R26 ;  /* 0x000fe01a01007387 */ /* 0x001fe20000100a00 */
[----:B------:R0:W-:Y:S03]  /*17470*/  STL.64 [R1+0xfd8], R24 ;  /* 0x000fd81801007387 */ /* 0x0001e60000100a00 */
[----:B0-----:R-:W2:Y:S01]  /*17480*/  LDL.LU R24, [R1+0x220] ;  /* 0x0002200001187983 */ /* 0x001ea20000300800 */
[----:B------:R-:W2:Y:S02]  /*17490*/  LDL.LU R25, [R1+0x224] ;  /* 0x0002240001197983 */ /* 0x000ea40000300800 */
[----:B------:R-:W2:Y:S02]  /*174a0*/  LDL.LU R26, [R1+0x228] ;  /* 0x00022800011a7983 */ /* 0x000ea40000300800 */
[----:B------:R-:W2:Y:S01]  /*174b0*/  LDL.LU R27, [R1+0x22c] ;  /* 0x00022c00011b7983 */ /* 0x000ea20000300800 */
[C---:B----4-:R-:W-:Y:S01]  /*174c0*/  HMMA.16816.F32.BF16 R4, R20.reuse, R4, R16 ;  /* 0x000000041404723c */ /* 0x050fe20000041810 */
[----:B------:R-:W3:Y:S01]  /*174d0*/  LDL.LU.64 R18, [R1+0x1040] ;  /* 0x0010400001127983 */ /* 0x000ee20000300a00 */
[----:B------:R-:W2:Y:S11]  /*174e0*/  LDL.LU.64 R16, [R1+0x1038] ;  /* 0x0010380001107983 */ /* 0x000eb60000300a00 */
[----:B------:R-:W-:Y:S10]  /*174f0*/  @!UPT UIADD3 URZ, URZ, URZ, URZ ;  /* 0x0000003f3f3ff290 */ /* 0x000ff4000fffe03f */
[----:B------:R-:W-:Y:S01]  /*17500*/  STL.64 [R1+0x210], R4 ;  /* 0x0002100401007387 */ /* 0x000fe20000100a00 */
[----:B------:R-:W-:Y:S02]  /*17510*/  STL.64 [R1+0x218], R6 ;  /* 0x0002180601007387 */ /* 0x000fe40000100a00 */
[----:B------:R-:W0:Y:S02]  /*17520*/  LDSM.16.MT88.4 R4, [R15+0xa080] ;  /* 0x00a080000f04783b */ /* 0x000e240000004200 */
[----:B0-----:R-:W-:Y:S02]  /*17530*/  STL.64 [R1+0xf68], R6 ;  /* 0x000f680601007387 */ /* 0x001fe40000100a00 */
[----:B------:R3:W-:Y:S01]  /*17540*/  STL.64 [R1+0xf60], R4 ;  /* 0x000f600401007387 */ /* 0x0007e20000100a00 */
[----:B--2---:R-:W-:Y:S01]  /*17550*/  HMMA.16816.F32.BF16 R24, R20, R16, R24 ;  /* 0x000000101418723c */ /* 0x004fe20000041818 */
[----:B---3--:R-:W-:Y:S02]  /*17560*/  IMAD.MOV.U32 R4, RZ, RZ, R18 ;  /* 0x000000ffff047224 */ /* 0x008fe400078e0012 */
[----:B------:R-:W-:Y:S01]  /*17570*/  IMAD.MOV.U32 R5, RZ, RZ, R19 ;  /* 0x000000ffff057224 */ /* 0x000fe200078e0013 */
[----:B------:R-:W2:Y:S01]  /*17580*/  LDL.LU R18, [R1+0x1034] ;  /* 0x0010340001127983 */ /* 0x000ea20000300800 */
[----:B------:R-:W2:Y:S11]  /*17590*/  LDL.LU R19, [R1+0x1030] ;  /* 0x0010300001137983 */ /* 0x000eb60000300800 */
[----:B------:R-:W-:Y:S08]  /*175a0*/  @!UPT UIADD3 URZ, URZ, URZ, URZ ;  /* 0x0000003f3f3ff290 */ /* 0x000ff0000fffe03f */
[----:B------:R-:W-:Y:S02]  /*175b0*/  IMAD.MOV.U32 R2, RZ, RZ, R24 ;  /* 0x000000ffff027224 */ /* 0x000fe400078e0018 */
[----:B------:R-:W-:Y:S01]  /*175c0*/  IMAD.MOV.U32 R3, RZ, RZ, R25 ;  /* 0x000000ffff037224 */ /* 0x000fe200078e0019 */
[----:B------:R-:W3:Y:S01]  /*175d0*/  LDL.LU R24, [R1+0x200] ;  /* 0x0002000001187983 */ /* 0x000ee20000300800 */
[----:B------:R-:W-:Y:S02]  /*175e0*/  IMAD.MOV.U32 R17, RZ, RZ, R26 ;  /* 0x000000ffff117224 */ /* 0x000fe400078e001a */
[----:B------:R-:W3:Y:S02]  /*175f0*/  LDL.LU R25, [R1+0x204] ;  /* 0x0002040001197983 */ /* 0x000ee40000300800 */
[----:B------:R-:W-:Y:S01]  /*17600*/  IMAD.MOV.U32 R16, RZ, RZ, R27 ;  /* 0x000000ffff107224 */ /* 0x000fe200078e001b */
[----:B------:R-:W4:Y:S01]  /*17610*/  LDL.LU R26, [R1+0x208] ;  /* 0x00020800011a7983 */ /* 0x000f220000300800 */
[----:B------:R-:W4:Y:S03]  /*17620*/  LDL.LU R27, [R1+0x20c] ;  /* 0x00020c00011b7983 */ /* 0x000f260000300800 */
[----:B----4-:R-:W-:Y:S01]  /*17630*/  STL.64 [R1+0xff0], R26 ;  /* 0x000ff01a01007387 */ /* 0x010fe20000100a00 */
[----:B---3--:R0:W-:Y:S02]  /*17640*/  STL.64 [R1+0xfe8], R24 ;  /* 0x000fe81801007387 */ /* 0x0081e40000100a00 */
[----:B0-----:R-:W-:-:S02]  /*17650*/  IMAD.MOV.U32 R24, RZ, RZ, R11 ;  /* 0x000000ffff187224 */ /* 0x001fc400078e000b */
[----:B------:R-:W-:-:S05]  /*17660*/  IMAD.MOV.U32 R25, RZ, RZ, R10 ;  /* 0x000000ffff197224 */ /* 0x000fca00078e000a */
[----:B------:R0:W-:Y:S04]  /*17670*/  STL.64 [R1+0x1008], R24 ;  /* 0x0010081801007387 */ /* 0x0001e80000100a00 */
[----:B0-----:R-:W3:Y:S01]  /*17680*/  LDL.LU R24, [R1+0x240] ;  /* 0x0002400001187983 */ /* 0x001ee20000300800 */
[----:B------:R-:W3:Y:S02]  /*17690*/  LDL.LU R25, [R1+0x244] ;  /* 0x0002440001197983 */ /* 0x000ee40000300800 */
[----:B------:R-:W4:Y:S02]  /*176a0*/  LDL.LU R26, [R1+0x248] ;  /* 0x00024800011a7983 */ /* 0x000f240000300800 */
[----:B------:R-:W4:Y:S02]  /*176b0*/  LDL.LU R27, [R1+0x24c] ;  /* 0x00024c00011b7983 */ /* 0x000f240000300800 */
[----:B----4-:R-:W-:Y:S01]  /*176c0*/  STL.64 [R1+0x1018], R26 ;  /* 0x0010181a01007387 */ /* 0x010fe20000100a00 */
[----:B---3--:R0:W-:Y:S02]  /*176d0*/  STL.64 [R1+0x1010], R24 ;  /* 0x0010101801007387 */ /* 0x0081e40000100a00 */
[----:B0-----:R-:W-:-:S02]  /*176e0*/  IMAD.MOV.U32 R24, RZ, RZ, R9 ;  /* 0x000000ffff187224 */ /* 0x001fc400078e0009 */
[----:B------:R-:W-:Y:S02]  /*176f0*/  IMAD.MOV.U32 R25, RZ, RZ, R8 ;  /* 0x000000ffff197224 */ /* 0x000fe400078e0008 */
[----:B------:R-:W0:Y:S04]  /*17700*/  LDSM.16.MT88.4 R8, [R15+0xa100] ;  /* 0x00a100000f08783b */ /* 0x000e280000004200 */
[----:B--2---:R-:W-:Y:S01]  /*17710*/  STL.64 [R1+0xfb8], R18 ;  /* 0x000fb81201007387 */ /* 0x004fe20000100a00 */
[----:B------:R1:W-:Y:S02]  /*17720*/  STL.64 [R1+0xfb0], R16 ;  /* 0x000fb01001007387 */ /* 0x0003e40000100a00 */
[----:B------:R-:W2:Y:S01]  /*17730*/  LDSM.16.MT88.4 R12, [R15+0xa180] ;  /* 0x00a180000f0c783b */ /* 0x000ea20000004200 */
[----:B-1----:R-:W3:Y:S03]  /*17740*/  LDL.LU R16, [R1+0x260] ;  /* 0x0002600001107983 */ /* 0x002ee60000300800 */
[----:B------:R-:W3:Y:S02]  /*17750*/  LDL.LU R17, [R1+0x264] ;  /* 0x0002640001117983 */ /* 0x000ee40000300800 */
[----:B------:R-:W3:Y:S02]  /*17760*/  LDL.LU R18, [R1+0x268] ;  /* 0x0002680001127983 */ /* 0x000ee40000300800 */
[----:B------:R-:W3:Y:S01]  /*17770*/  LDL.LU R19, [R1+0x26c] ;  /* 0x00026c0001137983 */ /* 0x000ee20000300800 */
[----:B0-----:R-:W-:Y:S01]  /*17780*/  STL.64 [R1+0xeb8], R10 ;  /* 0x000eb80a01007387 */ /* 0x001fe20000100a00 */
[----:B------:R0:W-:Y:S03]  /*17790*/  STL.64 [R1+0xeb0], R8 ;  /* 0x000eb00801007387 */ /* 0x0001e60000100a00 */
[----:B0-----:R-:W4:Y:S01]  /*177a0*/  LDL.LU.64 R8, [R1+0xa0] ;  /* 0x0000a00001087983 */ /* 0x001f220000300a00 */
[----:B------:R-:W2:Y:S01]  /*177b0*/  LDL.64 R10, [R1+0xa8] ;  /* 0x0000a800010a7983 */ /* 0x000ea20000100a00 */
[C---:B---3--:R-:W-:Y:S02]  /*177c0*/  HMMA.16816.F32.BF16 R4, R20.reuse, R4, R16 ;  /* 0x000000041404723c */ /* 0x048fe40000041810 */
[----:B--2---:R-:W-:Y:S01]  /*177d0*/  STL.64 [R1+0x1028], R10 ;  /* 0x0010280a01007387 */ /* 0x004fe20000100a00 */
[----:B----4-:R0:W-:Y:S03]  /*177e0*/  STL.64 [R1+0x1020], R8 ;  /* 0x0010200801007387 */ /* 0x0101e60000100a00 */
[----:B0-----:R-:W2:Y:S01]  /*177f0*/  LDL.LU R8, [R1+0x250] ;  /* 0x0002500001087983 */ /* 0x001ea20000300800 */
[----:B------:R-:W2:Y:S02]  /*17800*/  LDL.LU R9, [R1+0x254] ;  /* 0x0002540001097983 */ /* 0x000ea40000300800 */
[----:B------:R-:W2:Y:S02]  /*17810*/  LDL.LU R10, [R1+0x258] ;  /* 0x00025800010a7983 */ /* 0x000ea40000300800 */
[----:B------:R-:W2:Y:S01]  /*17820*/  LDL.LU R11, [R1+0x25c] ;  /* 0x00025c00010b7983 */ /* 0x000ea20000300800 */
[----:B------:R-:W3:Y:S11]  /*17830*/  LDL R18, [R1+0x8] ;  /* 0x0000080001127983 */ /* 0x000ef60000100800 */
[----:B------:R0:W-:Y:S02]  /*17840*/  STL.64 [R1+0x260], R4 ;  /* 0x0002600401007387 */ /* 0x0001e40000100a00 */
[----:B------:R1:W-:Y:S02]  /*17850*/  STL.64 [R1+0x268], R6 ;  /* 0x0002680601007387 */ /* 0x0003e40000100a00 */
[----:B------:R-:W3:Y:S01]  /*17860*/  LDL R19, [R1+0xc] ;  /* 0x00000c0001137983 */ /* 0x000ee20000100800 */
[----:B0-----:R-:W4:Y:S01]  /*17870*/  LDL.LU R4, [R1+0x1f0] ;  /* 0x0001f00001047983 */ /* 0x001f220000300800 */
[----:B------:R-:W4:Y:S02]  /*17880*/  LDL.LU R5, [R1+0x1f4] ;  /* 0x0001f40001057983 */ /* 0x000f240000300800 */
[----:B-1----:R-:W3:Y:S02]  /*17890*/  LDL.LU R6, [R1+0x1f8] ;  /* 0x0001f80001067983 */ /* 0x002ee40000300800 */
[----:B------:R-:W3:Y:S01]  /*178a0*/  LDL.LU R7, [R1+0x1fc] ;  /* 0x0001fc0001077983 */ /* 0x000ee20000300800 */
[C---:B--2---:R-:W-:Y:S01]  /*178b0*/  HMMA.16816.F32.BF16 R24, R20.reuse, R24, R8 ;  /* 0x000000181418723c */ /* 0x044fe20000041808 */
[----:B---3--:R-:W-:Y:S01]  /*178c0*/  STL.64 [R1+0x1000], R6 ;  /* 0x0010000601007387 */ /* 0x008fe20000100a00 */
[----:B----4-:R0:W-:Y:S03]  /*178d0*/  STL.64 [R1+0xff8], R4 ;  /* 0x000ff80401007387 */ /* 0x0101e60000100a00 */
[----:B0-----:R-:W2:Y:S01]  /*178e0*/  LDL.LU R4, [R1+0x230] ;  /* 0x0002300001047983 */ /* 0x001ea20000300800 */
[----:B------:R-:W2:Y:S02]  /*178f0*/  LDL.LU R5, [R1+0x234] ;  /* 0x0002340001057983 */ /* 0x000ea40000300800 */
[----:B------:R-:W2:Y:S02]  /*17900*/  LDL.LU R6, [R1+0x238] ;  /* 0x0002380001067983 */ /* 0x000ea40000300800 */
[----:B------:R-:W2:Y:S01]  /*17910*/  LDL.LU R7, [R1+0x23c] ;  /* 0x00023c0001077983 */ /* 0x000ea20000300800 */
[----:B------:R0:W-:Y:S04]  /*17920*/  STL.64 [R1+0xfd0], R18 ;  /* 0x000fd01201007387 */ /* 0x0001e80000100a00 */
[----:B0-----:R-:W3:Y:S01]  /*17930*/  LDL.64 R18, [R1+0x18] ;  /* 0x0000180001127983 */ /* 0x001ee20000100a00 */
[----:B------:R-:W-:Y:S02]  /*17940*/  STL.64 [R1+0xe38], R14 ;  /* 0x000e380e01007387 */ /* 0x000fe40000100a00 */
[----:B------:R0:W-:Y:S02]  /*17950*/  STL.64 [R1+0xe30], R12 ;  /* 0x000e300c01007387 */ /* 0x0001e40000100a00 */
[----:B0-----:R-:W4:Y:S01]  /*17960*/  LDL.LU.64 R12, [R1+0x80] ;  /* 0x00008000010c7983 */ /* 0x001f220000300a00 */
[----:B------:R-:W2:Y:S02]  /*17970*/  LDL.LU.64 R14, [R1+0x88] ;  /* 0x00008800010e7983 */ /* 0x000ea40000300a00 */
[----:B------:R-:W2:Y:S02]  /*17980*/  LDL.LU.64 R10, [R1+0x1028] ;  /* 0x00102800010a7983 */ /* 0x000ea40000300a00 */
[----:B------:R-:W2:Y:S01]  /*17990*/  LDL.LU.64 R8, [R1+0x1020] ;  /* 0x0010200001087983 */ /* 0x000ea20000300a00 */
[----:B------:R-:W-:Y:S01]  /*179a0*/  STL.64 [R1+0x290], R24 ;  /* 0x0002901801007387 */ /* 0x000fe20000100a00 */
[----:B------:R0:W-:Y:S03]  /*179b0*/  STL.64 [R1+0x298], R26 ;  /* 0x0002981a01007387 */ /* 0x0001e60000100a00 */
[----:B0-----:R-:W2:Y:S01]  /*179c0*/  LDL.LU.64 R26, [R1+0x1018] ;  /* 0x00101800011a7983 */ /* 0x001ea20000300a00 */
        /* <DEDUP_REMOVED lines=8> */
[----:B0-----:R-:W2:Y:S04]  /*17a50*/  LDL.64 R10, [R1+0x68] ;  /* 0x00006800010a7983 */ /* 0x001ea80000100a00 */
[----:B--2---:R0:W-:Y:S01]  /*17a60*/  STL.64 [R1+0xfa8], R10 ;  /* 0x000fa80a01007387 */ /* 0x0041e20000100a00 */
[----:B------:R-:W2:Y:S02]  /*17a70*/  LDL.LU R8, [R1+0x1d0] ;  /* 0x0001d00001087983 */ /* 0x000ea40000300800 */
[----:B------:R-:W2:Y:S01]  /*17a80*/  LDL.LU R9, [R1+0x1d4] ;  /* 0x0001d40001097983 */ /* 0x000ea20000300800 */
[----:B0-----:R-:W2:Y:S01]  /*17a90*/  LDL.LU R10, [R1+0x1d8] ;  /* 0x0001d800010a7983 */ /* 0x001ea20000300800 */
[----:B------:R-:W2:Y:S01]  /*17aa0*/  LDL.LU R11, [R1+0x1dc] ;  /* 0x0001dc00010b7983 */ /* 0x000ea20000300800 */
[C---:B------:R-:W-:Y:S02]  /*17ab0*/  HMMA.16816.F32.BF16 R24, R20.reuse, R24, R4 ;  /* 0x000000181418723c */ /* 0x040fe40000041804 */
[----:B--2---:R-:W-:Y:S01]  /*17ac0*/  STL.64 [R1+0xfc8], R10 ;  /* 0x000fc80a01007387 */ /* 0x004fe20000100a00 */
[----:B------:R0:W-:Y:S03]  /*17ad0*/  STL.64 [R1+0xfc0], R8 ;  /* 0x000fc00801007387 */ /* 0x0001e60000100a00 */
[----:B0-----:R-:W2:Y:S01]  /*17ae0*/  LDL.LU R8, [R1+0x1e0] ;  /* 0x0001e00001087983 */ /* 0x001ea20000300800 */
[----:B------:R-:W2:Y:S02]  /*17af0*/  LDL.LU R9, [R1+0x1e4] ;  /* 0x0001e40001097983 */ /* 0x000ea40000300800 */
[----:B------:R-:W2:Y:S02]  /*17b00*/  LDL.LU R10, [R1+0x1e8] ;  /* 0x0001e800010a7983 */ /* 0x000ea40000300800 */
[----:B------:R-:W2:Y:S01]  /*17b10*/  LDL.LU R11, [R1+0x1ec] ;  /* 0x0001ec00010b7983 */ /* 0x000ea20000300800 */
[----:B------:R-:W3:Y:S01]  /*17b20*/  LDL.LU.64 R6, [R1+0x1000] ;  /* 0x0010000001067983 */ /* 0x000ee20000300a00 */
[----:B------:R-:W3:Y:S10]  /*17b30*/  LDL.LU.64 R4, [R1+0xff8] ;  /* 0x000ff80001047983 */ /* 0x000ef40000300a00 */
[----:B------:R-:W-:Y:S02]  /*17b40*/  STL.64 [R1+0x2b0], R24 ;  /* 0x0002b01801007387 */ /* 0x000fe40000100a00 */
[----:B------:R0:W-:Y:S02]  /*17b50*/  STL.64 [R1+0x2b8], R26 ;  /* 0x0002b81a01007387 */ /* 0x0001e40000100a00 */
[----:B0-----:R-:W4:Y:S01]  /*17b60*/  LDL.LU.64 R26, [R1+0xff0] ;  /* 0x000ff000011a7983 */ /* 0x001f220000300a00 */
[----:B------:R-:W4:Y:S02]  /*17b70*/  LDL.LU.64 R24, [R1+0xfe8] ;  /* 0x000fe80001187983 */ /* 0x000f240000300a00 */
[----:B----4-:R-:W-:Y:S01]  /*17b80*/  HMMA.16816.F32.BF16 R20, R20, R12, R24 ;  /* 0x0000000c1414723c */ /* 0x010fe20000041818 */
[----:B------:R-:W3:Y:S01]  /*17b90*/  LDL.LU.64 R26, [R1+0xfe0] ;  /* 0x000fe000011a7983 */ /* 0x000ee20000300a00 */
[----:B------:R-:W3:Y:S11]  /*17ba0*/  LDL.LU.64 R24, [R1+0xfd8] ;  /* 0x000fd80001187983 */ /* 0x000ef60000300a00 */
[----:B------:R-:W-:Y:S10]  /*17bb0*/  @!UPT UIADD3 URZ, URZ, URZ, URZ ;  /* 0x0000003f3f3ff290 */ /* 0x000ff4000fffe03f */
[----:B------:R0:W-:Y:S01]  /*17bc0*/  STL.64 [R1+0x280], R20 ;  /* 0x0002801401007387 */ /* 0x0001e20000100a00 */
[----:B------:R1:W-:Y:S03]  /*17bd0*/  STL.64 [R1+0x288], R22 ;  /* 0x0002881601007387 */ /* 0x0003e60000100a00 */
[----:B0-----:R-:W4:Y:S01]  /*17be0*/  LDL.LU R20, [R1+0x1a0] ;  /* 0x0001a00001147983 */ /* 0x001f220000300800 */
[----:B------:R-:W4:Y:S02]  /*17bf0*/  LDL.LU R21, [R1+0x1a4] ;  /* 0x0001a40001157983 */ /* 0x000f240000300800 */
[----:B-1----:R-:W2:Y:S02]  /*17c00*/  LDL.LU R22, [R1+0x1a8] ;  /* 0x0001a80001167983 */ /* 0x002ea40000300800 */
[----:B------:R-:W2:Y:S01]  /*17c10*/  LDL.LU R23, [R1+0x1ac] ;  /* 0x0001ac0001177983 */ /* 0x000ea20000300800 */
[----:B---3--:R-:W-:Y:S01]  /*17c20*/  HMMA.16816.F32.BF16 R4, R24, R18, R4 ;  /* 0x000000121804723c */ /* 0x008fe20000041804 */
[----:B--2---:R-:W-:Y:S01]  /*17c30*/  STL.64 [R1+0xfa0], R22 ;  /* 0x000fa01601007387 */ /* 0x004fe20000100a00 */
[----:B----4-:R0:W-:Y:S03]  /*17c40*/  STL.64 [R1+0xf98], R20 ;  /* 0x000f981401007387 */ /* 0x0101e60000100a00 */
[----:B0-----:R-:W2:Y:S01]  /*17c50*/  LDL.LU R20, [R1+0x1c0] ;  /* 0x0001c00001147983 */ /* 0x001ea20000300800 */
[----:B------:R-:W2:Y:S02]  /*17c60*/  LDL.LU R21, [R1+0x1c4] ;  /* 0x0001c40001157983 */ /* 0x000ea40000300800 */
[----:B------:R-:W2:Y:S02]  /*17c70*/  LDL.LU R22, [R1+0x1c8] ;  /* 0x0001c80001167983 */ /* 0x000ea40000300800 */
[----:B------:R-:W2:Y:S01]  /*17c80*/  LDL.LU R23, [R1+0x1cc] ;  /* 0x0001cc0001177983 */ /* 0x000ea20000300800 */
[----:B------:R0:W-:Y:S04]  /*17c90*/  STL.64 [R1+0xf70], R14 ;  /* 0x000f700e01007387 */ /* 0x0001e80000100a00 */
[----:B0-----:R-:W3:Y:S08]  /*17ca0*/  LDL.64 R14, [R1+0x78] ;  /* 0x00007800010e7983 */ /* 0x001ef00000100a00 */
[----:B------:R0:W-:Y:S02]  /*17cb0*/  STL.64 [R1+0x270], R4 ;  /* 0x0002700401007387 */ /* 0x0001e40000100a00 */
[----:B------:R-:W-:Y:S02]  /*17cc0*/  STL.64 [R1+0x278], R6 ;  /* 0x0002780601007387 */ /* 0x000fe40000100a00 */
[----:B0-----:R-:W-:-:S02]  /*17cd0*/  IMAD.MOV.U32 R5, RZ, RZ, R18 ;  /* 0x000000ffff057224 */ /* 0x001fc400078e0012 */
[----:B------:R-:W-:Y:S02]  /*17ce0*/  IMAD.MOV.U32 R4, RZ, RZ, R19 ;  /* 0x000000ffff047224 */ /* 0x000fe400078e0013 */
[----:B------:R-:W4:Y:S02]  /*17cf0*/  LDL.LU.64 R18, [R1+0xfd0] ;  /* 0x000fd00001127983 */ /* 0x000f240000300a00 */
[C---:B----4-:R-:W-:Y:S02]  /*17d00*/  HMMA.16816.F32.BF16 R16, R24.reuse, R18, R8 ;  /* 0x000000121810723c */ /* 0x050fe40000041808 */
[----:B------:R-:W4:Y:S01]  /*17d10*/  LDL.LU.64 R10, [R1+0xfc8] ;  /* 0x000fc800010a7983 */ /* 0x000f220000300a00 */
[----:B------:R-:W4:Y:S11]  /*17d20*/  LDL.LU.64 R8, [R1+0xfc0] ;  /* 0x000fc00001087983 */ /* 0x000f360000300a00 */
[----:B------:R-:W-:Y:S09]  /*17d30*/  @!UPT UIADD3 URZ, URZ, URZ, URZ ;  /* 0x0000003f3f3ff290 */ /* 0x000ff2000fffe03f */
[----:B------:R-:W-:Y:S01]  /*17d40*/  STL.64 [R1+0x250], R16 ;  /* 0x0002501001007387 */ /* 0x000fe20000100a00 */
[----:B------:R0:W-:Y:S03]  /*17d50*/  STL.64 [R1+0x258], R18 ;  /* 0x0002581201007387 */ /* 0x0001e60000100a00 */
[----:B0-----:R-:W4:Y:S01]  /*17d60*/  LDL.LU.64 R18, [R1+0xfb8] ;  /* 0x000fb80001127983 */ /* 0x001f220000300a00 */
[----:B------:R-:W2:Y:S01]  /*17d70*/  LDL.LU.64 R16, [R1+0xfb0] ;  /* 0x000fb00001107983 */ /* 0x000ea20000300a00 */
[C---:B----4-:R-:W-:Y:S11]  /*17d80*/  HMMA.16816.F32.BF16 R8, R24.reuse, R18, R8 ;  /* 0x000000121808723c */ /* 0x050ff60000041808 */
[----:B------:R-:W-:Y:S11]  /*17d90*/  @!UPT UIADD3 URZ, URZ, URZ, URZ ;  /* 0x0000003f3f3ff290 */ /* 0x000ff6000fffe03f */
[----:B------:R-:W-:Y:S01]  /*17da0*/  @!UPT UIADD3 URZ, URZ, URZ, URZ ;  /* 0x0000003f3f3ff290 */ /* 0x000fe2000fffe03f */
[----:B------:R-:W-:Y:S01]  /*17db0*/  STL.64 [R1+0x240], R8 ;  /* 0x0002400801007387 */ /* 0x000fe20000100a00 */
[----:B------:R0:W-:Y:S03]  /*17dc0*/  STL.64 [R1+0x248], R10 ;  /* 0x0002480a01007387 */ /* 0x0001e60000100a00 */
[----:B0-----:R-:W4:Y:S01]  /*17dd0*/  LDL.LU.64 R10, [R1+0xfa8] ;  /* 0x000fa800010a7983 */ /* 0x001f220000300a00 */
[----:B------:R-:W-:Y:S02]  /*17de0*/  STL.64 [R1+0xf38], R18 ;  /* 0x000f381201007387 */ /* 0x000fe40000100a00 */
[----:B--2---:R0:W-:Y:S02]  /*17df0*/  STL.64 [R1+0xf30], R16 ;  /* 0x000f301001007387 */ /* 0x0041e40000100a00 */
[----:B0-----:R-:W3:Y:S01]  /*17e00*/  LDL.LU R16, [R1+0x1b0] ;  /* 0x0001b00001107983 */ /* 0x001ee20000300800 */
[----:B------:R-:W3:Y:S02]  /*17e10*/  LDL.LU R17, [R1+0x1b4] ;  /* 0x0001b40001117983 */ /* 0x000ee40000300800 */
[----:B------:R-:W3:Y:S02]  /*17e20*/  LDL.LU R18, [R1+0x1b8] ;  /* 0x0001b80001127983 */ /* 0x000ee40000300800 */
[----:B------:R-:W3:Y:S01]  /*17e30*/  LDL.LU R19, [R1+0x1bc] ;  /* 0x0001bc0001137983 */ /* 0x000ee20000300800 */
[----:B----4-:R-:W-:Y:S01]  /*17e40*/  HMMA.16816.F32.BF16 R20, R24, R10, R20 ;  /* 0x0000000a1814723c */ /* 0x010fe20000041814 */
[----:B------:R-:W-:-:S02]  /*17e50*/  IMAD.MOV.U32 R7, RZ, RZ, R10 ;  /* 0x000000ffff077224 */ /* 0x000fc400078e000a */
[----:B------:R-:W-:Y:S11]  /*17e60*/  IMAD.MOV.U32 R6, RZ, RZ, R11 ;  /* 0x000000ffff067224 */ /* 0x000ff600078e000b */
[----:B------:R-:W-:Y:S09]  /*17e70*/  @!UPT UIADD3 URZ, URZ, URZ, URZ ;  /* 0x0000003f3f3ff290 */ /* 0x000ff2000fffe03f */
[----:B------:R-:W-:Y:S01]  /*17e80*/  STL.64 [R1+0x230], R20 ;  /* 0x0002301401007387 */ /* 0x000fe20000100a00 */
[----:B------:R0:W-:Y:S03]  /*17e90*/  STL.64 [R1+0x238], R22 ;  /* 0x0002381601007387 */ /* 0x0001e60000100a00 */
[----:B0-----:R-:W2:Y:S01]  /*17ea0*/  LDL.LU.64 R22, [R1+0xfa0] ;  /* 0x000fa00001167983 */ /* 0x001ea20000300a00 */
[----:B------:R-:W2:Y:S02]  /*17eb0*/  LDL.LU.64 R20, [R1+0xf98] ;  /* 0x000f980001147983 */ /* 0x000ea40000300a00 */
[----:B------:R-:W2:Y:S01]  /*17ec0*/  LDL.LU.64 R10, [R1+0xf90] ;  /* 0x000f9000010a7983 */ /* 0x000ea20000300a00 */
[C---:B---3--:R-:W-:Y:S11]  /*17ed0*/  HMMA.16816.F32.BF16 R16, R24.reuse, R14, R16 ;  /* 0x0000000e1810723c */ /* 0x048ff60000041810 */
[----:B------:R-:W-:Y:S11]  /*17ee0*/  @!UPT UIADD3 URZ, URZ, URZ, URZ ;  /* 0x0000003f3f3ff290 */ /* 0x000ff6000fffe03f */
[----:B------:R-:W-:Y:S01]  /*17ef0*/  @!UPT UIADD3 URZ, URZ, URZ, URZ ;  /* 0x0000003f3f3ff290 */ /* 0x000fe2000fffe03f */
[----:B------:R-:W-:Y:S01]  /*17f00*/  STL.64 [R1+0x1e0], R16 ;  /* 0x0001e01001007387 */ /* 0x000fe20000100a00 */
[----:B------:R0:W-:Y:S02]  /*17f10*/  STL.64 [R1+0x1e8], R18 ;  /* 0x0001e81201007387 */ /* 0x0001e40000100a00 */
[----:B------:R-:W3:Y:S02]  /*17f20*/  LDL.LU R8, [R1+0x100] ;  /* 0x0001000001087983 */ /* 0x000ee40000300800 */
[----:B------:R-:W3:Y:S01]  /*17f30*/  LDL.LU R9, [R1+0x104] ;  /* 0x0001040001097983 */ /* 0x000ee20000300800 */
[----:B--2---:R-:W-:Y:S01]  /*17f40*/  HMMA.16816.F32.BF16 R20, R24, R10, R20 ;  /* 0x0000000a1814723c */ /* 0x004fe20000041814 */
[----:B0-----:R-:W-:Y:S02]  /*17f50*/  IMAD.MOV.U32 R19, RZ, RZ, R10 ;  /* 0x000000ffff137224 */ /* 0x001fe400078e000a */
[----:B------:R-:W-:Y:S01]  /*17f60*/  IMAD.MOV.U32 R18, RZ, RZ, R11 ;  /* 0x000000ffff127224 */ /* 0x000fe200078e000b */
[----:B------:R-:W2:Y:S01]  /*17f70*/  LDL.LU R10, [R1+0x108] ;  /* 0x00010800010a7983 */ /* 0x000ea20000300800 */
[----:B------:R-:W2:Y:S03]  /*17f80*/  LDL.LU R11, [R1+0x10c] ;  /* 0x00010c00010b7983 */ /* 0x000ea60000300800 */
[----:B--2---:R0:W-:Y:S01]  /*17f90*/  STL.64 [R1+0xec8], R10 ;  /* 0x000ec80a01007387 */ /* 0x0041e20000100a00 */
[----:B---3--:R-:W-:Y:S03]  /*17fa0*/  STL.64 [R1+0xec0], R8 ;  /* 0x000ec00801007387 */ /* 0x008fe60000100a00 */
[----:B0-----:R-:W2:Y:S04]  /*17fb0*/  LDL R10, [R1+0x98] ;  /* 0x00009800010a7983 */ /* 0x001ea80000100800 */
[----:B------:R-:W2:Y:S07]  /*17fc0*/  LDL R11, [R1+0x9c] ;  /* 0x00009c00010b7983 */ /* 0x000eae0000100800 */
[----:B------:R0:W-:Y:S02]  /*17fd0*/  STL.64 [R1+0xd18], R22 ;  /* 0x000d181601007387 */ /* 0x0001e40000100a00 */
[----:B------:R1:W-:Y:S02]  /*17fe0*/  STL.64 [R1+0xd10], R20 ;  /* 0x000d101401007387 */ /* 0x0003e40000100a00 */
[----:B0-----:R-:W-:Y:S01]  /*17ff0*/  IMAD.MOV.U32 R22, RZ, RZ, R28 ;  /* 0x000000ffff167224 */ /* 0x001fe200078e001c */
[----:B-1----:R-:W3:Y:S01]  /*18000*/  LDL.LU R20, [R1+0xe0] ;  /* 0x0000e00001147983 */ /* 0x002ee20000300800 */
[----:B------:R-:W-:-:S02]  /*18010*/  IMAD.MOV.U32 R21, RZ, RZ, R29 ;  /* 0x000000ffff157224 */ /* 0x000fc400078e001d */
[----:B------:R-:W4:Y:S02]  /*18020*/  LDL.LU R29, [R1+0xf8c] ;  /* 0x000f8c00011d7983 */ /* 0x000f240000300800 */
[----:B------:R-:W2:Y:S01]  /*18030*/  LDL.LU R28, [R1+0xf88] ;  /* 0x000f8800011c7983 */ /* 0x000ea20000300800 */
[----:B------:R-:W2:Y:S01]  /*18040*/  LDL.LU R23, [R1+0xec] ;  /* 0x0000ec0001177983 */ /* 0x000ea20000300800 */
[----:B------:R-:W-:Y:S02]  /*18050*/  IMAD.MOV.U32 R17, RZ, RZ, R14 ;  /* 0x000000ffff117224 */ /* 0x000fe400078e000e */
[----:B------:R-:W-:Y:S01]  /*18060*/  IMAD.MOV.U32 R16, RZ, RZ, R15 ;  /* 0x000000ffff107224 */ /* 0x000fe200078e000f */
[----:B--2---:R-:W-:Y:S01]  /*18070*/  STL.64 [R1+0xed8], R22 ;  /* 0x000ed81601007387 */ /* 0x004fe20000100a00 */
[----:B---3--:R0:W-:Y:S03]  /*18080*/  STL.64 [R1+0xed0], R20 ;  /* 0x000ed01401007387 */ /* 0x0081e60000100a00 */
[----:B0-----:R-:W2:Y:S01]  /*18090*/  LDL.LU R20, [R1+0x110] ;  /* 0x0001100001147983 */ /* 0x001ea20000300800 */
[----:B------:R-:W2:Y:S02]  /*180a0*/  LDL.LU R21, [R1+0x114] ;  /* 0x0001140001157983 */ /* 0x000ea40000300800 */
[----:B----4-:R-:W-:-:S02]  /*180b0*/  IMAD.MOV.U32 R22, RZ, RZ, R29 ;  /* 0x000000ffff167224 */ /* 0x010fc400078e001d */
[----:B------:R-:W-:Y:S01]  /*180c0*/  IMAD.MOV.U32 R23, RZ, RZ, R28 ;  /* 0x000000ffff177224 */ /* 0x000fe200078e001c */
[----:B------:R-:W3:Y:S01]  /*180d0*/  LDL.LU R29, [R1+0xf84] ;  /* 0x000f8400011d7983 */ /* 0x000ee20000300800 */
[----:B------:R-:W4:Y:S02]  /*180e0*/  LDL.LU R28, [R1+0xf80] ;  /* 0x000f8000011c7983 */ /* 0x000f240000300800 */
[----:B------:R-:W3:Y:S02]  /*180f0*/  LDL.LU R12, [R1+0x190] ;  /* 0x00019000010c7983 */ /* 0x000ee40000300800 */
[----:B------:R-:W3:Y:S01]  /*18100*/  LDL.LU R13, [R1+0x194] ;  /* 0x00019400010d7983 */ /* 0x000ee20000300800 */
[----:B------:R-:W3:Y:S01]  /*18110*/  LDL.LU R14, [R1+0x198] ;  /* 0x00019800010e7983 */ /* 0x000ee20000300800 */
[----:B------:R-:W3:Y:S02]  /*18120*/  LDL.LU R15, [R1+0x19c] ;  /* 0x00019c00010f7983 */ /* 0x000ee40000300800 */
[----:B------:R0:W-:Y:S02]  /*18130*/  STL.64 [R1+0xee8], R22 ;  /* 0x000ee81601007387 */ /* 0x0001e40000100a00 */
[----:B0-----:R-:W-:-:S02]  /*18140*/  IMAD.MOV.U32 R22, RZ, RZ, R19 ;  /* 0x000000ffff167224 */ /* 0x001fc400078e0013 */
[----:B------:R-:W-:Y:S01]  /*18150*/  IMAD.MOV.U32 R23, RZ, RZ, R18 ;  /* 0x000000ffff177224 */ /* 0x000fe200078e0012 */
[----:B--2---:R-:W-:Y:S04]  /*18160*/  STL.64 [R1+0xee0], R20 ;  /* 0x000ee01401007387 */ /* 0x004fe80000100a00 */
[----:B------:R0:W-:Y:S02]  /*18170*/  STL.64 [R1+0xef8], R22 ;  /* 0x000ef81601007387 */ /* 0x0001e40000100a00 */
[----:B0-----:R-:W-:Y:S02]  /*18180*/  IMAD.MOV.U32 R22, RZ, RZ, R17 ;  /* 0x000000ffff167224 */ /* 0x001fe400078e0011 */
[----:B------:R-:W-:-:S05]  /*18190*/  IMAD.MOV.U32 R23, RZ, RZ, R16 ;  /* 0x000000ffff177224 */ /* 0x000fca00078e0010 */
[----:B------:R0:W-:Y:S01]  /*181a0*/  STL.64 [R1+0xf10], R22 ;  /* 0x000f101601007387 */ /* 0x0001e20000100a00 */
[----:B------:R-:W2:Y:S02]  /*181b0*/  LDL.LU R16, [R1+0x160] ;  /* 0x0001600001107983 */ /* 0x000ea40000300800 */
[----:B------:R-:W2:Y:S02]  /*181c0*/  LDL.LU R17, [R1+0x164] ;  /* 0x0001640001117983 */ /* 0x000ea40000300800 */
[----:B------:R-:W2:Y:S01]  /*181d0*/  LDL.LU R18, [R1+0x168] ;  /* 0x0001680001127983 */ /* 0x000ea20000300800 */
[----:B------:R-:W2:Y:S01]  /*181e0*/  LDL.LU R19, [R1+0x16c] ;  /* 0x00016c0001137983 */ /* 0x000ea20000300800 */
[----:B----4-:R-:W-:Y:S02]  /*181f0*/  IMAD.MOV.U32 R20, RZ, RZ, R28 ;  /* 0x000000ffff147224 */ /* 0x010fe400078e001c */
[----:B---3--:R-:W-:Y:S02]  /*18200*/  IMAD.MOV.U32 R21, RZ, RZ, R29 ;  /* 0x000000ffff157224 */ /* 0x008fe400078e001d */
[----:B0-----:R-:W-:-:S02]  /*18210*/  IMAD.MOV.U32 R22, RZ, RZ, R7 ;  /* 0x000000ffff167224 */ /* 0x001fc400078e0007 */
[----:B------:R-:W-:Y:S01]  /*18220*/  IMAD.MOV.U32 R23, RZ, RZ, R6 ;  /* 0x000000ffff177224 */ /* 0x000fe200078e0006 */
[----:B------:R-:W-:Y:S01]  /*18230*/  HMMA.16816.F32.BF16 R12, R24, R10, R12 ;  /* 0x0000000a180c723c */ /* 0x000fe2000004180c */
[----:B--2---:R0:W-:Y:S01]  /*18240*/  STL.64 [R1+0xf48], R18 ;  /* 0x000f481201007387 */ /* 0x0041e20000100a00 */
[----:B------:R-:W-:Y:S02]  /*18250*/  STL.64 [R1+0xf40], R16 ;  /* 0x000f401001007387 */ /* 0x000fe40000100a00 */
[----:B0-----:R-:W-:Y:S02]  /*18260*/  IMAD.MOV.U32 R19, RZ, RZ, R4 ;  /* 0x000000ffff137224 */ /* 0x001fe400078e0004 */
[----:B------:R-:W-:Y:S01]  /*18270*/  IMAD.MOV.U32 R18, RZ, RZ, R5 ;  /* 0x000000ffff127224 */ /* 0x000fe200078e0005 */
[----:B------:R-:W2:Y:S01]  /*18280*/  LDL.LU R4, [R1+0x180] ;  /* 0x0001800001047983 */ /* 0x000ea20000300800 */
[----:B------:R-:W2:Y:S02]  /*18290*/  LDL.LU R5, [R1+0x184] ;  /* 0x0001840001057983 */ /* 0x000ea40000300800 */
[----:B------:R-:W2:Y:S02]  /*182a0*/  LDL.LU R6, [R1+0x188] ;  /* 0x0001880001067983 */ /* 0x000ea40000300800 */
[----:B------:R-:W2:Y:S01]  /*182b0*/  LDL.LU R7, [R1+0x18c] ;  /* 0x00018c0001077983 */ /* 0x000ea20000300800 */
[----:B------:R0:W-:Y:S01]  /*182c0*/  STL.64 [R1+0xf28], R22 ;  /* 0x000f281601007387 */ /* 0x0001e20000100a00 */
[----:B------:R-:W3:Y:S02]  /*182d0*/  LDL.LU R28, [R1+0xf7c] ;  /* 0x000f7c00011c7983 */ /* 0x000ee40000300800 */
[----:B------:R-:W4:Y:S01]  /*182e0*/  LDL.LU R29, [R1+0xf78] ;  /* 0x000f7800011d7983 */ /* 0x000f220000300800 */
[----:B0-----:R-:W2:Y:S01]  /*182f0*/  LDL.LU R22, [R1+0x158] ;  /* 0x0001580001167983 */ /* 0x001ea20000300800 */
[----:B------:R-:W2:Y:S03]  /*18300*/  LDL.LU R23, [R1+0x15c] ;  /* 0x00015c0001177983 */ /* 0x000ea60000300800 */
[----:B--2---:R4:W-:Y:S01]  /*18310*/  STL.64 [R1+0xf58], R22 ;  /* 0x000f581601007387 */ /* 0x0049e20000100a00 */
[----:B------:R0:W-:Y:S02]  /*18320*/  STL.64 [R1+0xf50], R20 ;  /* 0x000f501401007387 */ /* 0x0001e40000100a00 */
[----:B----4-:R-:W-:Y:S01]  /*18330*/  IMAD.MOV.U32 R22, RZ, RZ, R29 ;  /* 0x000000ffff167224 */ /* 0x010fe200078e001d */
[----:B0-----:R-:W2:Y:S01]  /*18340*/  LDL.LU R20, [R1+0x170] ;  /* 0x0001700001147983 */ /* 0x001ea20000300800 */
[----:B------:R-:W2:Y:S02]  /*18350*/  LDL.LU R21, [R1+0x174] ;  /* 0x0001740001157983 */ /* 0x000ea40000300800 */
[----:B---3--:R-:W-:-:S02]  /*18360*/  IMAD.MOV.U32 R23, RZ, RZ, R28 ;  /* 0x000000ffff177224 */ /* 0x008fc400078e001c */
[----:B------:R-:W-:Y:S01]  /*18370*/  IMAD.MOV.U32 R29, RZ, RZ, R14 ;  /* 0x000000ffff1d7224 */ /* 0x000fe200078e000e */
[----:B------:R-:W-:Y:S01]  /*18380*/  STL.64 [R1+0x2a0], R12 ;  /* 0x0002a00c01007387 */ /* 0x000fe20000100a00 */
[----:B------:R-:W-:Y:S02]  /*18390*/  IMAD.MOV.U32 R28, RZ, RZ, R15 ;  /* 0x000000ffff1c7224 */ /* 0x000fe400078e000f */
[----:B------:R-:W3:Y:S02]  /*183a0*/  LDL.LU.64 R14, [R1+0xf70] ;  /* 0x000f7000010e7983 */ /* 0x000ee40000300a00 */
[----:B------:R0:W-:Y:S01]  /*183b0*/  STL.64 [R1+0xef0], R10 ;  /* 0x000ef00a01007387 */ /* 0x0001e20000100a00 */
[----:B------:R-:W4:Y:S01]  /*183c0*/  LDL.LU R8, [R1+0x120] ;  /* 0x0001200001087983 */ /* 0x000f220000300800 */
[----:B------:R-:W4:Y:S03]  /*183d0*/  LDL.LU R9, [R1+0x124] ;  /* 0x0001240001097983 */ /* 0x000f260000300800 */
        /* <DEDUP_REMOVED lines=8> */
[----:B---3--:R-:W-:Y:S01]  /*18460*/  HMMA.16816.F32.BF16 R24, R24, R14, R4 ;  /* 0x0000000e1818723c */ /* 0x008fe20000041804 */
[----:B----4-:R-:W-:Y:S01]  /*18470*/  STL.64 [R1+0xf20], R10 ;  /* 0x000f200a01007387 */ /* 0x010fe20000100a00 */
[----:B--2---:R0:W-:Y:S03]  /*18480*/  STL.64 [R1+0xf18], R8 ;  /* 0x000f180801007387 */ /* 0x0041e60000100a00 */
[----:B0-----:R-:W2:Y:S01]  /*18490*/  LDL.LU R8, [R1+0x140] ;  /* 0x0001400001087983 */ /* 0x001ea20000300800 */
[----:B------:R-:W2:Y:S02]  /*184a0*/  LDL.LU R9, [R1+0x144] ;  /* 0x0001440001097983 */ /* 0x000ea40000300800 */
[----:B------:R-:W2:Y:S02]  /*184b0*/  LDL.LU R10, [R1+0x148] ;  /* 0x00014800010a7983 */ /* 0x000ea40000300800 */
[----:B------:R-:W2:Y:S01]  /*184c0*/  LDL.LU R11, [R1+0x14c] ;  /* 0x00014c00010b7983 */ /* 0x000ea20000300800 */
[----:B------:R-:W-:Y:S01]  /*184d0*/  STL [R1+0xde4], R28 ;  /* 0x000de41c01007387 */ /* 0x000fe20000100800 */
[----:B------:R-:W-:Y:S02]  /*184e0*/  STL [R1+0xde0], R29 ;  /* 0x000de01d01007387 */ /* 0x000fe40000100800 */
[----:B------:R-:W3:Y:S02]  /*184f0*/  LDL.LU.64 R6, [R1+0xf68] ;  /* 0x000f680001067983 */ /* 0x000ee40000300a00 */
[----:B------:R-:W3:Y:S07]  /*18500*/  LDL.LU.64 R4, [R1+0xf60] ;  /* 0x000f600001047983 */ /* 0x000eee0000300a00 */
[----:B------:R-:W-:Y:S01]  /*18510*/  STL [R1+0xcfc], R24 ;  /* 0x000cfc1801007387 */ /* 0x000fe20000100800 */
[----:B------:R-:W-:Y:S02]  /*18520*/  STL [R1+0xcf8], R25 ;  /* 0x000cf81901007387 */ /* 0x000fe40000100800 */
[----:B------:R-:W-:Y:S02]  /*18530*/  STL [R1+0xcf4], R26 ;  /* 0x000cf41a01007387 */ /* 0x000fe40000100800 */
[----:B------:R0:W-:Y:S02]  /*18540*/  STL [R1+0xcf0], R27 ;  /* 0x000cf01b01007387 */ /* 0x0001e40000100800 */
[----:B0-----:R-:W4:Y:S01]  /*18550*/  LDL.LU.64 R26, [R1+0x8] ;  /* 0x00000800011a7983 */ /* 0x001f220000300a00 */
[C---:B---3--:R-:W-:Y:S03]  /*18560*/  HMMA.16816.F32.BF16 R16, R4.reuse, R18, R20 ;  /* 0x000000120410723c */ /* 0x048fe60000041814 */
[----:B------:R-:W3:Y:S01]  /*18570*/  LDL.LU.64 R22, [R1+0xf58] ;  /* 0x000f580001167983 */ /* 0x000ee20000300a00 */
[----:B------:R-:W3:Y:S11]  /*18580*/  LDL.LU.64 R20, [R1+0xf50] ;  /* 0x000f500001147983 */ /* 0x000ef60000300a00 */
[----:B------:R-:W-:Y:S08]  /*18590*/  @!UPT UIADD3 URZ, URZ, URZ, URZ ;  /* 0x0000003f3f3ff290 */ /* 0x000ff0000fffe03f */
[----:B------:R-:W-:Y:S01]  /*185a0*/  STL.64 [R1+0x320], R16 ;  /* 0x0003201001007387 */ /* 0x000fe20000100a00 */
[----:B------:R0:W-:Y:S03]  /*185b0*/  STL.64 [R1+0x328], R18 ;  /* 0x0003281201007387 */ /* 0x0001e60000100a00 */
[----:B0-----:R-:W4:Y:S01]  /*185c0*/  LDL.LU.64 R18, [R1+0xf48] ;  /* 0x000f480001127983 */ /* 0x001f220000300a00 */
[----:B------:R-:W4:Y:S02]  /*185d0*/  LDL.LU.64 R16, [R1+0xf40] ;  /* 0x000f400001107983 */ /* 0x000f240000300a00 */
[C---:B----4-:R-:W-:Y:S11]  /*185e0*/  HMMA.16816.F32.BF16 R16, R4.reuse, R26, R16 ;  /* 0x0000001a0410723c */ /* 0x050ff60000041810 */
[----:B------:R-:W-:Y:S11]  /*185f0*/  @!UPT UIADD3 URZ, URZ, URZ, URZ ;  /* 0x0000003f3f3ff290 */ /* 0x000ff6000fffe03f */
[----:B------:R-:W-:Y:S01]  /*18600*/  @!UPT UIADD3 URZ, URZ, URZ, URZ ;  /* 0x0000003f3f3ff290 */ /* 0x000fe2000fffe03f */
[----:B------:R-:W-:Y:S01]  /*18610*/  STL.64 [R1+0x310], R16 ;  /* 0x0003101001007387 */ /* 0x000fe20000100a00 */
[----:B------:R0:W-:Y:S03]  /*18620*/  STL.64 [R1+0x318], R18 ;  /* 0x0003181201007387 */ /* 0x0001e60000100a00 */
[----:B0-----:R-:W3:Y:S01]  /*18630*/  LDL.LU.64 R18, [R1+0xf38] ;  /* 0x000f380001127983 */ /* 0x001ee20000300a00 */
[----:B------:R-:W-:Y:S02]  /*18640*/  IMAD.MOV.U32 R13, RZ, RZ, R26 ;  /* 0x000000ffff0d7224 */ /* 0x000fe400078e001a */
[----:B------:R-:W-:Y:S02]  /*18650*/  IMAD.MOV.U32 R12, RZ, RZ, R27 ;  /* 0x000000ffff0c7224 */ /* 0x000fe400078e001b */
[----:B------:R-:W4:Y:S01]  /*18660*/  LDL.LU.64 R16, [R1+0xf30] ;  /* 0x000f300001107983 */ /* 0x000f220000300a00 */
[C---:B---3--:R-:W-:Y:S11]  /*18670*/  HMMA.16816.F32.BF16 R20, R4.reuse, R18, R20 ;  /* 0x000000120414723c */ /* 0x048ff60000041814 */
[----:B------:R-:W-:Y:S11]  /*18680*/  @!UPT UIADD3 URZ, URZ, URZ, URZ ;  /* 0x0000003f3f3ff290 */ /* 0x000ff6000fffe03f */
[----:B------:R-:W-:Y:S02]  /*18690*/  @!UPT UIADD3 URZ, URZ, URZ, URZ ;  /* 0x0000003f3f3ff290 */ /* 0x000fe4000fffe03f */
[----:B------:R-:W-:Y:S02]  /*186a0*/  IMAD.MOV.U32 R26, RZ, RZ, R22 ;  /* 0x000000ffff1a7224 */ /* 0x000fe400078e0016 */
[----:B------:R-:W-:Y:S02]  /*186b0*/  IMAD.MOV.U32 R27, RZ, RZ, R23 ;  /* 0x000000ffff1b7224 */ /* 0x000fe400078e0017 */
[----:B------:R-:W2:Y:S01]  /*186c0*/  LDL.LU.64 R22, [R1+0xf28] ;  /* 0x000f280001167983 */ /* 0x000ea20000300a00 */
[----:B------:R-:W-:Y:S02]  /*186d0*/  IMAD.MOV.U32 R24, RZ, RZ, R20 ;  /* 0x000000ffff187224 */ /* 0x000fe400078e0014 */
[----:B------:R-:W-:Y:S02]  /*186e0*/  IMAD.MOV.U32 R25, RZ, RZ, R21 ;  /* 0x000000ffff197224 */ /* 0x000fe400078e0015 */
[----:B------:R-:W-:Y:S03]  /*186f0*/  STL.64 [R1+0xd08], R26 ;  /* 0x000d081a01007387 */ /* 0x000fe60000100a00 */
[----:B------:R-:W-:Y:S01]  /*18700*/  STL.64 [R1+0xd00], R24 ;  /* 0x000d001801007387 */ /* 0x000fe20000100a00 */
        /* <DEDUP_REMOVED lines=22> */
[----:B------:R-:W2:Y:S01]  /*18870*/  LDL.LU.64 R22, [R1+0xed8] ;  /* 0x000ed80001167983 */ /* 0x000ea20000300a00 */
[----:B------:R-:W2:Y:S11]  /*18880*/  LDL.LU.64 R20, [R1+0xed0] ;  /* 0x000ed00001147983 */ /* 0x000eb60000300a00 */
[----:B------:R-:W-:Y:S10]  /*18890*/  @!UPT UIADD3 URZ, URZ, URZ, URZ ;  /* 0x0000003f3f3ff290 */ /* 0x000ff4000fffe03f */
[----:B------:R-:W-:Y:S01]  /*188a0*/  STL.64 [R1+0x200], R8 ;  /* 0x0002000801007387 */ /* 0x000fe20000100a00 */
[----:B------:R0:W-:Y:S03]  /*188b0*/  STL.64 [R1+0x208], R10 ;  /* 0x0002080a01007387 */ /* 0x0001e60000100a00 */
[----:B0-----:R-:W3:Y:S01]  /*188c0*/  LDL.LU.64 R10, [R1+0xec8] ;  /* 0x000ec800010a7983 */ /* 0x001ee20000300a00 */
[----:B------:R-:W3:Y:S02]  /*188d0*/  LDL.LU.64 R8, [R1+0xec0] ;  /* 0x000ec00001087983 */ /* 0x000ee40000300a00 */
[----:B---3--:R-:W-:Y:S01]  /*188e0*/  HMMA.16816.F32.BF16 R4, R4, R14, R8 ;  /* 0x0000000e0404723c */ /* 0x008fe20000041808 */
[----:B------:R-:W3:Y:S01]  /*188f0*/  LDL.LU.64 R10, [R1+0xeb8] ;  /* 0x000eb800010a7983 */ /* 0x000ee20000300a00 */
[----:B------:R-:W3:Y:S02]  /*18900*/  LDL.LU.64 R8, [R1+0xeb0] ;  /* 0x000eb00001087983 */ /* 0x000ee40000300a00 */
[----:B------:R0:W-:Y:S02]  /*18910*/  STL.64 [R1+0xe48], R14 ;  /* 0x000e480e01007387 */ /* 0x0001e40000100a00 */
[----:B0-----:R-:W3:Y:S11]  /*18920*/  LDL.LU.64 R14, [R1+0x18] ;  /* 0x00001800010e7983 */ /* 0x001ef60000300a00 */
[----:B------:R-:W-:Y:S06]  /*18930*/  @!UPT UIADD3 URZ, URZ, URZ, URZ ;  /* 0x0000003f3f3ff290 */ /* 0x000fec000fffe03f */
[----:B------:R-:W-:Y:S01]  /*18940*/  STL.64 [R1+0x1f0], R4 ;  /* 0x0001f00401007387 */ /* 0x000fe20000100a00 */
[----:B------:R0:W-:Y:S03]  /*18950*/  STL.64 [R1+0x1f8], R6 ;  /* 0x0001f80601007387 */ /* 0x0001e60000100a00 */
[----:B0-----:R-:W2:Y:S04]  /*18960*/  LDL R7, [R1+0x634] ;  /* 0x0006340001077983 */ /* 0x001ea80000100800 */
[----:B--2---:R0:W-:Y:S01]  /*18970*/  STL [R1+0xe80], R7 ;  /* 0x000e800701007387 */ /* 0x0041e20000100800 */
[----:B------:R-:W3:Y:S02]  /*18980*/  LDL.LU R4, [R1+0xf0] ;  /* 0x0000f00001047983 */ /* 0x000ee40000300800 */
[----:B------:R-:W3:Y:S02]  /*18990*/  LDL.LU R5, [R1+0xf4] ;  /* 0x0000f40001057983 */ /* 0x000ee40000300800 */
[----:B------:R-:W3:Y:S01]  /*189a0*/  LDL.LU R6, [R1+0xf8] ;  /* 0x0000f80001067983 */ /* 0x000ee20000300800 */
[----:B0-----:R-:W3:Y:S01]  /*189b0*/  LDL.LU R7, [R1+0xfc] ;  /* 0x0000fc0001077983 */ /* 0x001ee20000300800 */
[----:B------:R-:W-:-:S02]  /*189c0*/  IMAD.MOV.U32 R26, RZ, RZ, R13 ;  /* 0x000000ffff1a7224 */ /* 0x000fc400078e000d */
[----:B------:R-:W-:Y:S01]  /*189d0*/  IMAD.MOV.U32 R27, RZ, RZ, R12 ;  /* 0x000000ffff1b7224 */ /* 0x000fe200078e000c */
[C---:B---3--:R-:W-:Y:S11]  /*189e0*/  HMMA.16816.F32.BF16 R4, R8.reuse, R14, R4 ;  /* 0x0000000e0804723c */ /* 0x048ff60000041804 */
[----:B------:R-:W-:Y:S11]  /*189f0*/  @!UPT UIADD3 URZ, URZ, URZ, URZ ;  /* 0x0000003f3f3ff290 */ /* 0x000ff6000fffe03f */
[----:B------:R-:W-:Y:S01]  /*18a00*/  @!UPT UIADD3 URZ, URZ, URZ, URZ ;  /* 0x0000003f3f3ff290 */ /* 0x000fe2000fffe03f */
[----:B------:R0:W-:Y:S02]  /*18a10*/  STL.64 [R1+0x1d0], R4 ;  /* 0x0001d00401007387 */ /* 0x0001e40000100a00 */
[----:B0-----:R-:W-:Y:S02]  /*18a20*/  IMAD.MOV.U32 R5, RZ, RZ, R14 ;  /* 0x000000ffff057224 */ /* 0x001fe400078e000e */
[----:B------:R-:W-:Y:S02]  /*18a30*/  IMAD.MOV.U32 R4, RZ, RZ, R15 ;  /* 0x000000ffff047224 */ /* 0x000fe400078e000f */
[----:B------:R-:W-:Y:S01]  /*18a40*/  HMMA.16816.F32.BF16 R12, R8, R26, R20 ;  /* 0x0000001a080c723c */ /* 0x000fe20000041814 */
[----:B------:R-:W-:Y:S01]  /*18a50*/  STL.64 [R1+0x1d8], R6 ;  /* 0x0001d80601007387 */ /* 0x000fe20000100a00 */
[----:B------:R-:W-:Y:S11]  /*18a60*/  STL.64 [R1+0xe18], R26 ;  /* 0x000e181a01007387 */ /* 0x000ff60000100a00 */
[----:B------:R-:W-:Y:S10]  /*18a70*/  @!UPT UIADD3 URZ, URZ, URZ, URZ ;  /* 0x0000003f3f3ff290 */ /* 0x000ff4000fffe03f */
[----:B------:R-:W-:Y:S01]  /*18a80*/  STL.64 [R1+0x1c0], R12 ;  /* 0x0001c00c01007387 */ /* 0x000fe20000100a00 */
[----:B------:R0:W-:Y:S03]  /*18a90*/  STL.64 [R1+0x1c8], R14 ;  /* 0x0001c80e01007387 */ /* 0x0001e60000100a00 */
[----:B0-----:R-:W2:Y:S01]  /*18aa0*/  LDL.LU.64 R14, [R1+0x98] ;  /* 0x00009800010e7983 */ /* 0x001ea20000300a00 */
[----:B------:R-:W-:Y:S02]  /*18ab0*/  IMAD.MOV.U32 R26, RZ, RZ, R5 ;  /* 0x000000ffff1a7224 */ /* 0x000fe400078e0005 */
[----:B------:R-:W-:Y:S01]  /*18ac0*/  IMAD.MOV.U32 R27, RZ, RZ, R4 ;  /* 0x000000ffff1b7224 */ /* 0x000fe200078e0004 */
[----:B--2---:R-:W-:Y:S04]  /*18ad0*/  STL.64 [R1+0xe60], R14 ;  /* 0x000e600e01007387 */ /* 0x004fe80000100a00 */
[----:B------:R0:W-:Y:S02]  /*18ae0*/  STL.64 [R1+0xe40], R26 ;  /* 0x000e401a01007387 */ /* 0x0001e40000100a00 */
[----:B------:R-:W2:Y:S02]  /*18af0*/  LDL.LU R24, [R1+0x30] ;  /* 0x0000300001187983 */ /* 0x000ea40000300800 */
[----:B------:R-:W2:Y:S01]  /*18b00*/  LDL.LU R25, [R1+0x34] ;  /* 0x0000340001197983 */ /* 0x000ea20000300800 */
[----:B0-----:R-:W3:Y:S01]  /*18b10*/  LDL.LU R26, [R1+0x38] ;  /* 0x00003800011a7983 */ /* 0x001ee20000300800 */
[----:B------:R-:W3:Y:S02]  /*18b20*/  LDL.LU R27, [R1+0x3c] ;  /* 0x00003c00011b7983 */ /* 0x000ee40000300800 */
[----:B------:R-:W2:Y:S02]  /*18b30*/  LDL.LU R4, [R1+0xb0] ;  /* 0x0000b00001047983 */ /* 0x000ea40000300800 */
[----:B------:R-:W2:Y:S01]  /*18b40*/  LDL.LU R5, [R1+0xb4] ;  /* 0x0000b40001057983 */ /* 0x000ea20000300800 */
[----:B------:R-:W2:Y:S01]  /*18b50*/  LDL.LU R6, [R1+0xb8] ;  /* 0x0000b80001067983 */ /* 0x000ea20000300800 */
[----:B------:R-:W2:Y:S03]  /*18b60*/  LDL.LU R7, [R1+0xbc] ;  /* 0x0000bc0001077983 */ /* 0x000ea60000300800 */
[----:B--2---:R0:W-:Y:S01]  /*18b70*/  STL.64 [R1+0xe90], R6 ;  /* 0x000e900601007387 */ /* 0x0041e20000100a00 */
[----:B------:R1:W-:Y:S03]  /*18b80*/  STL.64 [R1+0xe88], R4 ;  /* 0x000e880401007387 */ /* 0x0003e60000100a00 */
[----:B0-----:R-:W2:Y:S04]  /*18b90*/  LDL.LU.64 R6, [R1+0x68] ;  /* 0x0000680001067983 */ /* 0x001ea80000300a00 */
[----:B--2---:R0:W-:Y:S01]  /*18ba0*/  STL.64 [R1+0xea0], R6 ;  /* 0x000ea00601007387 */ /* 0x0041e20000100a00 */
[----:B-1----:R-:W2:Y:S02]  /*18bb0*/  LDL.LU R4, [R1+0xd0] ;  /* 0x0000d00001047983 */ /* 0x002ea40000300800 */
[----:B------:R-:W2:Y:S01]  /*18bc0*/  LDL.LU R5, [R1+0xd4] ;  /* 0x0000d40001057983 */ /* 0x000ea20000300800 */
[----:B0-----:R-:W2:Y:S01]  /*18bd0*/  LDL.LU R6, [R1+0xd8] ;  /* 0x0000d80001067983 */ /* 0x001ea20000300800 */
[----:B------:R-:W2:Y:S02]  /*18be0*/  LDL.LU R7, [R1+0xdc] ;  /* 0x0000dc0001077983 */ /* 0x000ea40000300800 */
[----:B------:R-:W2:Y:S02]  /*18bf0*/  LDL.LU.64 R14, [R1+0xa8] ;  /* 0x0000a800010e7983 */ /* 0x000ea40000300a00 */
[----:B--2---:R0:W-:Y:S04]  /*18c00*/  STL.64 [R1+0xe78], R14 ;  /* 0x000e780e01007387 */ /* 0x0041e80000100a00 */
[----:B0-----:R-:W2:Y:S04]  /*18c10*/  LDL.LU.64 R14, [R1+0x78] ;  /* 0x00007800010e7983 */ /* 0x001ea80000300a00 */
[----:B--2---:R0:W-:Y:S01]  /*18c20*/  STL.64 [R1+0xe98], R14 ;  /* 0x000e980e01007387 */ /* 0x0041e20000100a00 */
[----:B------:R-:W2:Y:S02]  /*18c30*/  LDL.LU R12, [R1+0xc0] ;  /* 0x0000c000010c7983 */ /* 0x000ea40000300800 */
[----:B------:R-:W2:Y:S01]  /*18c40*/  LDL.LU R13, [R1+0xc4] ;  /* 0x0000c400010d7983 */ /* 0x000ea20000300800 */
[----:B0-----:R-:W2:Y:S01]  /*18c50*/  LDL.LU R14, [R1+0xc8] ;  /* 0x0000c800010e7983 */ /* 0x001ea20000300800 */
[----:B------:R-:W2:Y:S02]  /*18c60*/  LDL.LU R15, [R1+0xcc] ;  /* 0x0000cc00010f7983 */ /* 0x000ea40000300800 */
[----:B---3--:R-:W-:Y:S02]  /*18c70*/  STL.64 [R1+0xe58], R26 ;  /* 0x000e581a01007387 */ /* 0x008fe40000100a00 */
[----:B------:R0:W-:Y:S02]  /*18c80*/  STL.64 [R1+0xe50], R24 ;  /* 0x000e501801007387 */ /* 0x0001e40000100a00 */
[----:B0-----:R-:W3:Y:S01]  /*18c90*/  LDL.LU R24, [R1+0x40] ;  /* 0x0000400001187983 */ /* 0x001ee20000300800 */
[----:B------:R-:W3:Y:S02]  /*18ca0*/  LDL.LU R25, [R1+0x44] ;  /* 0x0000440001197983 */ /* 0x000ee40000300800 */
[----:B------:R-:W2:Y:S02]  /*18cb0*/  LDL.LU R26, [R1+0x48] ;  /* 0x00004800011a7983 */ /* 0x000ea40000300800 */
[----:B------:R-:W2:Y:S02]  /*18cc0*/  LDL.LU R27, [R1+0x4c] ;  /* 0x00004c00011b7983 */ /* 0x000ea40000300800 */
[----:B----4-:R-:W-:-:S02]  /*18cd0*/  IMAD.MOV.U32 R22, RZ, RZ, R17 ;  /* 0x000000ffff167224 */ /* 0x010fc400078e0011 */
[----:B------:R-:W-:Y:S02]  /*18ce0*/  IMAD.MOV.U32 R23, RZ, RZ, R16 ;  /* 0x000000ffff177224 */ /* 0x000fe400078e0010 */
[----:B------:R-:W-:Y:S02]  /*18cf0*/  IMAD.MOV.U32 R20, RZ, RZ, R2 ;  /* 0x000000ffff147224 */ /* 0x000fe400078e0002 */
[----:B------:R-:W-:Y:S01]  /*18d00*/  IMAD.MOV.U32 R21, RZ, RZ, R3 ;  /* 0x000000ffff157224 */ /* 0x000fe200078e0003 */
[C---:B------:R-:W-:Y:S01]  /*18d10*/  HMMA.16816.F32.BF16 R4, R8.reuse, R18, R4 ;  /* 0x000000120804723c */ /* 0x040fe20000041804 */
[----:B--2---:R-:W-:Y:S01]  /*18d20*/  STL.64 [R1+0xe70], R26 ;  /* 0x000e701a01007387 */ /* 0x004fe20000100a00 */
[----:B---3--:R0:W-:Y:S03]  /*18d30*/  STL.64 [R1+0xe68], R24 ;  /* 0x000e681801007387 */ /* 0x0081e60000100a00 */
[----:B0-----:R-:W2:Y:S01]  /*18d40*/  LDL.LU R24, [R1+0x50] ;  /* 0x0000500001187983 */ /* 0x001ea20000300800 */
[----:B------:R-:W2:Y:S02]  /*18d50*/  LDL.LU R25, [R1+0x54] ;  /* 0x0000540001197983 */ /* 0x000ea40000300800 */
[----:B------:R-:W2:Y:S02]  /*18d60*/  LDL.LU R26, [R1+0x58] ;  /* 0x00005800011a7983 */ /* 0x000ea40000300800 */
[----:B------:R-:W2:Y:S01]  /*18d70*/  LDL.LU R27, [R1+0x5c] ;  /* 0x00005c00011b7983 */ /* 0x000ea20000300800 */
[----:B------:R-:W3:Y:S01]  /*18d80*/  LDL.LU R2, [R1+0xeac] ;  /* 0x000eac0001027983 */ /* 0x000ee20000300800 */
[----:B------:R-:W4:Y:S02]  /*18d90*/  LDL.LU R3, [R1+0xea8] ;  /* 0x000ea80001037983 */ /* 0x000f240000300800 */
[----:B------:R-:W-:Y:S02]  /*18da0*/  STL.64 [R1+0xe10], R22 ;  /* 0x000e101601007387 */ /* 0x000fe40000100a00 */
[----:B------:R0:W-:Y:S02]  /*18db0*/  STL.64 [R1+0xe08], R20 ;  /* 0x000e081401007387 */ /* 0x0001e40000100a00 */
[----:B0-----:R-:W2:Y:S01]  /*18dc0*/  LDL.LU R20, [R1+0x210] ;  /* 0x0002100001147983 */ /* 0x001ea20000300800 */
[----:B------:R-:W2:Y:S02]  /*18dd0*/  LDL.LU R21, [R1+0x214] ;  /* 0x0002140001157983 */ /* 0x000ea40000300800 */
[----:B------:R-:W2:Y:S02]  /*18de0*/  LDL.LU R22, [R1+0x218] ;  /* 0x0002180001167983 */ /* 0x000ea40000300800 */
[----:B------:R-:W2:Y:S02]  /*18df0*/  LDL.LU R23, [R1+0x21c] ;  /* 0x00021c0001177983 */ /* 0x000ea40000300800 */
[----:B--2---:R-:W-:Y:S01]  /*18e00*/  STL.64 [R1+0xe28], R22 ;  /* 0x000e281601007387 */ /* 0x004fe20000100a00 */
[----:B------:R0:W-:Y:S03]  /*18e10*/  STL.64 [R1+0xe20], R20 ;  /* 0x000e201401007387 */ /* 0x0001e60000100a00 */
[----:B0-----:R-:W2:Y:S01]  /*18e20*/  LDL.LU R20, [R1+0x20] ;  /* 0x0000200001147983 */ /* 0x001ea20000300800 */
[----:B------:R-:W-:Y:S02]  /*18e30*/  STL.64 [R1+0x1b0], R4 ;  /* 0x0001b00401007387 */ /* 0x000fe40000100a00 */
[----:B------:R0:W-:Y:S02]  /*18e40*/  STL.64 [R1+0x1b8], R6 ;  /* 0x0001b80601007387 */ /* 0x0001e40000100a00 */
[----:B0-----:R-:W2:Y:S01]  /*18e50*/  LDL.LU.64 R6, [R1+0xea0] ;  /* 0x000ea00001067983 */ /* 0x001ea20000300a00 */
        /* <DEDUP_REMOVED lines=16> */
[----:B-1----:R-:W2:Y:S01]  /*18f60*/  LDL.LU R7, [R1+0xe80] ;  /* 0x000e800001077983 */ /* 0x002ea20000300800 */
[----:B------:R-:W-:Y:S02]  /*18f70*/  IMAD.MOV.U32 R4, RZ, RZ, R15 ;  /* 0x000000ffff047224 */ /* 0x000fe400078e000f */
[----:B------:R-:W2:Y:S03]  /*18f80*/  LDL.LU.64 R14, [R1+0xe78] ;  /* 0x000e7800010e7983 */ /* 0x000ea60000300a00 */
[----:B------:R-:W-:Y:S01]  /*18f90*/  STL [R1+0xdec], R4 ;  /* 0x000dec0401007387 */ /* 0x000fe20000100800 */
[----:B------:R-:W-:Y:S01]  /*18fa0*/  STL [R1+0xde8], R5 ;  /* 0x000de80501007387 */ /* 0x000fe20000100800 */
        /* <DEDUP_REMOVED lines=19> */
[----:B----4-:R-:W-:Y:S02]  /*190e0*/  IMAD.MOV.U32 R21, RZ, RZ, R3 ;  /* 0x000000ffff157224 */ /* 0x010fe400078e0003 */
[----:B---3--:R-:W-:Y:S01]  /*190f0*/  IMAD.MOV.U32 R22, RZ, RZ, R2 ;  /* 0x000000ffff167224 */ /* 0x008fe200078e0002 */
[----:B--2---:R-:W-:Y:S01]  /*19100*/  HMMA.16816.F32.BF16 R8, R8, R14, R24 ;  /* 0x0000000e0808723c */ /* 0x004fe20000041818 */
[----:B------:R-:W2:Y:S01]  /*19110*/  LDL.LU.64 R26, [R1+0xe40] ;  /* 0x000e4000011a7983 */ /* 0x000ea20000300a00 */
[----:B------:R-:W-:-:S02]  /*19120*/  IMAD.MOV.U32 R29, RZ, RZ, R14 ;  /* 0x000000ffff1d7224 */ /* 0x000fc400078e000e */
[----:B------:R-:W-:Y:S02]  /*19130*/  IMAD.MOV.U32 R4, RZ, RZ, R15 ;  /* 0x000000ffff047224 */ /* 0x000fe400078e000f */
[----:B------:R-:W2:Y:S01]  /*19140*/  LDL.LU.64 R14, [R1+0xe38] ;  /* 0x000e3800010e7983 */ /* 0x000ea20000300a00 */
[----:B------:R-:W2:Y:S11]  /*19150*/  LDL.LU.64 R12, [R1+0xe30] ;  /* 0x000e3000010c7983 */ /* 0x000eb60000300a00 */
[----:B------:R-:W-:Y:S06]  /*19160*/  @!UPT UIADD3 URZ, URZ, URZ, URZ ;  /* 0x0000003f3f3ff290 */ /* 0x000fec000fffe03f */
[----:B------:R-:W-:Y:S02]  /*19170*/  IMAD.MOV.U32 R2, RZ, RZ, R11 ;  /* 0x000000ffff027224 */ /* 0x000fe400078e000b */
[----:B------:R-:W-:Y:S01]  /*19180*/  IMAD.MOV.U32 R3, RZ, RZ, R10 ;  /* 0x000000ffff037224 */ /* 0x000fe200078e000a */
[----:B------:R-:W-:Y:S02]  /*19190*/  STL.64 [R1+0x130], R8 ;  /* 0x0001300801007387 */ /* 0x000fe40000100a00 */
[----:B------:R-:W-:Y:S02]  /*191a0*/  STL [R1+0xbec], R2 ;  /* 0x000bec0201007387 */ /* 0x000fe40000100800 */
[----:B------:R-:W-:Y:S01]  /*191b0*/  STL [R1+0xbe8], R3 ;  /* 0x000be80301007387 */ /* 0x000fe20000100800 */
        /* <DEDUP_REMOVED lines=10> */
[----:B------:R-:W-:Y:S10]  /*19260*/  @!UPT UIADD3 URZ, URZ, URZ, URZ ;  /* 0x0000003f3f3ff290 */ /* 0x000ff4000fffe03f */
[----:B------:R-:W-:Y:S02]  /*19270*/  IMAD.MOV.U32 R2, RZ, RZ, R26 ;  /* 0x000000ffff027224 */ /* 0x000fe400078e001a */
[----:B------:R-:W-:Y:S01]  /*19280*/  IMAD.MOV.U32 R3, RZ, RZ, R27 ;  /* 0x000000ffff037224 */ /* 0x000fe200078e001b */
[----:B------:R-:W-:Y:S02]  /*19290*/  STL.64 [R1+0x110], R24 ;  /* 0x0001101801007387 */ /* 0x000fe40000100a00 */
[----:B------:R-:W-:Y:S02]  /*192a0*/  STL [R1+0xbfc], R2 ;  /* 0x000bfc0201007387 */ /* 0x000fe40000100800 */
[----:B------:R-:W-:Y:S02]  /*192b0*/  IMAD.MOV.U32 R10, RZ, RZ, R16 ;  /* 0x000000ffff0a7224 */ /* 0x000fe400078e0010 */
[----:B------:R-:W-:Y:S01]  /*192c0*/  IMAD.MOV.U32 R11, RZ, RZ, R0 ;  /* 0x000000ffff0b7224 */ /* 0x000fe200078e0000 */
[----:B------:R0:W-:Y:S04]  /*192d0*/  STL [R1+0xbf8], R3 ;  /* 0x000bf80301007387 */ /* 0x0001e80000100800 */
[----:B------:R-:W-:Y:S04]  /*192e0*/  LDSM.16.M88.4 R24, [R7+0x16080] ;  /* 0x016080000718783b */ /* 0x000fe80000000200 */
[----:B0-----:R-:W3:Y:S01]  /*192f0*/  LDL R3, [R1+0x3f4] ;  /* 0x0003f40001037983 */ /* 0x001ee20000100800 */
[----:B--2---:R-:W-:Y:S03]  /*19300*/  HMMA.16816.F32.BF16 R20, R12, R18, R20 ;  /* 0x000000120c14723c */ /* 0x004fe60000041814 */
[----:B---3--:R-:W0:Y:S04]  /*19310*/  LDSM.16.MT88.4 R16, [R3+0xc000] ;  /* 0x00c000000310783b */ /* 0x008e280000004200 */
[----:B0-----:R-:W-:Y:S11]  /*19320*/  STL.64 [R1+0xd90], R18 ;  /* 0x000d901201007387 */ /* 0x001ff60000100a00 */
[----:B------:R-:W-:Y:S05]  /*19330*/  @!UPT UIADD3 URZ, URZ, URZ, URZ ;  /* 0x0000003f3f3ff290 */ /* 0x000fea000fffe03f */
[----:B------:R-:W-:Y:S02]  /*19340*/  STL.64 [R1+0x100], R20 ;  /* 0x0001001401007387 */ /* 0x000fe40000100a00 */
[----:B------:R-:W-:Y:S02]  /*19350*/  STL.64 [R1+0x108], R22 ;  /* 0x0001081601007387 */ /* 0x000fe40000100a00 */
[----:B------:R-:W0:Y:S04]  /*19360*/  LDSM.16.M88.4 R20, [R7+0x10080] ;  /* 0x010080000714783b */ /* 0x000e280000000200 */
[----:B------:R1:W-:Y:S04]  /*19370*/  STL.64 [R1+0xd88], R16 ;  /* 0x000d881001007387 */ /* 0x0003e80000100a00 */
[----:B0-----:R-:W-:Y:S01]  /*19380*/  STL.64 [R1+0x50], R20 ;  /* 0x0000501401007387 */ /* 0x001fe20000100a00 */
[----:B-1----:R-:W-:-:S02]  /*19390*/  IMAD.MOV.U32 R16, RZ, RZ, R20 ;  /* 0x000000ffff107224 */ /* 0x002fc400078e0014 */
[----:B------:R-:W-:Y:S02]  /*193a0*/  IMAD.MOV.U32 R2, RZ, RZ, R21 ;  /* 0x000000ffff027224 */ /* 0x000fe400078e0015 */
[----:B------:R-:W-:Y:S02]  /*193b0*/  STL.64 [R1+0x58], R22 ;  /* 0x0000581601007387 */ /* 0x000fe40000100a00 */
[----:B------:R-:W-:Y:S02]  /*193c0*/  IMAD.MOV.U32 R0, RZ, RZ, R23 ;  /* 0x000000ffff007224 */ /* 0x000fe400078e0017 */
[----:B------:R-:W0:Y:S04]  /*193d0*/  LDSM.16.M88.4 R20, [R7+0x12080] ;  /* 0x012080000714783b */ /* 0x000e280000000200 */
[----:B------:R1:W-:Y:S04]  /*193e0*/  STL [R1+0xb58], R0 ;  /* 0x000b580001007387 */ /* 0x0003e80000100800 */
[----:B0-----:R-:W-:Y:S01]  /*193f0*/  STL.64 [R1+0x40], R20 ;  /* 0x0000401401007387 */ /* 0x001fe20000100a00 */
[----:B------:R-:W-:-:S02]  /*19400*/  IMAD.MOV.U32 R17, RZ, RZ, R20 ;  /* 0x000000ffff117224 */ /* 0x000fc400078e0014 */
[----:B------:R-:W-:Y:S02]  /*19410*/  STL.64 [R1+0x48], R22 ;  /* 0x0000481601007387 */ /* 0x000fe40000100a00 */
[----:B-1----:R-:W-:Y:S02]  /*19420*/  IMAD.MOV.U32 R0, RZ, RZ, R21 ;  /* 0x000000ffff007224 */ /* 0x002fe400078e0015 */
[----:B------:R-:W0:Y:S02]  /*19430*/  LDSM.16.M88.4 R20, [R7+0x14080] ;  /* 0x014080000714783b */ /* 0x000e240000000200 */
[----:B0-----:R-:W-:Y:S02]  /*19440*/  IMAD.MOV.U32 R19, RZ, RZ, R20 ;  /* 0x000000ffff137224 */ /* 0x001fe400078e0014 */
[----:B------:R-:W-:Y:S01]  /*19450*/  IMAD.MOV.U32 R18, RZ, RZ, R21 ;  /* 0x000000ffff127224 */ /* 0x000fe200078e0015 */
[----:B------:R-:W-:Y:S01]  /*19460*/  STL.64 [R1+0x30], R20 ;  /* 0x0000301401007387 */ /* 0x000fe20000100a00 */
[----:B------:R-:W-:Y:S02]  /*19470*/  STL.64 [R1+0x38], R22 ;  /* 0x0000381601007387 */ /* 0x000fe40000100a00 */
[----:B------:R-:W0:Y:S01]  /*19480*/  LDSM.16.M88.4 R20, [R7+0x18080] ;  /* 0x018080000714783b */ /* 0x000e220000000200 */
[----:B------:R-:W-:Y:S03]  /*19490*/  STL.64 [R1+0xe00], R18 ;  /* 0x000e001201007387 */ /* 0x000fe60000100a00 */
[----:B------:R1:W-:Y:S02]  /*194a0*/  STL.64 [R1+0xdf8], R16 ;  /* 0x000df81001007387 */ /* 0x0003e40000100a00 */
[----:B-1----:R-:W2:Y:S01]  /*194b0*/  LDL.LU R16, [R1+0x260] ;  /* 0x0002600001107983 */ /* 0x002ea20000300800 */
[----:B------:R-:W2:Y:S02]  /*194c0*/  LDL.LU R17, [R1+0x264] ;  /* 0x0002640001117983 */ /* 0x000ea40000300800 */
[----:B------:R-:W2:Y:S02]  /*194d0*/  LDL.LU R18, [R1+0x268] ;  /* 0x0002680001127983 */ /* 0x000ea40000300800 */
[----:B------:R-:W2:Y:S01]  /*194e0*/  LDL.LU R19, [R1+0x26c] ;  /* 0x00026c0001137983 */ /* 0x000ea20000300800 */
[----:B------:R-:W-:Y:S01]  /*194f0*/  STL.64 [R1+0x20], R24 ;  /* 0x0000201801007387 */ /* 0x000fe20000100a00 */
[----:B------:R-:W-:Y:S02]  /*19500*/  STL.64 [R1+0x28], R26 ;  /* 0x0000281a01007387 */ /* 0x000fe40000100a00 */
[----:B------:R-:W-:Y:S01]  /*19510*/  LDSM.16.M88.4 R24, [R7+0x1a080] ;  /* 0x01a080000718783b */ /* 0x000fe20000000200 */
[----:B--2---:R-:W-:Y:S01]  /*19520*/  HMMA.16816.F32.BF16 R8, R12, R10, R16 ;  /* 0x0000000a0c08723c */ /* 0x004fe20000041810 */
[----:B------:R-:W2:Y:S02]  /*19530*/  LDL.LU.64 R18, [R1+0xe00] ;  /* 0x000e000001127983 */ /* 0x000ea40000300a00 */
[----:B------:R-:W3:Y:S11]  /*19540*/  LDL.LU.64 R16, [R1+0xdf8] ;  /* 0x000df80001107983 */ /* 0x000ef60000300a00 */
[----:B------:R-:W-:Y:S09]  /*19550*/  @!UPT UIADD3 URZ, URZ, URZ, URZ ;  /* 0x0000003f3f3ff290 */ /* 0x000ff2000fffe03f */
[----:B------:R-:W-:Y:S01]  /*19560*/  STL.64 [R1+0xf0], R8 ;  /* 0x0000f00801007387 */ /* 0x000fe20000100a00 */
[----:B------:R-:W-:Y:S02]  /*19570*/  STL.64 [R1+0xf8], R10 ;  /* 0x0000f80a01007387 */ /* 0x000fe40000100a00 */
[----:B------:R-:W-:Y:S02]  /*19580*/  STL [R1+0xdd0], R7 ;  /* 0x000dd00701007387 */ /* 0x000fe40000100800 */
[----:B0-----:R-:W-:Y:S01]  /*19590*/  STL.64 [R1+0x10], R20 ;  /* 0x0000101401007387 */ /* 0x001fe20000100a00 */
[----:B------:R-:W-:Y:S01]  /*195a0*/  STL.64 [R1+0x18], R22 ;  /* 0x0000181601007387 */ /* 0x000fe20000100a00 */
[----:B------:R0:W-:Y:S03]  /*195b0*/  STL.64 [R1+0xd28], R20 ;  /* 0x000d281401007387 */ /* 0x0001e60000100a00 */
[----:B------:R-:W1:Y:S04]  /*195c0*/  LDSM.16.M88.4 R8, [R7+0x1c080] ;  /* 0x01c080000708783b */ /* 0x000e680000000200 */
[----:B0-----:R-:W4:Y:S04]  /*195d0*/  LDL.LU.64 R20, [R1+0x20] ;  /* 0x0000200001147983 */ /* 0x001f280000300a00 */
[----:B----4-:R2:W-:Y:S02]  /*195e0*/  STL.64 [R1+0xd40], R20 ;  /* 0x000d401401007387 */ /* 0x0105e40000100a00 */
[----:B--2---:R-:W-:-:S02]  /*195f0*/  IMAD.MOV.U32 R20, RZ, RZ, R19 ;  /* 0x000000ffff147224 */ /* 0x004fc400078e0013 */
[----:B------:R-:W-:-:S05]  /*19600*/  IMAD.MOV.U32 R21, RZ, RZ, R18 ;  /* 0x000000ffff157224 */ /* 0x000fca00078e0012 */
[----:B------:R3:W-:Y:S02]  /*19610*/  STL.64 [R1+0xd58], R20 ;  /* 0x000d581401007387 */ /* 0x0007e40000100a00 */
[----:B---3--:R-:W-:Y:S02]  /*19620*/  IMAD.MOV.U32 R20, RZ, RZ, R17 ;  /* 0x000000ffff147224 */ /* 0x008fe400078e0011 */
[----:B------:R-:W-:-:S05]  /*19630*/  IMAD.MOV.U32 R21, RZ, RZ, R0 ;  /* 0x000000ffff157224 */ /* 0x000fca00078e0000 */
[----:B------:R0:W-:Y:S01]  /*19640*/  STL.64 [R1+0xd70], R20 ;  /* 0x000d701401007387 */ /* 0x0001e20000100a00 */
[----:B-1----:R-:W-:Y:S02]  /*19650*/  STL [R1+0xadc], R10 ;  /* 0x000adc0a01007387 */ /* 0x002fe40000100800 */
[----:B------:R-:W-:Y:S02]  /*19660*/  STL.64 [R1], R24 ;  /* 0x0000001801007387 */ /* 0x000fe40000100a00 */
[----:B------:R-:W-:Y:S01]  /*19670*/  STL.64 [R1+0x8], R26 ;  /* 0x0000081a01007387 */ /* 0x000fe20000100a00 */
[----:B------:R1:W-:Y:S01]  /*19680*/  STL.64 [R1+0xd20], R24 ;  /* 0x000d201801007387 */ /* 0x0003e20000100a00 */
[----:B------:R-:W-:Y:S02]  /*19690*/  IMAD.MOV.U32 R18, RZ, RZ, R29 ;  /* 0x000000ffff127224 */ /* 0x000fe400078e001d */
[----:B------:R-:W-:Y:S02]  /*196a0*/  IMAD.MOV.U32 R19, RZ, RZ, R4 ;  /* 0x000000ffff137224 */ /* 0x000fe400078e0004 */
[----:B0-----:R-:W-:-:S02]  /*196b0*/  IMAD.MOV.U32 R20, RZ, RZ, R16 ;  /* 0x000000ffff147224 */ /* 0x001fc400078e0010 */
[----:B------:R-:W-:Y:S01]  /*196c0*/  IMAD.MOV.U32 R21, RZ, RZ, R2 ;  /* 0x000000ffff157224 */ /* 0x000fe200078e0002 */
[----:B-1----:R-:W2:Y:S01]  /*196d0*/  LDL.LU R24, [R1+0x1e0] ;  /* 0x0001e00001187983 */ /* 0x002ea20000300800 */
[----:B------:R-:W2:Y:S02]  /*196e0*/  LDL.LU R25, [R1+0x1e4] ;  /* 0x0001e40001197983 */ /* 0x000ea40000300800 */
[----:B------:R-:W3:Y:S02]  /*196f0*/  LDL.LU R26, [R1+0x1e8] ;  /* 0x0001e800011a7983 */ /* 0x000ee40000300800 */
[----:B------:R-:W3:Y:S01]  /*19700*/  LDL.LU R27, [R1+0x1ec] ;  /* 0x0001ec00011b7983 */ /* 0x000ee20000300800 */
[----:B------:R0:W-:Y:S01]  /*19710*/  STL.64 [R1+0xd98], R20 ;  /* 0x000d981401007387 */ /* 0x0001e20000100a00 */
[----:B------:R-:W4:Y:S02]  /*19720*/  LDL.LU R29, [R1+0xdf0] ;  /* 0x000df000011d7983 */ /* 0x000f240000300800 */
[----:B------:R-:W2:Y:S02]  /*19730*/  LDL.LU R4, [R1+0xdec] ;  /* 0x000dec0001047983 */ /* 0x000ea40000300800 */
[----:B------:R1:W-:Y:S01]  /*19740*/  STL.64 [R1+0xda0], R18 ;  /* 0x000da01201007387 */ /* 0x0003e20000100a00 */
[----:B0-----:R-:W2:Y:S01]  /*19750*/  LDL.LU R20, [R1+0x280] ;  /* 0x0002800001147983 */ /* 0x001ea20000300800 */
[----:B------:R-:W2:Y:S02]  /*19760*/  LDL.LU R21, [R1+0x284] ;  /* 0x0002840001157983 */ /* 0x000ea40000300800 */
[----:B------:R-:W2:Y:S02]  /*19770*/  LDL.LU R22, [R1+0x288] ;  /* 0x0002880001167983 */ /* 0x000ea40000300800 */
[----:B------:R-:W2:Y:S02]  /*19780*/  LDL.LU R23, [R1+0x28c] ;  /* 0x00028c0001177983 */ /* 0x000ea40000300800 */
[----:B-1----:R-:W-:-:S02]  /*19790*/  IMAD.MOV.U32 R18, RZ, RZ, R5 ;  /* 0x000000ffff127224 */ /* 0x002fc400078e0005 */
[----:B------:R-:W-:Y:S01]  /*197a0*/  IMAD.MOV.U32 R19, RZ, RZ, R28 ;  /* 0x000000ffff137224 */ /* 0x000fe200078e001c */
[----:B--2---:R-:W-:Y:S01]  /*197b0*/  STL.64 [R1+0xdb0], R22 ;  /* 0x000db01601007387 */ /* 0x004fe20000100a00 */
[----:B------:R-:W-:Y:S02]  /*197c0*/  STL.64 [R1+0xda8], R20 ;  /* 0x000da81401007387 */ /* 0x000fe40000100a00 */
[----:B------:R-:W2:Y:S02]  /*197d0*/  LDL.LU R5, [R1+0xde8] ;  /* 0x000de80001057983 */ /* 0x000ea40000300800 */
[----:B------:R-:W2:Y:S01]  /*197e0*/  LDL.LU R28, [R1+0xde4] ;  /* 0x000de400011c7983 */ /* 0x000ea20000300800 */
[----:B------:R4:W-:Y:S02]  /*197f0*/  STL.64 [R1+0xdb8], R18 ;  /* 0x000db81201007387 */ /* 0x0009e40000100a00 */
[----:B----4-:R-:W-:Y:S02]  /*19800*/  IMAD.MOV.U32 R18, RZ, RZ, R29 ;  /* 0x000000ffff127224 */ /* 0x010fe400078e001d */
[----:B------:R-:W-:Y:S01]  /*19810*/  IMAD.MOV.U32 R19, RZ, RZ, R6 ;  /* 0x000000ffff137224 */ /* 0x000fe200078e0006 */
[----:B------:R-:W4:Y:S04]  /*19820*/  LDL.LU R29, [R1+0xde0] ;  /* 0x000de000011d7983 */ /* 0x000f280000300800 */
[----:B------:R0:W-:Y:S01]  /*19830*/  STL.64 [R1+0xdd8], R18 ;  /* 0x000dd81201007387 */ /* 0x0001e20000100a00 */
[----:B------:R-:W2:Y:S02]  /*19840*/  LDL.LU R20, [R1+0x2b0] ;  /* 0x0002b00001147983 */ /* 0x000ea40000300800 */
[----:B------:R-:W2:Y:S02]  /*19850*/  LDL.LU R21, [R1+0x2b4] ;  /* 0x0002b40001157983 */ /* 0x000ea40000300800 */
[----:B------:R-:W2:Y:S01]  /*19860*/  LDL.LU R22, [R1+0x2b8] ;  /* 0x0002b80001167983 */ /* 0x000ea20000300800 */
[----:B------:R-:W2:Y:S01]  /*19870*/  LDL.LU R23, [R1+0x2bc] ;  /* 0x0002bc0001177983 */ /* 0x000ea20000300800 */
[----:B------:R-:W3:Y:S02]  /*19880*/  LDL.LU R16, [R1+0x290] ;  /* 0x0002900001107983 */ /* 0x000ee40000300800 */
[----:B------:R-:W3:Y:S01]  /*19890*/  LDL.LU R17, [R1+0x294] ;  /* 0x0002940001117983 */ /* 0x000ee20000300800 */
[----:B0-----:R-:W3:Y:S01]  /*198a0*/  LDL.LU R18, [R1+0x298] ;  /* 0x0002980001127983 */ /* 0x001ee20000300800 */
[----:B------:R-:W3:Y:S03]  /*198b0*/  LDL.LU R19, [R1+0x29c] ;  /* 0x00029c0001137983 */ /* 0x000ee60000300800 */
[----:B--2---:R-:W-:Y:S01]  /*198c0*/  STL.64 [R1+0xdc8], R22 ;  /* 0x000dc81601007387 */ /* 0x004fe20000100a00 */
[----:B------:R0:W-:Y:S03]  /*198d0*/  STL.64 [R1+0xdc0], R20 ;  /* 0x000dc01401007387 */ /* 0x0001e60000100a00 */
        /* <DEDUP_REMOVED lines=8> */
[----:B------:R-:W2:Y:S02]  /*19960*/  LDL.LU R26, [R1+0x238] ;  /* 0x00023800011a7983 */ /* 0x000ea40000300800 */
[----:B------:R-:W2:Y:S02]  /*19970*/  LDL.LU R27, [R1+0x23c] ;  /* 0x00023c00011b7983 */ /* 0x000ea40000300800 */
[----:B--2---:R-:W-:Y:S01]  /*19980*/  STL.64 [R1+0xd50], R26 ;  /* 0x000d501a01007387 */ /* 0x004fe20000100a00 */
[----:B---3--:R0:W-:Y:S03]  /*19990*/  STL.64 [R1+0xd48], R24 ;  /* 0x000d481801007387 */ /* 0x0081e60000100a00 */
[----:B0-----:R-:W2:Y:S01]  /*199a0*/  LDL.LU R24, [R1+0x240] ;  /* 0x0002400001187983 */ /* 0x001ea20000300800 */
[----:B------:R-:W2:Y:S02]  /*199b0*/  LDL.LU R25, [R1+0x244] ;  /* 0x0002440001197983 */ /* 0x000ea40000300800 */
[----:B------:R-:W3:Y:S02]  /*199c0*/  LDL.LU R26, [R1+0x248] ;  /* 0x00024800011a7983 */ /* 0x000ee40000300800 */
[----:B------:R-:W3:Y:S02]  /*199d0*/  LDL.LU R27, [R1+0x24c] ;  /* 0x00024c00011b7983 */ /* 0x000ee40000300800 */
[----:B------:R-:W-:-:S02]  /*199e0*/  IMAD.MOV.U32 R6, RZ, RZ, R5 ;  /* 0x000000ffff067224 */ /* 0x000fc400078e0005 */
[----:B------:R-:W-:-:S07]  /*199f0*/  IMAD.MOV.U32 R7, RZ, RZ, R4 ;  /* 0x000000ffff077224 */ /* 0x000fce00078e0004 */
[C---:B------:R-:W-:Y:S01]  /*19a00*/  HMMA.16816.F32.BF16 R4, R12.reuse, R6, R16 ;  /* 0x000000060c04723c */ /* 0x040fe20000041810 */
[----:B---3--:R-:W-:Y:S01]  /*19a10*/  STL.64 [R1+0xd68], R26 ;  /* 0x000d681a01007387 */ /* 0x008fe20000100a00 */
[----:B--2---:R0:W-:Y:S03]  /*19a20*/  STL.64 [R1+0xd60], R24 ;  /* 0x000d601801007387 */ /* 0x0041e60000100a00 */
[----:B0-----:R-:W2:Y:S01]  /*19a30*/  LDL.LU R24, [R1+0x250] ;  /* 0x0002500001187983 */ /* 0x001ea20000300800 */
[----:B------:R-:W2:Y:S02]  /*19a40*/  LDL.LU R25, [R1+0x254] ;  /* 0x0002540001197983 */ /* 0x000ea40000300800 */
[----:B------:R-:W3:Y:S02]  /*19a50*/  LDL.LU R26, [R1+0x258] ;  /* 0x00025800011a7983 */ /* 0x000ee40000300800 */
[----:B------:R-:W3:Y:S02]  /*19a60*/  LDL.LU R27, [R1+0x25c] ;  /* 0x00025c00011b7983 */ /* 0x000ee40000300800 */
[----:B---3--:R-:W-:Y:S01]  /*19a70*/  STL.64 [R1+0xd80], R26 ;  /* 0x000d801a01007387 */ /* 0x008fe20000100a00 */
[----:B--2---:R0:W-:Y:S03]  /*19a80*/  STL.64 [R1+0xd78], R24 ;  /* 0x000d781801007387 */ /* 0x0041e60000100a00 */
[----:B0-----:R-:W2:Y:S01]  /*19a90*/  LDL.LU R24, [R1+0x270] ;  /* 0x0002700001187983 */ /* 0x001ea20000300800 */
[----:B------:R-:W2:Y:S02]  /*19aa0*/  LDL.LU R25, [R1+0x274] ;  /* 0x0002740001197983 */ /* 0x000ea40000300800 */
[----:B------:R-:W2:Y:S02]  /*19ab0*/  LDL.LU R26, [R1+0x278] ;  /* 0x00027800011a7983 */ /* 0x000ea40000300800 */
[----:B------:R-:W2:Y:S01]  /*19ac0*/  LDL.LU R27, [R1+0x27c] ;  /* 0x00027c00011b7983 */ /* 0x000ea20000300800 */
[----:B------:R-:W-:Y:S01]  /*19ad0*/  STL [R1+0xad8], R11 ;  /* 0x000ad80b01007387 */ /* 0x000fe20000100800 */
[----:B------:R-:W3:Y:S02]  /*19ae0*/  LDL.LU.64 R18, [R1+0xdd8] ;  /* 0x000dd80001127983 */ /* 0x000ee40000300a00 */
[----:B------:R-:W-:Y:S02]  /*19af0*/  STL.64 [R1+0xe0], R4 ;  /* 0x0000e00401007387 */ /* 0x000fe40000100a00 */
[----:B------:R0:W-:Y:S02]  /*19b00*/  STL.64 [R1+0xe8], R6 ;  /* 0x0000e80601007387 */ /* 0x0001e40000100a00 */
[----:B0-----:R-:W2:Y:S04]  /*19b10*/  LDL.LU R7, [R1+0xdd0] ;  /* 0x000dd00001077983 */ /* 0x001ea80000300800 */
[----:B--2---:R-:W0:Y:S01]  /*19b20*/  LDSM.16.M88.4 R4, [R7+0x1e080] ;  /* 0x01e080000704783b */ /* 0x004e220000000200 */
[C---:B---3--:R-:W-:Y:S03]  /*19b30*/  HMMA.16816.F32.BF16 R16, R12.reuse, R18, R20 ;  /* 0x000000120c10723c */ /* 0x048fe60000041814 */
[----:B0-----:R-:W-:Y:S01]  /*19b40*/  STL [R1+0xae4], R6 ;  /* 0x000ae40601007387 */ /* 0x001fe20000100800 */
[----:B------:R-:W-:Y:S02]  /*19b50*/  STL [R1+0xae0], R7 ;  /* 0x000ae00701007387 */ /* 0x000fe40000100800 */
[----:B------:R-:W2:Y:S02]  /*19b60*/  LDL.LU.64 R22, [R1+0xdc8] ;  /* 0x000dc80001167983 */ /* 0x000ea40000300a00 */
[----:B------:R-:W2:Y:S11]  /*19b70*/  LDL.LU.64 R20, [R1+0xdc0] ;  /* 0x000dc00001147983 */ /* 0x000eb60000300a00 */
[----:B------:R-:W-:Y:S04]  /*19b80*/  @!UPT UIADD3 URZ, URZ, URZ, URZ ;  /* 0x0000003f3f3ff290 */ /* 0x000fe8000fffe03f */
        /* <DEDUP_REMOVED lines=10> */
[----:B--2---:R-:W-:Y:S02]  /*19c30*/  HMMA.16816.F32.BF16 R12, R12, R18, R20 ;  /* 0x000000120c0c723c */ /* 0x004fe40000041814 */
[----:B------:R-:W2:Y:S01]  /*19c40*/  LDL.LU.64 R20, [R1+0xd98] ;  /* 0x000d980001147983 */ /* 0x000ea20000300a00 */
[----:B------:R-:W2:Y:S02]  /*19c50*/  LDL.LU.64 R18, [R1+0xd90] ;  /* 0x000d900001127983 */ /* 0x000ea40000300a00 */
[----:B------:R-:W2:Y:S11]  /*19c60*/  LDL.LU.64 R16, [R1+0xd88] ;  /* 0x000d880001107983 */ /* 0x000eb60000300a00 */
[----:B------:R-:W-:Y:S07]  /*19c70*/  @!UPT UIADD3 URZ, URZ, URZ, URZ ;  /* 0x0000003f3f3ff290 */ /* 0x000fee000fffe03f */
[----:B------:R0:W-:Y:S01]  /*19c80*/  STL.64 [R1+0x90], R12 ;  /* 0x0000900c01007387 */ /* 0x0001e20000100a00 */
[----:B------:R-:W-:Y:S03]  /*19c90*/  STL.64 [R1+0x98], R14 ;  /* 0x0000980e01007387 */ /* 0x000fe60000100a00 */
[----:B0-----:R-:W3:Y:S01]  /*19ca0*/  LDL.LU R12, [R1+0x2a0] ;  /* 0x0002a000010c7983 */ /* 0x001ee20000300800 */
[----:B------:R-:W3:Y:S01]  /*19cb0*/  LDL.LU R13, [R1+0x2a4] ;  /* 0x0002a400010d7983 */ /* 0x000ee20000300800 */
[----:B--2---:R-:W-:Y:S02]  /*19cc0*/  HMMA.16816.F32.BF16 R20, R16, R20, R24 ;  /* 0x000000141014723c */ /* 0x004fe40000041818 */
[----:B------:R-:W2:Y:S01]  /*19cd0*/  LDL.LU.64 R26, [R1+0xd80] ;  /* 0x000d8000011a7983 */ /* 0x000ea20000300a00 */
[----:B------:R-:W2:Y:S11]  /*19ce0*/  LDL.LU.64 R24, [R1+0xd78] ;  /* 0x000d780001187983 */ /* 0x000eb60000300a00 */
[----:B------:R-:W-:Y:S09]  /*19cf0*/  @!UPT UIADD3 URZ, URZ, URZ, URZ ;  /* 0x0000003f3f3ff290 */ /* 0x000ff2000fffe03f */
[----:B------:R0:W-:Y:S04]  /*19d00*/  STL.64 [R1+0x80], R20 ;  /* 0x0000801401007387 */ /* 0x0001e80000100a00 */
[----:B0-----:R-:W2:Y:S01]  /*19d10*/  LDL.LU.64 R20, [R1+0xd70] ;  /* 0x000d700001147983 */ /* 0x001ea20000300a00 */
[----:B----4-:R-:W-:Y:S02]  /*19d20*/  IMAD.MOV.U32 R14, RZ, RZ, R29 ;  /* 0x000000ffff0e7224 */ /* 0x010fe400078e001d */
[----:B------:R-:W-:Y:S02]  /*19d30*/  IMAD.MOV.U32 R15, RZ, RZ, R28 ;  /* 0x000000ffff0f7224 */ /* 0x000fe400078e001c */
[----:B------:R-:W-:Y:S02]  /*19d40*/  IMAD.MOV.U32 R29, RZ, RZ, R22 ;  /* 0x000000ffff1d7224 */ /* 0x000fe400078e0016 */
[----:B------:R-:W-:-:S05]  /*19d50*/  IMAD.MOV.U32 R28, RZ, RZ, R23 ;  /* 0x000000ffff1c7224 */ /* 0x000fca00078e0017 */
[----:B------:R-:W-:Y:S01]  /*19d60*/  STL [R1+0xbe4], R28 ;  /* 0x000be41c01007387 */ /* 0x000fe20000100800 */
[----:B------:R-:W-:Y:S01]  /*19d70*/  STL [R1+0xbe0], R29 ;  /* 0x000be01d01007387 */ /* 0x000fe20000100800 */
[----:B--2---:R-:W-:Y:S02]  /*19d80*/  HMMA.16816.F32.BF16 R20, R16, R20, R24 ;  /* 0x000000141014723c */ /* 0x004fe40000041818 */
[----:B------:R-:W2:Y:S01]  /*19d90*/  LDL.LU.64 R26, [R1+0xd68] ;  /* 0x000d6800011a7983 */ /* 0x000ea20000300a00 */
[----:B------:R-:W2:Y:S11]  /*19da0*/  LDL.LU.64 R24, [R1+0xd60] ;  /* 0x000d600001187983 */ /* 0x000eb60000300a00 */
[----:B------:R-:W-:Y:S09]  /*19db0*/  @!UPT UIADD3 URZ, URZ, URZ, URZ ;  /* 0x0000003f3f3ff290 */ /* 0x000ff2000fffe03f */
[----:B------:R0:W-:Y:S01]  /*19dc0*/  STL.64 [R1+0x70], R20 ;  /* 0x0000701401007387 */ /* 0x0001e20000100a00 */
[----:B------:R2:W-:Y:S03]  /*19dd0*/  STL [R1+0x78], R22 ;  /* 0x0000781601007387 */ /* 0x0005e60000100800 */
[----:B0-----:R-:W2:Y:S01]  /*19de0*/  LDL.LU.64 R20, [R1+0xd58] ;  /* 0x000d580001147983 */ /* 0x001ea20000300a00 */
[----:B------:R-:W-:-:S05]  /*19df0*/  IMAD.MOV.U32 R0, RZ, RZ, R23 ;  /* 0x000000ffff007224 */ /* 0x000fca00078e0017 */
[----:B------:R-:W-:Y:S01]  /*19e00*/  STL [R1+0xbf0], R0 ;  /* 0x000bf00001007387 */ /* 0x000fe20000100800 */
[C---:B--2---:R-:W-:Y:S03]  /*19e10*/  HMMA.16816.F32.BF16 R20, R16.reuse, R20, R24 ;  /* 0x000000141014723c */ /* 0x044fe60000041818 */
[----:B------:R-:W2:Y:S01]  /*19e20*/  LDL.LU.64 R26, [R1+0xd50] ;  /* 0x000d5000011a7983 */ /* 0x000ea20000300a00 */
[----:B------:R-:W2:Y:S11]  /*19e30*/  LDL.LU.64 R24, [R1+0xd48] ;  /* 0x000d480001187983 */ /* 0x000eb60000300a00 */
[----:B------:R-:W-:Y:S08]  /*19e40*/  @!UPT UIADD3 URZ, URZ, URZ, URZ ;  /* 0x0000003f3f3ff290 */ /* 0x000ff0000fffe03f */
        /* <DEDUP_REMOVED lines=13> */
[----:B------:R-:W-:-:S02]  /*19f20*/  IMAD.MOV.U32 R29, RZ, RZ, R20 ;  /* 0x000000ffff1d7224 */ /* 0x000fc400078e0014 */
[----:B------:R-:W-:Y:S11]  /*19f30*/  IMAD.MOV.U32 R28, RZ, RZ, R21 ;  /* 0x000000ffff1c7224 */ /* 0x000ff600078e0015 */
[----:B------:R-:W-:Y:S09]  /*19f40*/  @!UPT UIADD3 URZ, URZ, URZ, URZ ;  /* 0x0000003f3f3ff290 */ /* 0x000ff2000fffe03f */
[----:B------:R0:W-:Y:S01]  /*19f50*/  STL.64 [R1+0xd0], R24 ;  /* 0x0000d01801007387 */ /* 0x0001e20000100a00 */
[----:B------:R1:W-:Y:S03]  /*19f60*/  STL.64 [R1+0xd8], R26 ;  /* 0x0000d81a01007387 */ /* 0x0003e60000100a00 */
[----:B0-----:R-:W2:Y:S01]  /*19f70*/  LDL.LU.64 R24, [R1+0xd20] ;  /* 0x000d200001187983 */ /* 0x001ea20000300a00 */
[----:B------:R-:W2:Y:S02]  /*19f80*/  LDL.LU.64 R22, [R1+0xd18] ;  /* 0x000d180001167983 */ /* 0x000ea40000300a00 */
[----:B------:R-:W2:Y:S01]  /*19f90*/  LDL.LU.64 R20, [R1+0xd10] ;  /* 0x000d100001147983 */ /* 0x000ea20000300a00 */
[C---:B---3--:R-:W-:Y:S01]  /*19fa0*/  HMMA.16816.F32.BF16 R12, R16.reuse, R8, R12 ;  /* 0x00000008100c723c */ /* 0x048fe2000004180c */
[----:B-1----:R-:W3:Y:S11]  /*19fb0*/  LDL.LU.64 R26, [R1+0xd08] ;  /* 0x000d0800011a7983 */ /* 0x002ef60000300a00 */
[----:B------:R-:W-:Y:S11]  /*19fc0*/  @!UPT UIADD3 URZ, URZ, URZ, URZ ;  /* 0x0000003f3f3ff290 */ /* 0x000ff6000fffe03f */
[----:B------:R-:W-:Y:S01]  /*19fd0*/  @!UPT UIADD3 URZ, URZ, URZ, URZ ;  /* 0x0000003f3f3ff290 */ /* 0x000fe2000fffe03f */
[----:B------:R-:W-:Y:S02]  /*19fe0*/  IMAD.MOV.U32 R6, RZ, RZ, R14 ;  /* 0x000000ffff067224 */ /* 0x000fe400078e000e */
[----:B------:R-:W-:Y:S01]  /*19ff0*/  IMAD.MOV.U32 R7, RZ, RZ, R15 ;  /* 0x000000ffff077224 */ /* 0x000fe200078e000f */
[----:B--2---:R-:W-:Y:S01]  /*1a000*/  HMMA.16816.F32.BF16 R20, R16, R24, R20 ;  /* 0x000000181014723c */ /* 0x004fe20000041814 */
[----:B------:R-:W2:Y:S11]  /*1a010*/  LDL.LU.64 R24, [R1+0xd00] ;  /* 0x000d000001187983 */ /* 0x000eb60000300a00 */
[----:B------:R-:W-:Y:S11]  /*1a020*/  @!UPT UIADD3 URZ, URZ, URZ, URZ ;  /* 0x0000003f3f3ff290 */ /* 0x000ff6000fffe03f */
[----:B------:R-:W-:Y:S01]  /*1a030*/  @!UPT UIADD3 URZ, URZ, URZ, URZ ;  /* 0x0000003f3f3ff290 */ /* 0x000fe2000fffe03f */
[----:B------:R-:W-:Y:S02]  /*1a040*/  IMAD.MOV.U32 R11, RZ, RZ, R23 ;  /* 0x000000ffff0b7224 */ /* 0x000fe400078e0017 */
[----:B------:R-:W-:Y:S01]  /*1a050*/  IMAD.MOV.U32 R10, RZ, RZ, R22 ;  /* 0x000000ffff0a7224 */ /* 0x000fe200078e0016 */
[----:B------:R-:W-:Y:S02]  /*1a060*/  STL.64 [R1+0x140], R20 ;  /* 0x0001401401007387 */ /* 0x000fe40000100a00 */
[----:B------:R-:W-:Y:S02]  /*1a070*/  STL [R1+0xaec], R11 ;  /* 0x000aec0b01007387 */ /* 0x000fe40000100800 */
[----:B------:R-:W-:Y:S01]  /*1a080*/  LDSM.16.MT88.4 R20, [R3+0xc080] ;  /* 0x00c080000314783b */ /* 0x000fe20000004200 */
[----:B------:R-:W-:Y:S03]  /*1a090*/  STL [R1+0xae8], R10 ;  /* 0x000ae80a01007387 */ /* 0x000fe60000100800 */
[----:B------:R-:W-:Y:S02]  /*1a0a0*/  STL.64 [R1+0x180], R12 ;  /* 0x0001800c01007387 */ /* 0x000fe40000100a00 */
[----:B------:R-:W0:Y:S04]  /*1a0b0*/  LDSM.16.MT88.4 R12, [R3+0xc100] ;  /* 0x00c10000030c783b */ /* 0x000e280000004200 */
[----:B------:R-:W-:Y:S01]  /*1a0c0*/  STL [R1+0xc00], R7 ;  /* 0x000c000701007387 */ /* 0x000fe20000100800 */
[----:B------:R-:W-:Y:S04]  /*1a0d0*/  STL [R1+0xbf4], R6 ;  /* 0x000bf40601007387 */ /* 0x000fe80000100800 */
[----:B0-----:R-:W-:Y:S01]  /*1a0e0*/  STL.64 [R1+0xc88], R14 ;  /* 0x000c880e01007387 */ /* 0x001fe20000100a00 */
[----:B------:R0:W-:Y:S03]  /*1a0f0*/  STL.64 [R1+0xc80], R12 ;  /* 0x000c800c01007387 */ /* 0x0001e60000100a00 */
[----:B0-----:R-:W4:Y:S01]  /*1a100*/  LDL.LU R12, [R1+0x2f0] ;  /* 0x0002f000010c7983 */ /* 0x001f220000300800 */
[----:B------:R-:W4:Y:S02]  /*1a110*/  LDL.LU R13, [R1+0x2f4] ;  /* 0x0002f400010d7983 */ /* 0x000f240000300800 */
[----:B------:R-:W2:Y:S02]  /*1a120*/  LDL.LU R14, [R1+0x2f8] ;  /* 0x0002f800010e7983 */ /* 0x000ea40000300800 */
[----:B------:R-:W2:Y:S02]  /*1a130*/  LDL.LU R15, [R1+0x2fc] ;  /* 0x0002fc00010f7983 */ /* 0x000ea40000300800 */
[----:B--2---:R-:W-:Y:S01]  /*1a140*/  STL.64 [R1+0xcb8], R14 ;  /* 0x000cb80e01007387 */ /* 0x004fe20000100a00 */
[----:B----4-:R0:W-:Y:S02]  /*1a150*/  STL.64 [R1+0xcb0], R12 ;  /* 0x000cb00c01007387 */ /* 0x0101e40000100a00 */
[----:B0-----:R-:W-:-:S02]  /*1a160*/  IMAD.MOV.U32 R12, RZ, RZ, R24 ;  /* 0x000000ffff0c7224 */ /* 0x001fc400078e0018 */
[----:B------:R-:W-:Y:S01]  /*1a170*/  IMAD.MOV.U32 R13, RZ, RZ, R25 ;  /* 0x000000ffff0d7224 */ /* 0x000fe200078e0019 */
[----:B------:R-:W2:Y:S01]  /*1a180*/  LDL.LU R24, [R1+0xcfc] ;  /* 0x000cfc0001187983 */ /* 0x000ea20000300800 */
[----:B------:R-:W2:Y:S02]  /*1a190*/  LDL.LU R25, [R1+0xcf8] ;  /* 0x000cf80001197983 */ /* 0x000ea40000300800 */
[----:B---3--:R-:W-:Y:S02]  /*1a1a0*/  IMAD.MOV.U32 R14, RZ, RZ, R26 ;  /* 0x000000ffff0e7224 */ /* 0x008fe400078e001a */
[----:B------:R-:W-:Y:S01]  /*1a1b0*/  IMAD.MOV.U32 R15, RZ, RZ, R27 ;  /* 0x000000ffff0f7224 */ /* 0x000fe200078e001b */
[----:B------:R-:W2:Y:S01]  /*1a1c0*/  LDL.LU R26, [R1+0xcf4] ;  /* 0x000cf400011a7983 */ /* 0x000ea20000300800 */
[----:B------:R-:W2:Y:S03]  /*1a1d0*/  LDL.LU R27, [R1+0xcf0] ;  /* 0x000cf000011b7983 */ /* 0x000ea60000300800 */
[----:B------:R-:W-:Y:S01]  /*1a1e0*/  STL.64 [R1+0xcc8], R14 ;  /* 0x000cc80e01007387 */ /* 0x000fe20000100a00 */
[----:B------:R0:W-:Y:S03]  /*1a1f0*/  STL.64 [R1+0xcc0], R12 ;  /* 0x000cc00c01007387 */ /* 0x0001e60000100a00 */
[----:B0-----:R-:W3:Y:S04]  /*1a200*/  LDL R12, [R1+0x40] ;  /* 0x00004000010c7983 */ /* 0x001ee80000100800 */
[----:B------:R-:W3:Y:S01]  /*1a210*/  LDL R13, [R1+0x44] ;  /* 0x00004400010d7983 */ /* 0x000ee20000100800 */
[----:B--2---:R-:W-:Y:S03]  /*1a220*/  HMMA.16816.F32.BF16 R16, R16, R4, R24 ;  /* 0x000000041010723c */ /* 0x004fe60000041818 */
[----:B------:R-:W-:Y:S04]  /*1a230*/  LDSM.16.MT88.4 R24, [R3+0xe000] ;  /* 0x00e000000318783b */ /* 0x000fe80000004200 */
[----:B---3--:R0:W-:Y:S04]  /*1a240*/  STL.64 [R1+0xcd8], R12 ;  /* 0x000cd80c01007387 */ /* 0x0081e80000100a00 */
[----:B0-----:R-:W2:Y:S04]  /*1a250*/  LDL R12, [R1+0x50] ;  /* 0x00005000010c7983 */ /* 0x001ea80000100800 */
[----:B------:R-:W2:Y:S08]  /*1a260*/  LDL R13, [R1+0x54] ;  /* 0x00005400010d7983 */ /* 0x000eb00000100800 */
[----:B------:R-:W-:Y:S02]  /*1a270*/  STL.64 [R1+0x170], R16 ;  /* 0x0001701001007387 */ /* 0x000fe40000100a00 */
[----:B------:R0:W-:Y:S02]  /*1a280*/  STL.64 [R1+0xc90], R4 ;  /* 0x000c900401007387 */ /* 0x0001e40000100a00 */
[----:B0-----:R-:W3:Y:S04]  /*1a290*/  LDL R4, [R1+0x30] ;  /* 0x0000300001047983 */ /* 0x001ee80000100800 */
[----:B------:R-:W3:Y:S01]  /*1a2a0*/  LDL R5, [R1+0x34] ;  /* 0x0000340001057983 */ /* 0x000ee20000100800 */
[----:B------:R-:W-:-:S02]  /*1a2b0*/  IMAD.MOV.U32 R11, RZ, RZ, R18 ;  /* 0x000000ffff0b7224 */ /* 0x000fc400078e0012 */
[----:B------:R-:W-:Y:S02]  /*1a2c0*/  IMAD.MOV.U32 R10, RZ, RZ, R19 ;  /* 0x000000ffff0a7224 */ /* 0x000fe400078e0013 */
[----:B------:R-:W0:Y:S04]  /*1a2d0*/  LDSM.16.MT88.4 R16, [R3+0xc180] ;  /* 0x00c180000310783b */ /* 0x000e280000004200 */
[----:B---3--:R1:W-:Y:S04]  /*1a2e0*/  STL.64 [R1+0xcd0], R4 ;  /* 0x000cd00401007387 */ /* 0x0083e80000100a00 */
[----:B-1----:R-:W3:Y:S01]  /*1a2f0*/  LDL.LU R4, [R1+0x310] ;  /* 0x0003100001047983 */ /* 0x002ee20000300800 */
[----:B------:R-:W3:Y:S02]  /*1a300*/  LDL.LU R5, [R1+0x314] ;  /* 0x0003140001057983 */ /* 0x000ee40000300800 */
[----:B------:R-:W4:Y:S02]  /*1a310*/  LDL.LU R6, [R1+0x318] ;  /* 0x0003180001067983 */ /* 0x000f240000300800 */
[----:B------:R-:W4:Y:S02]  /*1a320*/  LDL.LU R7, [R1+0x31c] ;  /* 0x00031c0001077983 */ /* 0x000f240000300800 */
[----:B----4-:R-:W-:Y:S01]  /*1a330*/  STL.64 [R1+0xce8], R6 ;  /* 0x000ce80601007387 */ /* 0x010fe20000100a00 */
[----:B---3--:R1:W-:Y:S03]  /*1a340*/  STL.64 [R1+0xce0], R4 ;  /* 0x000ce00401007387 */ /* 0x0083e60000100a00 */
[----:B-1----:R-:W2:Y:S01]  /*1a350*/  LDL.LU R4, [R1+0x320] ;  /* 0x0003200001047983 */ /* 0x002ea20000300800 */
[----:B------:R-:W2:Y:S02]  /*1a360*/  LDL.LU R5, [R1+0x324] ;  /* 0x0003240001057983 */ /* 0x000ea40000300800 */
[----:B------:R-:W2:Y:S02]  /*1a370*/  LDL.LU R6, [R1+0x328] ;  /* 0x0003280001067983 */ /* 0x000ea40000300800 */
[----:B------:R-:W2:Y:S01]  /*1a380*/  LDL.LU R7, [R1+0x32c] ;  /* 0x00032c0001077983 */ /* 0x000ea20000300800 */
[----:B------:R-:W-:Y:S01]  /*1a390*/  STL [R1+0xc04], R11 ;  /* 0x000c040b01007387 */ /* 0x000fe20000100800 */
[----:B------:R-:W-:Y:S02]  /*1a3a0*/  STL [R1+0xca0], R10 ;  /* 0x000ca00a01007387 */ /* 0x000fe40000100800 */
[----:B------:R-:W-:Y:S02]  /*1a3b0*/  STL.64 [R1+0xc98], R8 ;  /* 0x000c980801007387 */ /* 0x000fe40000100a00 */
[----:B0-----:R-:W-:Y:S01]  /*1a3c0*/  STL.64 [R1+0xc10], R18 ;  /* 0x000c101201007387 */ /* 0x001fe20000100a00 */
[----:B------:R0:W-:Y:S04]  /*1a3d0*/  STL.64 [R1+0xc08], R16 ;  /* 0x000c081001007387 */ /* 0x0001e80000100a00 */
[----:B0-----:R-:W3:Y:S01]  /*1a3e0*/  LDL.LU.64 R16, [R1] ;  /* 0x0000000001107983 */ /* 0x001ee20000300a00 */
[C---:B--2---:R-:W-:Y:S03]  /*1a3f0*/  HMMA.16816.F32.BF16 R12, R20.reuse, R12, R4 ;  /* 0x0000000c140c723c */ /* 0x044fe60000041804 */
[----:B---3--:R0:W-:Y:S04]  /*1a400*/  STL.64 [R1+0xca8], R16 ;  /* 0x000ca81001007387 */ /* 0x0081e80000100a00 */
[----:B0-----:R-:W2:Y:S01]  /*1a410*/  LDL.LU R16, [R1+0x2e0] ;  /* 0x0002e00001107983 */ /* 0x001ea20000300800 */
[----:B------:R-:W2:Y:S02]  /*1a420*/  LDL.LU R17, [R1+0x2e4] ;  /* 0x0002e40001117983 */ /* 0x000ea40000300800 */
[----:B------:R-:W2:Y:S02]  /*1a430*/  LDL.LU R18, [R1+0x2e8] ;  /* 0x0002e80001127983 */ /* 0x000ea40000300800 */
[----:B------:R-:W2:Y:S01]  /*1a440*/  LDL.LU R19, [R1+0x2ec] ;  /* 0x0002ec0001137983 */ /* 0x000ea20000300800 */
[----:B------:R-:W-:Y:S01]  /*1a450*/  STL.64 [R1+0xb50], R26 ;  /* 0x000b501a01007387 */ /* 0x000fe20000100a00 */
[----:B------:R-:W-:Y:S02]  /*1a460*/  STL.64 [R1+0xb48], R24 ;  /* 0x000b481801007387 */ /* 0x000fe40000100a00 */
[----:B------:R-:W3:Y:S02]  /*1a470*/  LDL.LU.64 R6, [R1+0xce8] ;  /* 0x000ce80001067983 */ /* 0x000ee40000300a00 */
[----:B------:R-:W3:Y:S05]  /*1a480*/  LDL.LU.64 R4, [R1+0xce0] ;  /* 0x000ce00001047983 */ /* 0x000eea0000300a00 */
[----:B------:R0:W-:Y:S01]  /*1a490*/  STL.64 [R1+0x1e0], R12 ;  /* 0x0001e00c01007387 */ /* 0x0001e20000100a00 */
[----:B------:R3:W-:Y:S03]  /*1a4a0*/  STL.64 [R1+0x1e8], R14 ;  /* 0x0001e80e01007387 */ /* 0x0007e60000100a00 */
[----:B0-----:R-:W3:Y:S02]  /*1a4b0*/  LDL.LU.64 R12, [R1+0xcd8] ;  /* 0x000cd800010c7983 */ /* 0x001ee40000300a00 */
[C---:B---3--:R-:W-:Y:S02]  /*1a4c0*/  HMMA.16816.F32.BF16 R12, R20.reuse, R12, R4 ;  /* 0x0000000c140c723c */ /* 0x048fe40000041804 */
[----:B------:R-:W3:Y:S11]  /*1a4d0*/  LDL.LU.64 R4, [R1+0xcd0] ;  /* 0x000cd00001047983 */ /* 0x000ef60000300a00 */
[----:B------:R-:W-:Y:S10]  /*1a4e0*/  @!UPT UIADD3 URZ, URZ, URZ, URZ ;  /* 0x0000003f3f3ff290 */ /* 0x000ff4000fffe03f */
[----:B------:R-:W-:Y:S01]  /*1a4f0*/  STL.64 [R1+0x210], R12 ;  /* 0x0002100c01007387 */ /* 0x000fe20000100a00 */
[----:B------:R0:W-:Y:S03]  /*1a500*/  STL.64 [R1+0x218], R14 ;  /* 0x0002180e01007387 */ /* 0x0001e60000100a00 */
[----:B0-----:R-:W3:Y:S01]  /*1a510*/  LDL.LU.64 R14, [R1+0xcc8] ;  /* 0x000cc800010e7983 */ /* 0x001ee20000300a00 */
[----:B------:R-:W3:Y:S02]  /*1a520*/  LDL.LU.64 R12, [R1+0xcc0] ;  /* 0x000cc000010c7983 */ /* 0x000ee40000300a00 */
[----:B------:R-:W-:Y:S02]  /*1a530*/  IMAD.MOV.U32 R24, RZ, RZ, R2 ;  /* 0x000000ffff187224 */ /* 0x000fe400078e0002 */
[----:B------:R-:W-:Y:S01]  /*1a540*/  IMAD.MOV.U32 R25, RZ, RZ, R0 ;  /* 0x000000ffff197224 */ /* 0x000fe200078e0000 */
[C---:B---3--:R-:W-:Y:S01]  /*1a550*/  HMMA.16816.F32.BF16 R4, R20.reuse, R4, R12 ;  /* 0x000000041404723c */ /* 0x048fe2000004180c */
[----:B------:R-:W3:Y:S01]  /*1a560*/  LDL.LU.64 R14, [R1+0xcb8] ;  /* 0x000cb800010e7983 */ /* 0x000ee20000300a00 */
[----:B------:R-:W3:Y:S11]  /*1a570*/  LDL.LU.64 R12, [R1+0xcb0] ;  /* 0x000cb000010c7983 */ /* 0x000ef60000300a00 */
[----:B------:R-:W-:Y:S10]  /*1a580*/  @!UPT UIADD3 URZ, URZ, URZ, URZ ;  /* 0x0000003f3f3ff290 */ /* 0x000ff4000fffe03f */
[----:B------:R-:W-:Y:S01]  /*1a590*/  STL.64 [R1+0x220], R4 ;  /* 0x0002200401007387 */ /* 0x000fe20000100a00 */
[----:B------:R3:W-:Y:S02]  /*1a5a0*/  STL.64 [R1+0x228], R6 ;  /* 0x0002280601007387 */ /* 0x0007e40000100a00 */
[----:B---3--:R-:W-:Y:S01]  /*1a5b0*/  HMMA.16816.F32.BF16 R4, R20, R24, R12 ;  /* 0x000000181404723c */ /* 0x008fe2000004180c */
[----:B------:R-:W3:Y:S11]  /*1a5c0*/  LDL.LU R12, [R1+0x1f0] ;  /* 0x0001f000010c7983 */ /* 0x000ef60000300800 */
[----:B------:R-:W-:Y:S11]  /*1a5d0*/  @!UPT UIADD3 URZ, URZ, URZ, URZ ;  /* 0x0000003f3f3ff290 */ /* 0x000ff6000fffe03f */
[----:B------:R0:W-:Y:S01]  /*1a5e0*/  STL.64 [R1+0x230], R4 ;  /* 0x0002300401007387 */ /* 0x0001e20000100a00 */
[----:B------:R1:W-:Y:S02]  /*1a5f0*/  STL.64 [R1+0x238], R6 ;  /* 0x0002380601007387 */ /* 0x0003e40000100a00 */
[----:B------:R-:W3:Y:S02]  /*1a600*/  LDL.LU R13, [R1+0x1f4] ;  /* 0x0001f400010d7983 */ /* 0x000ee40000300800 */
[----:B------:R-:W3:Y:S01]  /*1a610*/  LDL.LU R14, [R1+0x1f8] ;  /* 0x0001f800010e7983 */ /* 0x000ee20000300800 */
[----:B------:R-:W3:Y:S04]  /*1a620*/  LDL.LU R15, [R1+0x1fc] ;  /* 0x0001fc00010f7983 */ /* 0x000ee80000300800 */
[----:B0-----:R-:W4:Y:S01]  /*1a630*/  LDL.LU R4, [R1+0x200] ;  /* 0x0002000001047983 */ /* 0x001f220000300800 */
[----:B------:R-:W4:Y:S02]  /*1a640*/  LDL.LU R5, [R1+0x204] ;  /* 0x0002040001057983 */ /* 0x000f240000300800 */
[----:B-1----:R-:W4:Y:S02]  /*1a650*/  LDL.LU R6, [R1+0x208] ;  /* 0x0002080001067983 */ /* 0x002f240000300800 */
[----:B------:R-:W4:Y:S01]  /*1a660*/  LDL.LU R7, [R1+0x20c] ;  /* 0x00020c0001077983 */ /* 0x000f220000300800 */
[----:B------:R0:W-:Y:S04]  /*1a670*/  STL.64 [R1+0xc38], R24 ;  /* 0x000c381801007387 */ /* 0x0001e80000100a00 */
[----:B0-----:R-:W2:Y:S01]  /*1a680*/  LDL.LU.64 R24, [R1+0x30] ;  /* 0x0000300001187983 */ /* 0x001ea20000300a00 */
[----:B------:R-:W-:-:S02]  /*1a690*/  IMAD.MOV.U32 R8, RZ, RZ, R29 ;  /* 0x000000ffff087224 */ /* 0x000fc400078e001d */
[----:B------:R-:W-:Y:S01]  /*1a6a0*/  IMAD.MOV.U32 R9, RZ, RZ, R28 ;  /* 0x000000ffff097224 */ /* 0x000fe200078e001c */
[----:B--2---:R0:W-:Y:S04]  /*1a6b0*/  STL.64 [R1+0xc50], R24 ;  /* 0x000c501801007387 */ /* 0x0041e80000100a00 */
[----:B0-----:R-:W2:Y:S02]  /*1a6c0*/  LDL.LU.64 R24, [R1+0x40] ;  /* 0x0000400001187983 */ /* 0x001ea40000300a00 */
[C---:B------:R-:W-:Y:S02]  /*1a6d0*/  HMMA.16816.F32.BF16 R8, R20.reuse, R8, R16 ;  /* 0x000000081408723c */ /* 0x040fe40000041810 */
[----:B--2---:R0:W-:Y:S04]  /*1a6e0*/  STL.64 [R1+0xc68], R24 ;  /* 0x000c681801007387 */ /* 0x0041e80000100a00 */
[----:B0-----:R-:W2:Y:S01]  /*1a6f0*/  LDL.LU R24, [R1+0x2d0] ;  /* 0x0002d00001187983 */ /* 0x001ea20000300800 */
[----:B------:R-:W2:Y:S02]  /*1a700*/  LDL.LU R25, [R1+0x2d4] ;  /* 0x0002d40001197983 */ /* 0x000ea40000300800 */
[----:B------:R-:W2:Y:S02]  /*1a710*/  LDL.LU R26, [R1+0x2d8] ;  /* 0x0002d800011a7983 */ /* 0x000ea40000300800 */
[----:B------:R-:W2:Y:S01]  /*1a720*/  LDL.LU R27, [R1+0x2dc] ;  /* 0x0002dc00011b7983 */ /* 0x000ea20000300800 */
[----:B------:R-:W2:Y:S11]  /*1a730*/  LDL.LU.64 R16, [R1+0xca8] ;  /* 0x000ca80001107983 */ /* 0x000eb60000300a00 */
[----:B------:R-:W-:Y:S02]  /*1a740*/  STL.64 [R1+0x240], R8 ;  /* 0x0002400801007387 */ /* 0x000fe40000100a00 */
[----:B------:R0:W-:Y:S02]  /*1a750*/  STL.64 [R1+0x248], R10 ;  /* 0x0002480a01007387 */ /* 0x0001e40000100a00 */
[----:B0-----:R-:W3:Y:S01]  /*1a760*/  LDL.LU R10, [R1+0xca0] ;  /* 0x000ca000010a7983 */ /* 0x001ee20000300800 */
[----:B------:R-:W4:Y:S01]  /*1a770*/  LDL.LU.64 R8, [R1+0xc98] ;  /* 0x000c980001087983 */ /* 0x000f220000300a00 */
[C---:B--2---:R-:W-:Y:S11]  /*1a780*/  HMMA.16816.F32.BF16 R24, R20.reuse, R16, R24 ;  /* 0x000000101418723c */ /* 0x044ff60000041818 */
[----:B------:R-:W-:Y:S11]  /*1a790*/  @!UPT UIADD3 URZ, URZ, URZ, URZ ;  /* 0x0000003f3f3ff290 */ /* 0x000ff6000fffe03f */
[----:B------:R-:W-:Y:S01]  /*1a7a0*/  @!UPT UIADD3 URZ, URZ, URZ, URZ ;  /* 0x0000003f3f3ff290 */ /* 0x000fe2000fffe03f */
[----:B------:R0:W-:Y:S01]  /*1a7b0*/  STL.64 [R1+0x250], R24 ;  /* 0x0002501801007387 */ /* 0x0001e20000100a00 */
[----:B------:R-:W-:Y:S03]  /*1a7c0*/  STL.64 [R1+0x258], R26 ;  /* 0x0002581a01007387 */ /* 0x000fe60000100a00 */
[----:B0-----:R-:W2:Y:S01]  /*1a7d0*/  LDL.LU.64 R24, [R1+0x50] ;  /* 0x0000500001187983 */ /* 0x001ea20000300a00 */
[----:B------:R0:W-:Y:S03]  /*1a7e0*/  STL.64 [R1+0xc28], R16 ;  /* 0x000c281001007387 */ /* 0x0001e60000100a00 */
[----:B0-----:R-:W2:Y:S04]  /*1a7f0*/  LDL.LU.64 R16, [R1+0x10] ;  /* 0x0000100001107983 */ /* 0x001ea80000300a00 */
[----:B--2---:R0:W-:Y:S04]  /*1a800*/  STL.64 [R1+0xc30], R16 ;  /* 0x000c301001007387 */ /* 0x0041e80000100a00 */
        /* <DEDUP_REMOVED lines=10> */
[C---:B----4-:R-:W-:Y:S01]  /*1a8b0*/  HMMA.16816.F32.BF16 R4, R20.reuse, R8, R4 ;  /* 0x000000081404723c */ /* 0x050fe20000041804 */
[----:B--2---:R-:W-:Y:S01]  /*1a8c0*/  STL.64 [R1+0xc60], R18 ;  /* 0x000c601201007387 */ /* 0x004fe20000100a00 */
[----:B------:R0:W-:Y:S03]  /*1a8d0*/  STL.64 [R1+0xc58], R16 ;  /* 0x000c581001007387 */ /* 0x0001e60000100a00 */
[----:B0-----:R-:W2:Y:S01]  /*1a8e0*/  LDL.LU R16, [R1+0x1c0] ;  /* 0x0001c00001107983 */ /* 0x001ea20000300800 */
[----:B------:R-:W2:Y:S02]  /*1a8f0*/  LDL.LU R17, [R1+0x1c4] ;  /* 0x0001c40001117983 */ /* 0x000ea40000300800 */
[----:B------:R-:W4:Y:S02]  /*1a900*/  LDL.LU R18, [R1+0x1c8] ;  /* 0x0001c80001127983 */ /* 0x000f240000300800 */
[----:B------:R-:W4:Y:S02]  /*1a910*/  LDL.LU R19, [R1+0x1cc] ;  /* 0x0001cc0001137983 */ /* 0x000f240000300800 */
[----:B----4-:R-:W-:Y:S01]  /*1a920*/  STL.64 [R1+0xc78], R18 ;  /* 0x000c781201007387 */ /* 0x010fe20000100a00 */
[----:B--2---:R0:W-:Y:S03]  /*1a930*/  STL.64 [R1+0xc70], R16 ;  /* 0x000c701001007387 */ /* 0x0041e60000100a00 */
[----:B0-----:R-:W2:Y:S01]  /*1a940*/  LDL.LU R16, [R1+0x1d0] ;  /* 0x0001d00001107983 */ /* 0x001ea20000300800 */
[----:B------:R-:W2:Y:S02]  /*1a950*/  LDL.LU R17, [R1+0x1d4] ;  /* 0x0001d40001117983 */ /* 0x000ea40000300800 */
[----:B------:R-:W2:Y:S02]  /*1a960*/  LDL.LU R18, [R1+0x1d8] ;  /* 0x0001d80001127983 */ /* 0x000ea40000300800 */
[----:B------:R-:W2:Y:S02]  /*1a970*/  LDL.LU R19, [R1+0x1dc] ;  /* 0x0001dc0001137983 */ /* 0x000ea40000300800 */
[----:B------:R0:W-:Y:S01]  /*1a980*/  STL.64 [R1+0x200], R4 ;  /* 0x0002000401007387 */ /* 0x0001e20000100a00 */
[----:B------:R-:W-:Y:S03]  /*1a990*/  STL.64 [R1+0x208], R6 ;  /* 0x0002080601007387 */ /* 0x000fe60000100a00 */
[----:B0-----:R-:W3:Y:S02]  /*1a9a0*/  LDL.LU.64 R4, [R1+0xc90] ;  /* 0x000c900001047983 */ /* 0x001ee40000300a00 */
[----:B---3--:R-:W-:Y:S02]  /*1a9b0*/  HMMA.16816.F32.BF16 R20, R20, R4, R12 ;  /* 0x000000041414723c */ /* 0x008fe4000004180c */
[----:B------:R-:W2:Y:S01]  /*1a9c0*/  LDL.LU.64 R14, [R1+0xc88] ;  /* 0x000c8800010e7983 */ /* 0x000ea20000300a00 */
[----:B------:R-:W2:Y:S11]  /*1a9d0*/  LDL.LU.64 R12, [R1+0xc80] ;  /* 0x000c8000010c7983 */ /* 0x000eb60000300a00 */
[----:B------:R-:W-:Y:S09]  /*1a9e0*/  @!UPT UIADD3 URZ, URZ, URZ, URZ ;  /* 0x0000003f3f3ff290 */ /* 0x000ff2000fffe03f */
[----:B------:R0:W-:Y:S01]  /*1a9f0*/  STL.64 [R1+0x1f0], R20 ;  /* 0x0001f01401007387 */ /* 0x0001e20000100a00 */
[----:B------:R1:W-:Y:S03]  /*1aa00*/  STL.64 [R1+0x1f8], R22 ;  /* 0x0001f81601007387 */ /* 0x0003e60000100a00 */
[----:B0-----:R-:W3:Y:S01]  /*1aa10*/  LDL.LU R20, [R1+0x150] ;  /* 0x0001500001147983 */ /* 0x001ee20000300800 */
[----:B------:R-:W3:Y:S02]  /*1aa20*/  LDL.LU R21, [R1+0x154] ;  /* 0x0001540001157983 */ /* 0x000ee40000300800 */
[----:B-1----:R-:W4:Y:S02]  /*1aa30*/  LDL.LU R22, [R1+0x158] ;  /* 0x0001580001167983 */ /* 0x002f240000300800 */
[----:B------:R-:W4:Y:S02]  /*1aa40*/  LDL.LU R23, [R1+0x15c] ;  /* 0x00015c0001177983 */ /* 0x000f240000300800 */
[----:B------:R-:W-:-:S02]  /*1aa50*/  IMAD.MOV.U32 R6, RZ, RZ, R24 ;  /* 0x000000ffff067224 */ /* 0x000fc400078e0018 */
[----:B------:R-:W-:Y:S01]  /*1aa60*/  IMAD.MOV.U32 R0, RZ, RZ, R25 ;  /* 0x000000ffff007224 */ /* 0x000fe200078e0019 */
[C---:B--2---:R-:W-:Y:S01]  /*1aa70*/  HMMA.16816.F32.BF16 R16, R12.reuse, R24, R16 ;  /* 0x000000180c10723c */ /* 0x044fe20000041810 */
[----:B----4-:R-:W-:Y:S01]  /*1aa80*/  STL.64 [R1+0xc20], R22 ;  /* 0x000c201601007387 */ /* 0x010fe20000100a00 */
[----:B---3--:R0:W-:Y:S03]  /*1aa90*/  STL.64 [R1+0xc18], R20 ;  /* 0x000c181401007387 */ /* 0x0081e60000100a00 */
[----:B0-----:R-:W2:Y:S01]  /*1aaa0*/  LDL.LU R20, [R1+0x160] ;  /* 0x0001600001147983 */ /* 0x001ea20000300800 */
[----:B------:R-:W2:Y:S02]  /*1aab0*/  LDL.LU R21, [R1+0x164] ;  /* 0x0001640001157983 */ /* 0x000ea40000300800 */
[----:B------:R-:W2:Y:S02]  /*1aac0*/  LDL.LU R22, [R1+0x168] ;  /* 0x0001680001167983 */ /* 0x000ea40000300800 */
[----:B------:R-:W2:Y:S11]  /*1aad0*/  LDL.LU R23, [R1+0x16c] ;  /* 0x00016c0001177983 */ /* 0x000eb60000300800 */
[----:B------:R-:W-:Y:S02]  /*1aae0*/  @!UPT UIADD3 URZ, URZ, URZ, URZ ;  /* 0x0000003f3f3ff290 */ /* 0x000fe4000fffe03f */
[----:B------:R-:W-:Y:S01]  /*1aaf0*/  STL.64 [R1+0x1d0], R16 ;  /* 0x0001d01001007387 */ /* 0x000fe20000100a00 */
[----:B------:R0:W-:Y:S03]  /*1ab00*/  STL.64 [R1+0x1d8], R18 ;  /* 0x0001d81201007387 */ /* 0x0001e60000100a00 */
[----:B0-----:R-:W3:Y:S01]  /*1ab10*/  LDL.LU.64 R18, [R1+0xc78] ;  /* 0x000c780001127983 */ /* 0x001ee20000300a00 */
[----:B------:R-:W3:Y:S02]  /*1ab20*/  LDL.LU.64 R16, [R1+0xc70] ;  /* 0x000c700001107983 */ /* 0x000ee40000300a00 */
[----:B------:R-:W3:Y:S02]  /*1ab30*/  LDL.LU.64 R24, [R1+0xc68] ;  /* 0x000c680001187983 */ /* 0x000ee40000300a00 */
[----:B---3--:R-:W-:Y:S01]  /*1ab40*/  HMMA.16816.F32.BF16 R16, R12, R24, R16 ;  /* 0x000000180c10723c */ /* 0x008fe20000041810 */
[----:B------:R-:W-:-:S02]  /*1ab50*/  IMAD.MOV.U32 R2, RZ, RZ, R24 ;  /* 0x000000ffff027224 */ /* 0x000fc400078e0018 */
[----:B------:R-:W-:Y:S11]  /*1ab60*/  IMAD.MOV.U32 R3, RZ, RZ, R25 ;  /* 0x000000ffff037224 */ /* 0x000ff600078e0019 */
[----:B------:R-:W-:Y:S09]  /*1ab70*/  @!UPT UIADD3 URZ, URZ, URZ, URZ ;  /* 0x0000003f3f3ff290 */ /* 0x000ff2000fffe03f */
        /* <DEDUP_REMOVED lines=14> */
[C---:B---3--:R-:W-:Y:S11]  /*1ac60*/  HMMA.16816.F32.BF16 R16, R12.reuse, R24, R16 ;  /* 0x000000180c10723c */ /* 0x048ff60000041810 */
[----:B------:R-:W-:Y:S11]  /*1ac70*/  @!UPT UIADD3 URZ, URZ, URZ, URZ ;  /* 0x0000003f3f3ff290 */ /* 0x000ff6000fffe03f */
[----:B------:R-:W-:Y:S01]  /*1ac80*/  @!UPT UIADD3 URZ, URZ, URZ, URZ ;  /* 0x0000003f3f3ff290 */ /* 0x000fe2000fffe03f */
[----:B------:R0:W-:Y:S01]  /*1ac90*/  STL.64 [R1+0x1a0], R16 ;  /* 0x0001a01001007387 */ /* 0x0001e20000100a00 */
[----:B------:R-:W-:Y:S03]  /*1aca0*/  STL.64 [R1+0x1a8], R18 ;  /* 0x0001a81201007387 */ /* 0x000fe60000100a00 */
[----:B0-----:R-:W3:Y:S01]  /*1acb0*/  LDL.LU.64 R16, [R1+0xc30] ;  /* 0x000c300001107983 */ /* 0x001ee20000300a00 */
[----:B------:R0:W-:Y:S03]  /*1acc0*/  STL.64 [R1+0xb98], R24 ;  /* 0x000b981801007387 */ /* 0x0001e60000100a00 */
[----:B0-----:R-:W3:Y:S01]  /*1acd0*/  LDL.LU R24, [R1+0x190] ;  /* 0x0001900001187983 */ /* 0x001ee20000300800 */
[----:B------:R-:W3:Y:S02]  /*1ace0*/  LDL.LU R25, [R1+0x194] ;  /* 0x0001940001197983 */ /* 0x000ee40000300800 */
[----:B------:R-:W3:Y:S02]  /*1acf0*/  LDL.LU R26, [R1+0x198] ;  /* 0x00019800011a7983 */ /* 0x000ee40000300800 */
[----:B------:R-:W3:Y:S02]  /*1ad00*/  LDL.LU R27, [R1+0x19c] ;  /* 0x00019c00011b7983 */ /* 0x000ee40000300800 */
[C---:B---3--:R-:W-:Y:S11]  /*1ad10*/  HMMA.16816.F32.BF16 R24, R12.reuse, R16, R24 ;  /* 0x000000100c18723c */ /* 0x048ff60000041818 */
[----:B------:R-:W-:Y:S11]  /*1ad20*/  @!UPT UIADD3 URZ, URZ, URZ, URZ ;  /* 0x0000003f3f3ff290 */ /* 0x000ff6000fffe03f */
[----:B------:R-:W-:Y:S01]  /*1ad30*/  @!UPT UIADD3 URZ, URZ, URZ, URZ ;  /* 0x0000003f3f3ff290 */ /* 0x000fe2000fffe03f */
[----:B------:R-:W-:Y:S01]  /*1ad40*/  STL.64 [R1+0x190], R24 ;  /* 0x0001901801007387 */ /* 0x000fe20000100a00 */
[----:B------:R0:W-:Y:S02]  /*1ad50*/  STL.64 [R1+0x198], R26 ;  /* 0x0001981a01007387 */ /* 0x0001e40000100a00 */
[----:B0-----:R-:W-:Y:S02]  /*1ad60*/  IMAD.MOV.U32 R27, RZ, RZ, R16 ;  /* 0x000000ffff1b7224 */ /* 0x001fe400078e0010 */
[----:B------:R-:W-:Y:S02]  /*1ad70*/  IMAD.MOV.U32 R26, RZ, RZ, R17 ;  /* 0x000000ffff1a7224 */ /* 0x000fe400078e0011 */
[----:B------:R-:W2:Y:S02]  /*1ad80*/  LDL.LU.64 R16, [R1+0xc28] ;  /* 0x000c280001107983 */ /* 0x000ea40000300a00 */
[C---:B--2---:R-:W-:Y:S11]  /*1ad90*/  HMMA.16816.F32.BF16 R20, R12.reuse, R16, R20 ;  /* 0x000000100c14723c */ /* 0x044ff60000041814 */
[----:B------:R-:W-:Y:S11]  /*1ada0*/  @!UPT UIADD3 URZ, URZ, URZ, URZ ;  /* 0x0000003f3f3ff290 */ /* 0x000ff6000fffe03f */
[----:B------:R-:W-:Y:S01]  /*1adb0*/  @!UPT UIADD3 URZ, URZ, URZ, URZ ;  /* 0x0000003f3f3ff290 */ /* 0x000fe2000fffe03f */
[----:B------:R-:W-:Y:S01]  /*1adc0*/  STL.64 [R1+0x160], R20 ;  /* 0x0001601401007387 */ /* 0x000fe20000100a00 */
[----:B------:R0:W-:Y:S03]  /*1add0*/  STL.64 [R1+0x168], R22 ;  /* 0x0001681601007387 */ /* 0x0001e60000100a00 */
[----:B0-----:R-:W2:Y:S01]  /*1ade0*/  LDL.LU.64 R22, [R1+0xc20] ;  /* 0x000c200001167983 */ /* 0x001ea20000300a00 */
[----:B------:R-:W2:Y:S02]  /*1adf0*/  LDL.LU.64 R20, [R1+0xc18] ;  /* 0x000c180001147983 */ /* 0x000ea40000300a00 */
[----:B------:R-:W-:Y:S02]  /*1ae00*/  IMAD.MOV.U32 R28, RZ, RZ, R16 ;  /* 0x000000ffff1c7224 */ /* 0x000fe400078e0010 */
[----:B------:R-:W-:Y:S01]  /*1ae10*/  IMAD.MOV.U32 R29, RZ, RZ, R17 ;  /* 0x000000ffff1d7224 */ /* 0x000fe200078e0011 */
[----:B------:R-:W3:Y:S01]  /*1ae20*/  LDL.LU.64 R18, [R1+0xc10] ;  /* 0x000c100001127983 */ /* 0x000ee20000300a00 */
[----:B------:R-:W3:Y:S01]  /*1ae30*/  LDL.LU.64 R16, [R1+0xc08] ;  /* 0x000c080001107983 */ /* 0x000ee20000300a00 */
[----:B--2---:R-:W-:Y:S11]  /*1ae40*/  HMMA.16816.F32.BF16 R20, R12, R8, R20 ;  /* 0x000000080c14723c */ /* 0x004ff60000041814 */
[----:B------:R-:W-:Y:S11]  /*1ae50*/  @!UPT UIADD3 URZ, URZ, URZ, URZ ;  /* 0x0000003f3f3ff290 */ /* 0x000ff6000fffe03f */
[----:B------:R-:W-:Y:S01]  /*1ae60*/  @!UPT UIADD3 URZ, URZ, URZ, URZ ;  /* 0x0000003f3f3ff290 */ /* 0x000fe2000fffe03f */
[----:B------:R0:W-:Y:S01]  /*1ae70*/  STL.64 [R1+0x150], R20 ;  /* 0x0001501401007387 */ /* 0x0001e20000100a00 */
[----:B------:R1:W-:Y:S03]  /*1ae80*/  STL.64 [R1+0x158], R22 ;  /* 0x0001581601007387 */ /* 0x0003e60000100a00 */
[----:B0-----:R-:W2:Y:S01]  /*1ae90*/  LDL.LU R20, [R1+0xf0] ;  /* 0x0000f00001147983 */ /* 0x001ea20000300800 */
[----:B------:R-:W2:Y:S02]  /*1aea0*/  LDL.LU R21, [R1+0xf4] ;  /* 0x0000f40001157983 */ /* 0x000ea40000300800 */
[----:B-1----:R-:W4:Y:S02]  /*1aeb0*/  LDL.LU R22, [R1+0xf8] ;  /* 0x0000f80001167983 */ /* 0x002f240000300800 */
[----:B------:R-:W4:Y:S02]  /*1aec0*/  LDL.LU R23, [R1+0xfc] ;  /* 0x0000fc0001177983 */ /* 0x000f240000300800 */
[----:B------:R-:W-:-:S02]  /*1aed0*/  IMAD.MOV.U32 R24, RZ, RZ, R11 ;  /* 0x000000ffff187224 */ /* 0x000fc400078e000b */
[----:B------:R-:W-:Y:S01]  /*1aee0*/  IMAD.MOV.U32 R25, RZ, RZ, R7 ;  /* 0x000000ffff197224 */ /* 0x000fe200078e0007 */
[----:B----4-:R-:W-:Y:S01]  /*1aef0*/  STL.64 [R1+0xba8], R22 ;  /* 0x000ba81601007387 */ /* 0x010fe20000100a00 */
[----:B--2---:R0:W-:Y:S02]  /*1af00*/  STL.64 [R1+0xba0], R20 ;  /* 0x000ba01401007387 */ /* 0x0041e40000100a00 */
[----:B------:R-:W2:Y:S02]  /*1af10*/  LDL.LU R11, [R1+0xc04] ;  /* 0x000c0400010b7983 */ /* 0x000ea40000300800 */
[----:B------:R-:W4:Y:S01]  /*1af20*/  LDL.LU R7, [R1+0xc00] ;  /* 0x000c000001077983 */ /* 0x000f220000300800 */
[----:B------:R1:W-:Y:S04]  /*1af30*/  STL.64 [R1+0xbb0], R24 ;  /* 0x000bb01801007387 */ /* 0x0003e80000100a00 */
        /* <DEDUP_REMOVED lines=9> */
[----:B------:R-:W3:Y:S01]  /*1afd0*/  LDL.LU R3, [R1+0xbf8] ;  /* 0x000bf80001037983 */ /* 0x000ee20000300800 */
[----:B------:R0:W-:Y:S02]  /*1afe0*/  STL.64 [R1+0xbc8], R24 ;  /* 0x000bc81801007387 */ /* 0x0001e40000100a00 */
[----:B0-----:R-:W-:Y:S02]  /*1aff0*/  IMAD.MOV.U32 R24, RZ, RZ, R6 ;  /* 0x000000ffff187224 */ /* 0x001fe400078e0006 */
[----:B------:R-:W-:Y:S01]  /*1b000*/  IMAD.MOV.U32 R25, RZ, RZ, R0 ;  /* 0x000000ffff197224 */ /* 0x000fe200078e0000 */
[----:B------:R-:W4:Y:S01]  /*1b010*/  LDL.LU R6, [R1+0xbf4] ;  /* 0x000bf40001067983 */ /* 0x000f220000300800 */
[----:B------:R-:W4:Y:S02]  /*1b020*/  LDL.LU R0, [R1+0xbf0] ;  /* 0x000bf00001007983 */ /* 0x000f240000300800 */
[----:B------:R-:W4:Y:S02]  /*1b030*/  LDL.LU R20, [R1+0x110] ;  /* 0x0001100001147983 */ /* 0x000f240000300800 */
[----:B------:R-:W4:Y:S02]  /*1b040*/  LDL.LU R21, [R1+0x114] ;  /* 0x0001140001157983 */ /* 0x000f240000300800 */
[----:B--2---:R-:W-:-:S02]  /*1b050*/  IMAD.MOV.U32 R22, RZ, RZ, R2 ;  /* 0x000000ffff167224 */ /* 0x004fc400078e0002 */
[----:B---3--:R-:W-:Y:S01]  /*1b060*/  IMAD.MOV.U32 R23, RZ, RZ, R3 ;  /* 0x000000ffff177224 */ /* 0x008fe200078e0003 */
[----:B------:R-:W2:Y:S01]  /*1b070*/  LDL.LU R2, [R1+0xbec] ;  /* 0x000bec0001027983 */ /* 0x000ea20000300800 */
[----:B------:R-:W3:Y:S03]  /*1b080*/  LDL.LU R3, [R1+0xbe8] ;  /* 0x000be80001037983 */ /* 0x000ee60000300800 */
[----:B------:R-:W-:Y:S04]  /*1b090*/  STL.64 [R1+0xbd8], R22 ;  /* 0x000bd81601007387 */ /* 0x000fe80000100a00 */
[----:B----4-:R0:W-:Y:S04]  /*1b0a0*/  STL.64 [R1+0xbd0], R20 ;  /* 0x000bd01401007387 */ /* 0x0101e80000100a00 */
[----:B0-----:R-:W4:Y:S01]  /*1b0b0*/  LDL.LU R20, [R1+0x120] ;  /* 0x0001200001147983 */ /* 0x001f220000300800 */
[----:B------:R-:W4:Y:S02]  /*1b0c0*/  LDL.LU R21, [R1+0x124] ;  /* 0x0001240001157983 */ /* 0x000f240000300800 */
[----:B------:R-:W4:Y:S02]  /*1b0d0*/  LDL.LU R22, [R1+0x128] ;  /* 0x0001280001167983 */ /* 0x000f240000300800 */
[----:B------:R-:W4:Y:S01]  /*1b0e0*/  LDL.LU R23, [R1+0x12c] ;  /* 0x00012c0001177983 */ /* 0x000f220000300800 */
[----:B------:R-:W-:Y:S01]  /*1b0f0*/  STL.64 [R1+0xb68], R10 ;  /* 0x000b680a01007387 */ /* 0x000fe20000100a00 */
[----:B------:R0:W-:Y:S03]  /*1b100*/  STL.64 [R1+0xb60], R8 ;  /* 0x000b600801007387 */ /* 0x0001e60000100a00 */
[----:B0-----:R-:W4:Y:S01]  /*1b110*/  LDL.LU R8, [R1+0x130] ;  /* 0x0001300001087983 */ /* 0x001f220000300800 */
[----:B------:R-:W4:Y:S02]  /*1b120*/  LDL.LU R9, [R1+0x134] ;  /* 0x0001340001097983 */ /* 0x000f240000300800 */
[----:B--2---:R-:W-:-:S02]  /*1b130*/  IMAD.MOV.U32 R11, RZ, RZ, R2 ;  /* 0x000000ffff0b7224 */ /* 0x004fc400078e0002 */
[----:B---3--:R-:W-:-:S07]  /*1b140*/  IMAD.MOV.U32 R10, RZ, RZ, R3 ;  /* 0x000000ffff0a7224 */ /* 0x008fce00078e0003 */
[----:B----4-:R-:W-:Y:S07]  /*1b150*/  HMMA.16816.F32.BF16 R12, R12, R4, R8 ;  /* 0x000000040c0c723c */ /* 0x010fee0000041808 */
[----:B------:R-:W-:Y:S02]  /*1b160*/  IMAD.MOV.U32 R8, RZ, RZ, R28 ;  /* 0x000000ffff087224 */ /* 0x000fe400078e001c */
[----:B------:R-:W-:Y:S11]  /*1b170*/  IMAD.MOV.U32 R9, RZ, RZ, R29 ;  /* 0x000000ffff097224 */ /* 0x000ff600078e001d */
[----:B------:R-:W-:Y:S03]  /*1b180*/  @!UPT UIADD3 URZ, URZ, URZ, URZ ;  /* 0x0000003f3f3ff290 */ /* 0x000fe6000fffe03f */
[----:B------:R-:W-:Y:S01]  /*1b190*/  STL.64 [R1+0x130], R12 ;  /* 0x0001300c01007387 */ /* 0x000fe20000100a00 */
[----:B------:R-:W-:Y:S02]  /*1b1a0*/  STL.64 [R1+0xb78], R6 ;  /* 0x000b780601007387 */ /* 0x000fe40000100a00 */
[----:B------:R0:W-:Y:S02]  /*1b1b0*/  STL.64 [R1+0xb70], R4 ;  /* 0x000b700401007387 */ /* 0x0001e40000100a00 */
[----:B------:R-:W2:Y:S01]  /*1b1c0*/  LDL.LU R28, [R1+0xbe4] ;  /* 0x000be400011c7983 */ /* 0x000ea20000300800 */
[----:B------:R-:W3:Y:S01]  /*1b1d0*/  LDL.LU R29, [R1+0xbe0] ;  /* 0x000be000011d7983 */ /* 0x000ee20000300800 */
[----:B------:R1:W-:Y:S03]  /*1b1e0*/  STL.64 [R1+0xb80], R8 ;  /* 0x000b800801007387 */ /* 0x0003e60000100a00 */
[----:B0-----:R-:W4:Y:S01]  /*1b1f0*/  LDL.LU R4, [R1+0xc0] ;  /* 0x0000c00001047983 */ /* 0x001f220000300800 */
[----:B------:R-:W4:Y:S02]  /*1b200*/  LDL.LU R5, [R1+0xc4] ;  /* 0x0000c40001057983 */ /* 0x000f240000300800 */
[----:B------:R-:W2:Y:S02]  /*1b210*/  LDL.LU R6, [R1+0xc8] ;  /* 0x0000c80001067983 */ /* 0x000ea40000300800 */
[----:B------:R-:W2:Y:S02]  /*1b220*/  LDL.LU R7, [R1+0xcc] ;  /* 0x0000cc0001077983 */ /* 0x000ea40000300800 */
[----:B-1----:R-:W-:-:S02]  /*1b230*/  IMAD.MOV.U32 R8, RZ, RZ, R27 ;  /* 0x000000ffff087224 */ /* 0x002fc400078e001b */
[----:B------:R-:W-:Y:S02]  /*1b240*/  IMAD.MOV.U32 R9, RZ, RZ, R26 ;  /* 0x000000ffff097224 */ /* 0x000fe400078e001a */
[C---:B------:R-:W-:Y:S01]  /*1b250*/  HMMA.16816.F32.BF16 R24, R16.reuse, R24, R20 ;  /* 0x000000181018723c */ /* 0x040fe20000041814 */
[----:B------:R-:W-:Y:S02]  /*1b260*/  IMAD.MOV.U32 R2, RZ, RZ, R15 ;  /* 0x000000ffff027224 */ /* 0x000fe400078e000f */
[----:B------:R-:W-:Y:S01]  /*1b270*/  IMAD.MOV.U32 R3, RZ, RZ, R14 ;  /* 0x000000ffff037224 */ /* 0x000fe200078e000e */
[----:B--2---:R-:W-:Y:S01]  /*1b280*/  STL.64 [R1+0xb90], R6 ;  /* 0x000b900601007387 */ /* 0x004fe20000100a00 */
[----:B----4-:R0:W-:Y:S03]  /*1b290*/  STL.64 [R1+0xb88], R4 ;  /* 0x000b880401007387 */ /* 0x0101e60000100a00 */
[----:B0-----:R-:W2:Y:S01]  /*1b2a0*/  LDL.LU R4, [R1+0xe0] ;  /* 0x0000e00001047983 */ /* 0x001ea20000300800 */
[----:B------:R-:W2:Y:S02]  /*1b2b0*/  LDL.LU R5, [R1+0xe4] ;  /* 0x0000e40001057983 */ /* 0x000ea40000300800 */
[----:B------:R-:W2:Y:S02]  /*1b2c0*/  LDL.LU R6, [R1+0xe8] ;  /* 0x0000e80001067983 */ /* 0x000ea40000300800 */
[----:B------:R-:W2:Y:S01]  /*1b2d0*/  LDL.LU R7, [R1+0xec] ;  /* 0x0000ec0001077983 */ /* 0x000ea20000300800 */
[----:B------:R-:W4:Y:S01]  /*1b2e0*/  LDL.LU R12, [R1+0xb0] ;  /* 0x0000b000010c7983 */ /* 0x000f220000300800 */
[----:B------:R-:W4:Y:S02]  /*1b2f0*/  LDL.LU R13, [R1+0xb4] ;  /* 0x0000b400010d7983 */ /* 0x000f240000300800 */
[----:B------:R-:W4:Y:S02]  /*1b300*/  LDL.LU R14, [R1+0xb8] ;  /* 0x0000b800010e7983 */ /* 0x000f240000300800 */
[----:B------:R-:W4:Y:S01]  /*1b310*/  LDL.LU R15, [R1+0xbc] ;  /* 0x0000bc00010f7983 */ /* 0x000f220000300800 */
[----:B------:R-:W-:Y:S01]  /*1b320*/  STL [R1+0x9bc], R2 ;  /* 0x0009bc0201007387 */ /* 0x000fe20000100800 */
[----:B------:R0:W-:Y:S03]  /*1b330*/  STL [R1+0x990], R3 ;  /* 0x0009900301007387 */ /* 0x0001e60000100800 */
[----:B0-----:R-:W2:Y:S01]  /*1b340*/  LDL R3, [R1+0x3f4] ;  /* 0x0003f40001037983 */ /* 0x001ea20000100800 */
[----:B------:R-:W2:Y:S02]  /*1b350*/  LDL.LU.64 R22, [R1+0xbd8] ;  /* 0x000bd80001167983 */ /* 0x000ea40000300a00 */
[----:B------:R-:W2:Y:S02]  /*1b360*/  LDL.LU.64 R20, [R1+0xbd0] ;  /* 0x000bd00001147983 */ /* 0x000ea40000300a00 */
[----:B------:R0:W-:Y:S01]  /*1b370*/  STL.64 [R1+0x120], R24 ;  /* 0x0001201801007387 */ /* 0x0001e20000100a00 */
[----:B------:R2:W-:Y:S04]  /*1b380*/  STL.64 [R1+0x128], R26 ;  /* 0x0001281a01007387 */ /* 0x0005e80000100a00 */
[----:B0-----:R-:W2:Y:S02]  /*1b390*/  LDL.LU.64 R24, [R1+0xbc8] ;  /* 0x000bc80001187983 */ /* 0x001ea40000300a00 */
        /* <DEDUP_REMOVED lines=15> */
[----:B------:R-:W2:Y:S11]  /*1b490*/  LDL.LU R24, [R1+0x90] ;  /* 0x0000900001187983 */ /* 0x000eb60000300800 */
[----:B------:R-:W-:Y:S10]  /*1b4a0*/  @!UPT UIADD3 URZ, URZ, URZ, URZ ;  /* 0x0000003f3f3ff290 */ /* 0x000ff4000fffe03f */
[----:B------:R0:W-:Y:S01]  /*1b4b0*/  STL.64 [R1+0xf0], R20 ;  /* 0x0000f01401007387 */ /* 0x0001e20000100a00 */
[----:B------:R3:W-:Y:S02]  /*1b4c0*/  STL.64 [R1+0xf8], R22 ;  /* 0x0000f81601007387 */ /* 0x0007e40000100a00 */
[----:B------:R-:W2:Y:S02]  /*1b4d0*/  LDL.LU R25, [R1+0x94] ;  /* 0x0000940001197983 */ /* 0x000ea40000300800 */
[----:B-1----:R-:W2:Y:S01]  /*1b4e0*/  LDL.LU R26, [R1+0x98] ;  /* 0x00009800011a7983 */ /* 0x002ea20000300800 */
[----:B------:R-:W2:Y:S04]  /*1b4f0*/  LDL.LU R27, [R1+0x9c] ;  /* 0x00009c00011b7983 */ /* 0x000ea80000300800 */
[----:B0-----:R-:W2:Y:S01]  /*1b500*/  LDL.LU R20, [R1+0x498] ;  /* 0x0004980001147983 */ /* 0x001ea20000300800 */
[----:B------:R-:W2:Y:S02]  /*1b510*/  LDL.LU R21, [R1+0x5f0] ;  /* 0x0005f00001157983 */ /* 0x000ea40000300800 */
[----:B---3--:R-:W3:Y:S02]  /*1b520*/  LDL.LU R22, [R1+0x55c] ;  /* 0x00055c0001167983 */ /* 0x008ee40000300800 */
[----:B------:R-:W3:Y:S02]  /*1b530*/  LDL.LU R23, [R1+0x628] ;  /* 0x0006280001177983 */ /* 0x000ee40000300800 */
[----:B---3--:R0:W-:Y:S01]  /*1b540*/  STL.64 [R1+0xb18], R22 ;  /* 0x000b181601007387 */ /* 0x0081e20000100a00 */
[----:B--2---:R-:W-:Y:S03]  /*1b550*/  STL.64 [R1+0xb10], R20 ;  /* 0x000b101401007387 */ /* 0x004fe60000100a00 */
[----:B0-----:R-:W2:Y:S04]  /*1b560*/  LDL R22, [R1+0x38] ;  /* 0x0000380001167983 */ /* 0x001ea80000100800 */
[----:B------:R-:W2:Y:S01]  /*1b570*/  LDL R23, [R1+0x3c] ;  /* 0x00003c0001177983 */ /* 0x000ea20000100800 */
[C---:B------:R-:W-:Y:S03]  /*1b580*/  HMMA.16816.F32.BF16 R8, R16.reuse, R8, R4 ;  /* 0x000000081008723c */ /* 0x040fe60000041804 */
[----:B--2---:R0:W-:Y:S04]  /*1b590*/  STL.64 [R1+0xb28], R22 ;  /* 0x000b281601007387 */ /* 0x0041e80000100a00 */
[----:B0-----:R-:W2:Y:S04]  /*1b5a0*/  LDL.64 R22, [R1+0x48] ;  /* 0x0000480001167983 */ /* 0x001ea80000100a00 */
[----:B--2---:R-:W-:Y:S01]  /*1b5b0*/  STL.64 [R1+0xb40], R22 ;  /* 0x000b401601007387 */ /* 0x004fe20000100a00 */
[----:B------:R-:W2:Y:S02]  /*1b5c0*/  LDL.LU R20, [R1+0x80] ;  /* 0x0000800001147983 */ /* 0x000ea40000300800 */
[----:B------:R-:W2:Y:S02]  /*1b5d0*/  LDL.LU R21, [R1+0x84] ;  /* 0x0000840001157983 */ /* 0x000ea40000300800 */
[----:B------:R-:W3:Y:S01]  /*1b5e0*/  LDL.LU.64 R6, [R1+0xb90] ;  /* 0x000b900001067983 */ /* 0x000ee20000300a00 */
[----:B------:R-:W3:Y:S06]  /*1b5f0*/  LDL.LU.64 R4, [R1+0xb88] ;  /* 0x000b880001047983 */ /* 0x000eec0000300a00 */
[----:B------:R0:W-:Y:S02]  /*1b600*/  STL.64 [R1+0xe0], R8 ;  /* 0x0000e00801007387 */ /* 0x0001e40000100a00 */
[----:B------:R3:W-:Y:S01]  /*1b610*/  STL.64 [R1+0xe8], R10 ;  /* 0x0000e80a01007387 */ /* 0x0007e20000100a00 */
[----:B0-----:R-:W3:Y:S02]  /*1b620*/  LDL.LU.64 R8, [R1+0xb80] ;  /* 0x000b800001087983 */ /* 0x001ee40000300a00 */
[C---:B---3--:R-:W-:Y:S02]  /*1b630*/  HMMA.16816.F32.BF16 R8, R16.reuse, R8, R4 ;  /* 0x000000081008723c */ /* 0x048fe40000041804 */
[----:B------:R-:W3:Y:S01]  /*1b640*/  LDL.LU.64 R6, [R1+0xb78] ;  /* 0x000b780001067983 */ /* 0x000ee20000300a00 */
[----:B------:R-:W2:Y:S11]  /*1b650*/  LDL.LU.64 R4, [R1+0xb70] ;  /* 0x000b700001047983 */ /* 0x000eb60000300a00 */
[----:B------:R-:W-:Y:S09]  /*1b660*/  @!UPT UIADD3 URZ, URZ, URZ, URZ ;  /* 0x0000003f3f3ff290 */ /* 0x000ff2000fffe03f */
[----:B------:R-:W-:Y:S01]  /*1b670*/  STL.64 [R1+0xc0], R8 ;  /* 0x0000c00801007387 */ /* 0x000fe20000100a00 */
[----:B------:R0:W-:Y:S03]  /*1b680*/  STL.64 [R1+0xc8], R10 ;  /* 0x0000c80a01007387 */ /* 0x0001e60000100a00 */
[----:B0-----:R-:W2:Y:S01]  /*1b690*/  LDL.LU.64 R10, [R1+0xb68] ;  /* 0x000b6800010a7983 */ /* 0x001ea20000300a00 */
[----:B------:R-:W4:Y:S02]  /*1b6a0*/  LDL.LU.64 R8, [R1+0xb60] ;  /* 0x000b600001087983 */ /* 0x000f240000300a00 */
[----:B----4-:R-:W-:Y:S11]  /*1b6b0*/  HMMA.16816.F32.BF16 R12, R16, R8, R12 ;  /* 0x00000008100c723c */ /* 0x010ff6000004180c */
[----:B------:R-:W-:Y:S11]  /*1b6c0*/  @!UPT UIADD3 URZ, URZ, URZ, URZ ;  /* 0x0000003f3f3ff290 */ /* 0x000ff6000fffe03f */
[----:B------:R-:W-:Y:S01]  /*1b6d0*/  @!UPT UIADD3 URZ, URZ, URZ, URZ ;  /* 0x0000003f3f3ff290 */ /* 0x000fe2000fffe03f */
[----:B------:R-:W-:Y:S01]  /*1b6e0*/  STL.64 [R1+0xb0], R12 ;  /* 0x0000b00c01007387 */ /* 0x000fe20000100a00 */
[----:B--2---:R0:W-:Y:S02]  /*1b6f0*/  STL.64 [R1+0xb20], R10 ;  /* 0x000b200a01007387 */ /* 0x0041e40000100a00 */
[----:B------:R-:W2:Y:S02]  /*1b700*/  LDL.LU R8, [R1+0x60] ;  /* 0x0000600001087983 */ /* 0x000ea40000300800 */
[----:B------:R-:W2:Y:S01]  /*1b710*/  LDL.LU R9, [R1+0x64] ;  /* 0x0000640001097983 */ /* 0x000ea20000300800 */
[----:B0-----:R-:W4:Y:S01]  /*1b720*/  LDL.LU R10, [R1+0x68] ;  /* 0x00006800010a7983 */ /* 0x001f220000300800 */
[----:B------:R-:W4:Y:S02]  /*1b730*/  LDL.LU R11, [R1+0x6c] ;  /* 0x00006c00010b7983 */ /* 0x000f240000300800 */
[----:B------:R-:W-:Y:S02]  /*1b740*/  IMAD.MOV.U32 R23, RZ, RZ, R28 ;  /* 0x000000ffff177224 */ /* 0x000fe400078e001c */
[----:B------:R-:W-:-:S02]  /*1b750*/  IMAD.MOV.U32 R22, RZ, RZ, R29 ;  /* 0x000000ffff167224 */ /* 0x000fc400078e001d */
[----:B------:R-:W-:Y:S02]  /*1b760*/  IMAD.MOV.U32 R28, RZ, RZ, R14 ;  /* 0x000000ffff1c7224 */ /* 0x000fe400078e000e */
[----:B------:R-:W-:Y:S01]  /*1b770*/  IMAD.MOV.U32 R29, RZ, RZ, R15 ;  /* 0x000000ffff1d7224 */ /* 0x000fe200078e000f */
[----:B------:R-:W-:Y:S01]  /*1b780*/  HMMA.16816.F32.BF16 R16, R16, R4, R24 ;  /* 0x000000041010723c */ /* 0x000fe20000041818 */
[----:B----4-:R-:W-:Y:S01]  /*1b790*/  STL.64 [R1+0xb38], R10 ;  /* 0x000b380a01007387 */ /* 0x010fe20000100a00 */
[----:B--2---:R0:W-:Y:S03]  /*1b7a0*/  STL.64 [R1+0xb30], R8 ;  /* 0x000b300801007387 */ /* 0x0041e60000100a00 */
[----:B0-----:R-:W2:Y:S01]  /*1b7b0*/  LDL.LU R8, [R1+0x70] ;  /* 0x0000700001087983 */ /* 0x001ea20000300800 */
[----:B------:R-:W2:Y:S02]  /*1b7c0*/  LDL.LU R9, [R1+0x74] ;  /* 0x0000740001097983 */ /* 0x000ea40000300800 */
[----:B------:R-:W2:Y:S02]  /*1b7d0*/  LDL.LU R10, [R1+0x78] ;  /* 0x00007800010a7983 */ /* 0x000ea40000300800 */
[----:B------:R-:W-:-:S02]  /*1b7e0*/  IMAD.MOV.U32 R11, RZ, RZ, R0 ;  /* 0x000000ffff0b7224 */ /* 0x000fc400078e0000 */
[----:B------:R-:W4:Y:S01]  /*1b7f0*/  LDL.LU R0, [R1+0xb58] ;  /* 0x000b580001007983 */ /* 0x000f220000300800 */
[----:B------:R-:W2:Y:S02]  /*1b800*/  LDL.LU R14, [R1+0x430] ;  /* 0x00043000010e7983 */ /* 0x000ea40000300800 */
[----:B------:R-:W2:Y:S02]  /*1b810*/  LDL.LU R15, [R1+0x550] ;  /* 0x00055000010f7983 */ /* 0x000ea40000300800 */
[----:B--2---:R0:W-:Y:S04]  /*1b820*/  STL.64 [R1+0xb00], R14 ;  /* 0x000b000e01007387 */ /* 0x0041e80000100a00 */
[----:B0-----:R-:W2:Y:S01]  /*1b830*/  LDL.64 R14, [R1+0x28] ;  /* 0x00002800010e7983 */ /* 0x001ea20000100a00 */
[----:B------:R-:W-:Y:S02]  /*1b840*/  STL [R1+0x8dc], R29 ;  /* 0x0008dc1d01007387 */ /* 0x000fe40000100800 */
[----:B------:R-:W-:Y:S02]  /*1b850*/  STL [R1+0x8d8], R28 ;  /* 0x0008d81c01007387 */ /* 0x000fe40000100800 */
[----:B------:R-:W2:Y:S01]  /*1b860*/  LDL.LU.64 R26, [R1+0xb50] ;  /* 0x000b5000011a7983 */ /* 0x000ea20000300a00 */
[----:B------:R-:W2:Y:S01]  /*1b870*/  LDL.LU.64 R24, [R1+0xb48] ;  /* 0x000b480001187983 */ /* 0x000ea20000300a00 */
[----:B------:R-:W-:Y:S02]  /*1b880*/  STL.64 [R1+0x90], R16 ;  /* 0x0000901001007387 */ /* 0x000fe40000100a00 */
[----:B------:R0:W-:Y:S02]  /*1b890*/  STL.64 [R1+0x98], R18 ;  /* 0x0000981201007387 */ /* 0x0001e40000100a00 */
[----:B0-----:R-:W2:Y:S01]  /*1b8a0*/  LDL R18, [R1+0x58] ;  /* 0x0000580001127983 */ /* 0x001ea20000100800 */
[----:B----4-:R-:W-:-:S07]  /*1b8b0*/  IMAD.MOV.U32 R19, RZ, RZ, R0 ;  /* 0x000000ffff137224 */ /* 0x010fce00078e0000 */
[C---:B--2---:R-:W-:Y:S01]  /*1b8c0*/  HMMA.16816.F32.BF16 R16, R24.reuse, R18, R20 ;  /* 0x000000121810723c */ /* 0x044fe20000041814 */
[----:B------:R-:W2:Y:S11]  /*1b8d0*/  LDL.LU.64 R22, [R1+0xb40] ;  /* 0x000b400001167983 */ /* 0x000eb60000300a00 */
[----:B------:R-:W-:Y:S11]  /*1b8e0*/  @!UPT UIADD3 URZ, URZ, URZ, URZ ;  /* 0x0000003f3f3ff290 */ /* 0x000ff6000fffe03f */
[----:B------:R0:W-:Y:S01]  /*1b8f0*/  STL.64 [R1+0x410], R16 ;  /* 0x0004101001007387 */ /* 0x0001e20000100a00 */
[----:B------:R-:W-:Y:S03]  /*1b900*/  STL.64 [R1+0x418], R18 ;  /* 0x0004181201007387 */ /* 0x000fe60000100a00 */
[----:B0-----:R-:W4:Y:S01]  /*1b910*/  LDL.LU R17, [R1+0x434] ;  /* 0x0004340001117983 */ /* 0x001f220000300800 */
[----:B------:R-:W-:Y:S01]  /*1b920*/  IMAD.MOV.U32 R0, RZ, RZ, R16 ;  /* 0x000000ffff007224 */ /* 0x000fe200078e0010 */
[C---:B--2---:R-:W-:Y:S01]  /*1b930*/  HMMA.16816.F32.BF16 R8, R24.reuse, R22, R8 ;  /* 0x000000161808723c */ /* 0x044fe20000041808 */
[----:B------:R-:W-:Y:S01]  /*1b940*/  IMAD.MOV.U32 R2, RZ, RZ, R22 ;  /* 0x000000ffff027224 */ /* 0x000fe200078e0016 */
[----:B----4-:R0:W-:Y:S01]  /*1b950*/  STL [R1+0xb08], R17 ;  /* 0x000b081101007387 */ /* 0x0101e20000100800 */
[----:B------:R-:W2:Y:S03]  /*1b960*/  LDL.LU R16, [R1+0xa0] ;  /* 0x0000a00001107983 */ /* 0x000ea60000300800 */
[----:B0-----:R-:W2:Y:S01]  /*1b970*/  LDL.LU R17, [R1+0xa4] ;  /* 0x0000a40001117983 */ /* 0x001ea20000300800 */
[----:B------:R-:W2:Y:S02]  /*1b980*/  LDL.LU R18, [R1+0xa8] ;  /* 0x0000a80001127983 */ /* 0x000ea40000300800 */
[----:B------:R-:W2:Y:S02]  /*1b990*/  LDL.LU R19, [R1+0xac] ;  /* 0x0000ac0001137983 */ /* 0x000ea40000300800 */
[----:B------:R-:W4:Y:S01]  /*1b9a0*/  LDL.LU R28, [R1+0x554] ;  /* 0x00055400011c7983 */ /* 0x000f220000300800 */
[----:B------:R0:W-:Y:S11]  /*1b9b0*/  STL [R1+0x8e0], R0 ;  /* 0x0008e00001007387 */ /* 0x0001f60000100800 */
[----:B------:R-:W-:Y:S02]  /*1b9c0*/  STL.64 [R1+0x400], R8 ;  /* 0x0004000801007387 */ /* 0x000fe40000100a00 */
[----:B------:R1:W-:Y:S02]  /*1b9d0*/  STL.64 [R1+0x408], R10 ;  /* 0x0004080a01007387 */ /* 0x0003e40000100a00 */
[----:B0-----:R-:W-:Y:S01]  /*1b9e0*/  IMAD.MOV.U32 R0, RZ, RZ, R23 ;  /* 0x000000ffff007224 */ /* 0x001fe200078e0017 */
[----:B-1----:R-:W2:Y:S01]  /*1b9f0*/  LDL.LU.64 R10, [R1+0xb38] ;  /* 0x000b3800010a7983 */ /* 0x002ea20000300a00 */
[----:B------:R-:W2:Y:S02]  /*1ba00*/  LDL.LU.64 R8, [R1+0xb30] ;  /* 0x000b300001087983 */ /* 0x000ea40000300a00 */
[----:B------:R-:W2:Y:S02]  /*1ba10*/  LDL.LU.64 R22, [R1+0xb28] ;  /* 0x000b280001167983 */ /* 0x000ea40000300a00 */
[C---:B--2---:R-:W-:Y:S01]  /*1ba20*/  HMMA.16816.F32.BF16 R20, R24.reuse, R22, R8 ;  /* 0x000000161814723c */ /* 0x044fe20000041808 */
[----:B------:R-:W2:Y:S11]  /*1ba30*/  LDL.LU.64 R10, [R1+0xb20] ;  /* 0x000b2000010a7983 */ /* 0x000eb60000300a00 */
[----:B------:R-:W-:Y:S11]  /*1ba40*/  @!UPT UIADD3 URZ, URZ, URZ, URZ ;  /* 0x0000003f3f3ff290 */ /* 0x000ff6000fffe03f */
[----:B------:R-:W-:Y:S01]  /*1ba50*/  STL.64 [R1+0x3e0], R20 ;  /* 0x0003e01401007387 */ /* 0x000fe20000100a00 */
[----:B------:R0:W-:Y:S03]  /*1ba60*/  STL.64 [R1+0x3e8], R22 ;  /* 0x0003e81601007387 */ /* 0x0001e60000100a00 */
[----:B0-----:R-:W2:Y:S01]  /*1ba70*/  LDL.LU.64 R22, [R1+0xb18] ;  /* 0x000b180001167983 */ /* 0x001ea20000300a00 */
[----:B------:R-:W2:Y:S01]  /*1ba80*/  LDL.LU.64 R20, [R1+0xb10] ;  /* 0x000b100001147983 */ /* 0x000ea20000300a00 */
[----:B------:R-:W-:Y:S01]  /*1ba90*/  HMMA.16816.F32.BF16 R16, R24, R14, R16 ;  /* 0x0000000e1810723c */ /* 0x000fe20000041810 */
[----:B------:R-:W-:-:S04]  /*1baa0*/  IMAD.MOV.U32 R29, RZ, RZ, c[0x0][0x18c] ;  /* 0x00006300ff1d7624 */ /* 0x000fc800078e00ff */
[----:B------:R-:W-:Y:S02]  /*1bab0*/  IMAD.SHL.U32 R29, R29, 0x80, RZ ;  /* 0x000000801d1d7824 */ /* 0x000fe400078e00ff */
[----:B--2---:R-:W-:Y:S02]  /*1bac0*/  IMAD.MOV.U32 R4, RZ, RZ, R21 ;  /* 0x000000ffff047224 */ /* 0x004fe400078e0015 */
[----:B------:R-:W-:-:S04]  /*1bad0*/  IMAD.MOV.U32 R5, RZ, RZ, R20 ;  /* 0x000000ffff057224 */ /* 0x000fc800078e0014 */
[----:B------:R-:W-:-:S05]  /*1bae0*/  IMAD.WIDE R4, R29, 0x2, R4 ;  /* 0x000000021d047825 */ /* 0x000fca00078e0204 */
[----:B------:R-:W-:Y:S01]  /*1baf0*/  STL [R1+0x5f0], R4 ;  /* 0x0005f00401007387 */ /* 0x000fe20000100800 */
[----:B------:R-:W2:Y:S02]  /*1bb00*/  LDL.LU R20, [R1+0x560] ;  /* 0x0005600001147983 */ /* 0x000ea40000300800 */
[----:B------:R-:W2:Y:S02]  /*1bb10*/  LDL.LU R21, [R1+0x62c] ;  /* 0x00062c0001157983 */ /* 0x000ea40000300800 */
[----:B------:R0:W-:Y:S01]  /*1bb20*/  STL.64 [R1+0x3d0], R16 ;  /* 0x0003d01001007387 */ /* 0x0001e20000100a00 */
[----:B------:R1:W-:Y:S04]  /*1bb30*/  STL.64 [R1+0x3d8], R18 ;  /* 0x0003d81201007387 */ /* 0x0003e80000100a00 */
[----:B0-----:R-:W2:Y:S01]  /*1bb40*/  LDL.LU R17, [R1+0xb08] ;  /* 0x000b080001117983 */ /* 0x001ea20000300800 */
[----:B-1----:R-:W-:-:S02]  /*1bb50*/  IMAD.MOV.U32 R19, RZ, RZ, R14 ;  /* 0x000000ffff137224 */ /* 0x002fc400078e000e */
[----:B------:R-:W-:Y:S02]  /*1bb60*/  IMAD.MOV.U32 R18, RZ, RZ, R15 ;  /* 0x000000ffff127224 */ /* 0x000fe400078e000f */
[----:B------:R-:W2:Y:S01]  /*1bb70*/  LDL.LU.64 R14, [R1+0xb00] ;  /* 0x000b0000010e7983 */ /* 0x000ea20000300a00 */
[----:B------:R-:W-:Y:S02]  /*1bb80*/  IMAD.MOV.U32 R8, RZ, RZ, R23 ;  /* 0x000000ffff087224 */ /* 0x000fe400078e0017 */
[----:B------:R-:W-:-:S04]  /*1bb90*/  IMAD.MOV.U32 R9, RZ, RZ, R22 ;  /* 0x000000ffff097224 */ /* 0x000fc800078e0016 */
[----:B------:R-:W-:Y:S01]  /*1bba0*/  IMAD.WIDE R8, R29, 0x2, R8 ;  /* 0x000000021d087825 */ /* 0x000fe200078e0208 */
[----:B------:R0:W-:Y:S04]  /*1bbb0*/  STL [R1+0x498], R5 ;  /* 0x0004980501007387 */ /* 0x0001e80000100800 */
[----:B------:R-:W-:Y:S01]  /*1bbc0*/  STL [R1+0x628], R8 ;  /* 0x0006280801007387 */ /* 0x000fe20000100800 */
[----:B------:R-:W-:Y:S02]  /*1bbd0*/  STL [R1+0x55c], R9 ;  /* 0x00055c0901007387 */ /* 0x000fe40000100800 */
[----:B------:R-:W3:Y:S02]  /*1bbe0*/  LDL.LU R23, [R1+0x564] ;  /* 0x0005640001177983 */ /* 0x000ee40000300800 */
[----:B--2---:R-:W-:-:S02]  /*1bbf0*/  IMAD.MOV.U32 R4, RZ, RZ, R15 ;  /* 0x000000ffff047224 */ /* 0x004fc400078e000f */
[----:B0-----:R-:W-:Y:S02]  /*1bc00*/  IMAD.MOV.U32 R5, RZ, RZ, R14 ;  /* 0x000000ffff057224 */ /* 0x001fe400078e000e */
[----:B------:R-:W0:Y:S04]  /*1bc10*/  LDSM.16.MT88.4 R12, [R3+0xe080] ;  /* 0x00e08000030c783b */ /* 0x000e280000004200 */
[----:B---3--:R1:W-:Y:S01]  /*1bc20*/  STL [R1+0xaf8], R23 ;  /* 0x000af81701007387 */ /* 0x0083e20000100800 */
[----:B------:R-:W-:Y:S03]  /*1bc30*/  STL.64 [R1+0xaf0], R20 ;  /* 0x000af01401007387 */ /* 0x000fe60000100a00 */
[----:B-1----:R-:W2:Y:S04]  /*1bc40*/  LDL.64 R22, [R1+0x18] ;  /* 0x0000180001167983 */ /* 0x002ea80000100a00 */
[----:B0-----:R-:W-:Y:S01]  /*1bc50*/  STL.64 [R1+0xaa0], R14 ;  /* 0x000aa00e01007387 */ /* 0x001fe20000100a00 */
[----:B------:R0:W-:Y:S03]  /*1bc60*/  STL.64 [R1+0xa98], R12 ;  /* 0x000a980c01007387 */ /* 0x0001e60000100a00 */
[----:B0-----:R-:W3:Y:S01]  /*1bc70*/  LDL.LU R12, [R1+0xd0] ;  /* 0x0000d000010c7983 */ /* 0x001ee20000300800 */
[----:B------:R-:W3:Y:S02]  /*1bc80*/  LDL.LU R13, [R1+0xd4] ;  /* 0x0000d400010d7983 */ /* 0x000ee40000300800 */
[----:B------:R-:W3:Y:S02]  /*1bc90*/  LDL.LU R14, [R1+0xd8] ;  /* 0x0000d800010e7983 */ /* 0x000ee40000300800 */
[----:B------:R-:W3:Y:S02]  /*1bca0*/  LDL.LU R15, [R1+0xdc] ;  /* 0x0000dc00010f7983 */ /* 0x000ee40000300800 */
[----:B----4-:R-:W-:-:S02]  /*1bcb0*/  IMAD.MOV.U32 R8, RZ, RZ, R28 ;  /* 0x000000ffff087224 */ /* 0x010fc400078e001c */
[----:B--2---:R-:W-:Y:S01]  /*1bcc0*/  IMAD.MOV.U32 R28, RZ, RZ, R23 ;  /* 0x000000ffff1c7224 */ /* 0x004fe200078e0017 */
[----:B---3--:R-:W-:Y:S01]  /*1bcd0*/  HMMA.16816.F32.BF16 R12, R24, R22, R12 ;  /* 0x00000016180c723c */ /* 0x008fe2000004180c */
[----:B------:R-:W2:Y:S01]  /*1bce0*/  LDL.LU R23, [R1+0xaf8] ;  /* 0x000af80001177983 */ /* 0x000ea20000300800 */
[----:B------:R-:W3:Y:S11]  /*1bcf0*/  LDL.LU.64 R20, [R1+0xaf0] ;  /* 0x000af00001147983 */ /* 0x000ef60000300a00 */
[----:B------:R-:W-:Y:S10]  /*1bd00*/  @!UPT UIADD3 URZ, URZ, URZ, URZ ;  /* 0x0000003f3f3ff290 */ /* 0x000ff4000fffe03f */
[----:B------:R0:W-:Y:S01]  /*1bd10*/  STL.64 [R1+0x3c0], R12 ;  /* 0x0003c00c01007387 */ /* 0x0001e20000100a00 */
[----:B------:R1:W-:Y:S02]  /*1bd20*/  STL.64 [R1+0x3c8], R14 ;  /* 0x0003c80e01007387 */ /* 0x0003e40000100a00 */
[----:B------:R-:W-:Y:S01]  /*1bd30*/  IMAD.MOV.U32 R22, RZ, RZ, R13 ;  /* 0x000000ffff167224 */ /* 0x000fe200078e000d */
[----:B0-----:R-:W4:Y:S01]  /*1bd40*/  LDL.LU R12, [R1+0x170] ;  /* 0x00017000010c7983 */ /* 0x001f220000300800 */
[----:B------:R-:W4:Y:S02]  /*1bd50*/  LDL.LU R13, [R1+0x174] ;  /* 0x00017400010d7983 */ /* 0x000f240000300800 */
[----:B-1----:R-:W-:Y:S02]  /*1bd60*/  IMAD.MOV.U32 R14, RZ, RZ, R11 ;  /* 0x000000ffff0e7224 */ /* 0x002fe400078e000b */
[----:B------:R-:W-:Y:S01]  /*1bd70*/  IMAD.MOV.U32 R15, RZ, RZ, R10 ;  /* 0x000000ffff0f7224 */ /* 0x000fe200078e000a */
[----:B------:R-:W2:Y:S01]  /*1bd80*/  LDL.LU R11, [R1+0xaec] ;  /* 0x000aec00010b7983 */ /* 0x000ea20000300800 */
[----:B------:R-:W2:Y:S03]  /*1bd90*/  LDL.LU R10, [R1+0xae8] ;  /* 0x000ae800010a7983 */ /* 0x000ea60000300800 */
[----:B------:R0:W-:Y:S02]  /*1bda0*/  STL.64 [R1+0xab0], R14 ;  /* 0x000ab00e01007387 */ /* 0x0001e40000100a00 */
[----:B0-----:R-:W-:-:S02]  /*1bdb0*/  IMAD.MOV.U32 R14, RZ, RZ, R6 ;  /* 0x000000ffff0e7224 */ /* 0x001fc400078e0006 */
[----:B------:R-:W-:Y:S01]  /*1bdc0*/  IMAD.MOV.U32 R15, RZ, RZ, R7 ;  /* 0x000000ffff0f7224 */ /* 0x000fe200078e0007 */
[----:B----4-:R0:W-:Y:S04]  /*1bdd0*/  STL.64 [R1+0xaa8], R12 ;  /* 0x000aa80c01007387 */ /* 0x0101e80000100a00 */
[----:B0-----:R-:W4:Y:S01]  /*1bde0*/  LDL.LU R12, [R1+0x180] ;  /* 0x00018000010c7983 */ /* 0x001f220000300800 */
[----:B------:R-:W4:Y:S02]  /*1bdf0*/  LDL.LU R13, [R1+0x184] ;  /* 0x00018400010d7983 */ /* 0x000f240000300800 */
[----:B------:R-:W2:Y:S02]  /*1be00*/  LDL.LU R6, [R1+0xae4] ;  /* 0x000ae40001067983 */ /* 0x000ea40000300800 */
[----:B------:R-:W2:Y:S02]  /*1be10*/  LDL.LU R7, [R1+0xae0] ;  /* 0x000ae00001077983 */ /* 0x000ea40000300800 */
[----:B------:R-:W-:-:S02]  /*1be20*/  IMAD.MOV.U32 R9, RZ, RZ, R17 ;  /* 0x000000ffff097224 */ /* 0x000fc400078e0011 */
[----:B------:R-:W-:-:S04]  /*1be30*/  IMAD.WIDE R16, R29, 0x2, R4 ;  /* 0x000000021d107825 */ /* 0x000fc800078e0204 */
[----:B---3--:R-:W-:Y:S02]  /*1be40*/  IMAD.MOV.U32 R4, RZ, RZ, R21 ;  /* 0x000000ffff047224 */ /* 0x008fe400078e0015 */
[----:B------:R-:W-:Y:S01]  /*1be50*/  IMAD.MOV.U32 R5, RZ, RZ, R20 ;  /* 0x000000ffff057224 */ /* 0x000fe200078e0014 */
[----:B------:R0:W-:Y:S03]  /*1be60*/  STL.64 [R1+0xac0], R14 ;  /* 0x000ac00e01007387 */ /* 0x0001e60000100a00 */
[----:B------:R-:W-:Y:S01]  /*1be70*/  IMAD.WIDE R4, R29, 0x2, R4 ;  /* 0x000000021d047825 */ /* 0x000fe200078e0204 */
[----:B----4-:R-:W-:Y:S03]  /*1be80*/  STL.64 [R1+0xab8], R12 ;  /* 0x000ab80c01007387 */ /* 0x010fe60000100a00 */
[----:B0-----:R-:W3:Y:S02]  /*1be90*/  LDL R14, [R1+0x8] ;  /* 0x00000800010e7983 */ /* 0x001ee40000100800 */
[----:B------:R-:W3:Y:S02]  /*1bea0*/  LDL R15, [R1+0xc] ;  /* 0x00000c00010f7983 */ /* 0x000ee40000100800 */
[----:B------:R-:W-:Y:S01]  /*1beb0*/  STL [R1+0x8e4], R22 ;  /* 0x0008e41601007387 */ /* 0x000fe20000100800 */
[----:B--2---:R-:W-:Y:S01]  /*1bec0*/  STL.64 [R1+0xad0], R6 ;  /* 0x000ad00601007387 */ /* 0x004fe20000100a00 */
[----:B------:R0:W-:Y:S03]  /*1bed0*/  STL.64 [R1+0xac8], R4 ;  /* 0x000ac80401007387 */ /* 0x0001e60000100a00 */
[----:B0-----:R-:W3:Y:S01]  /*1bee0*/  LDL.LU R4, [R1+0x140] ;  /* 0x0001400001047983 */ /* 0x001ee20000300800 */
[----:B------:R-:W3:Y:S02]  /*1bef0*/  LDL.LU R5, [R1+0x144] ;  /* 0x0001440001057983 */ /* 0x000ee40000300800 */
[----:B------:R-:W-:-:S02]  /*1bf00*/  IMAD.MOV.U32 R6, RZ, RZ, R10 ;  /* 0x000000ffff067224 */ /* 0x000fc400078e000a */
[----:B------:R-:W-:Y:S01]  /*1bf10*/  IMAD.MOV.U32 R7, RZ, RZ, R11 ;  /* 0x000000ffff077224 */ /* 0x000fe200078e000b */
[----:B------:R-:W2:Y:S01]  /*1bf20*/  LDL.LU R10, [R1+0xadc] ;  /* 0x000adc00010a7983 */ /* 0x000ea20000300800 */
[----:B------:R-:W2:Y:S02]  /*1bf30*/  LDL.LU R11, [R1+0xad8] ;  /* 0x000ad800010b7983 */ /* 0x000ea40000300800 */
[----:B------:R0:W-:Y:S02]  /*1bf40*/  STL [R1+0x550], R16 ;  /* 0x0005501001007387 */ /* 0x0001e40000100800 */
[----:B------:R-:W4:Y:S02]  /*1bf50*/  LDL.LU R22, [R1+0x568] ;  /* 0x0005680001167983 */ /* 0x000f240000300800 */
[----:B------:R-:W-:Y:S01]  /*1bf60*/  IMAD.WIDE R8, R29, 0x2, R8 ;  /* 0x000000021d087825 */ /* 0x000fe200078e0208 */
[----:B------:R-:W2:Y:S03]  /*1bf70*/  LDL.LU R20, [R1+0x56c] ;  /* 0x00056c0001147983 */ /* 0x000ea60000300800 */
[----:B------:R-:W2:Y:S02]  /*1bf80*/  LDL.LU R21, [R1+0x5f4] ;  /* 0x0005f40001157983 */ /* 0x000ea40000300800 */
[----:B------:R1:W-:Y:S01]  /*1bf90*/  STL [R1+0x430], R17 ;  /* 0x0004301101007387 */ /* 0x0003e20000100800 */
[----:B0-----:R-:W2:Y:S01]  /*1bfa0*/  LDL.LU R16, [R1+0x43c] ;  /* 0x00043c0001107983 */ /* 0x001ea20000300800 */
[----:B-1----:R-:W2:Y:S02]  /*1bfb0*/  LDL.LU R17, [R1+0x49c] ;  /* 0x00049c0001117983 */ /* 0x002ea40000300800 */
[----:B------:R0:W-:Y:S02]  /*1bfc0*/  STL [R1+0x554], R8 ;  /* 0x0005540801007387 */ /* 0x0001e40000100800 */
[----:B------:R1:W-:Y:S01]  /*1bfd0*/  STL [R1+0x434], R9 ;  /* 0x0004340901007387 */ /* 0x0003e20000100800 */
[----:B0-----:R-:W2:Y:S01]  /*1bfe0*/  LDL.LU R8, [R1+0x438] ;  /* 0x0004380001087983 */ /* 0x001ea20000300800 */
[----:B-1----:R-:W2:Y:S01]  /*1bff0*/  LDL.LU R9, [R1+0x558] ;  /* 0x0005580001097983 */ /* 0x002ea20000300800 */
[----:B---3--:R-:W-:Y:S02]  /*1c000*/  HMMA.16816.F32.BF16 R12, R24, R14, R4 ;  /* 0x0000000e180c723c */ /* 0x008fe40000041804 */
[----:B------:R-:W3:Y:S01]  /*1c010*/  LDL.LU.64 R6, [R1+0xad0] ;  /* 0x000ad00001067983 */ /* 0x000ee20000300a00 */
[----:B------:R-:W2:Y:S11]  /*1c020*/  LDL.LU.64 R4, [R1+0xac8] ;  /* 0x000ac80001047983 */ /* 0x000eb60000300a00 */
[----:B------:R-:W-:Y:S09]  /*1c030*/  @!UPT UIADD3 URZ, URZ, URZ, URZ ;  /* 0x0000003f3f3ff290 */ /* 0x000ff2000fffe03f */
[----:B------:R-:W-:Y:S01]  /*1c040*/  STL.64 [R1+0x3b0], R12 ;  /* 0x0003b00c01007387 */ /* 0x000fe20000100a00 */
[----:B------:R0:W-:Y:S03]  /*1c050*/  STL.64 [R1+0x3b8], R14 ;  /* 0x0003b80e01007387 */ /* 0x0001e60000100a00 */
[----:B0-----:R-:W3:Y:S01]  /*1c060*/  LDL.LU.64 R14, [R1+0xac0] ;  /* 0x000ac000010e7983 */ /* 0x001ee20000300a00 */
[----:B------:R-:W3:Y:S03]  /*1c070*/  LDL.LU.64 R12, [R1+0xab8] ;  /* 0x000ab800010c7983 */ /* 0x000ee60000300a00 */
[----:B--2---:R-:W-:Y:S01]  /*1c080*/  STL [R1+0x62c], R4 ;  /* 0x00062c0401007387 */ /* 0x004fe20000100800 */
[----:B------:R0:W-:Y:S02]  /*1c090*/  STL [R1+0x560], R5 ;  /* 0x0005600501007387 */ /* 0x0001e40000100800 */
[----:B0-----:R-:W-:-:S02]  /*1c0a0*/  IMAD.MOV.U32 R5, RZ, RZ, R8 ;  /* 0x000000ffff057224 */ /* 0x001fc400078e0008 */
[----:B------:R-:W-:Y:S02]  /*1c0b0*/  IMAD.MOV.U32 R4, RZ, RZ, R9 ;  /* 0x000000ffff047224 */ /* 0x000fe400078e0009 */
[----:B------:R-:W-:Y:S02]  /*1c0c0*/  IMAD.MOV.U32 R8, RZ, RZ, R17 ;  /* 0x000000ffff087224 */ /* 0x000fe400078e0011 */
[----:B------:R-:W-:Y:S01]  /*1c0d0*/  IMAD.MOV.U32 R9, RZ, RZ, R16 ;  /* 0x000000ffff097224 */ /* 0x000fe200078e0010 */
[----:B---3--:R-:W-:Y:S01]  /*1c0e0*/  HMMA.16816.F32.BF16 R12, R24, R10, R12 ;  /* 0x0000000a180c723c */ /* 0x008fe2000004180c */
[C---:B------:R-:W-:Y:S02]  /*1c0f0*/  IMAD.WIDE R16, R29.reuse, 0x2, R4 ;  /* 0x000000021d107825 */ /* 0x040fe400078e0204 */
[----:B------:R-:W2:Y:S02]  /*1c100*/  LDL.LU R5, [R1+0x4a0] ;  /* 0x0004a00001057983 */ /* 0x000ea40000300800 */
[----:B------:R-:W-:Y:S11]  /*1c110*/  IMAD.MOV.U32 R4, RZ, RZ, R23 ;  /* 0x000000ffff047224 */ /* 0x000ff600078e0017 */
[----:B------:R-:W-:Y:S07]  /*1c120*/  @!UPT UIADD3 URZ, URZ, URZ, URZ ;  /* 0x0000003f3f3ff290 */ /* 0x000fee000fffe03f */
[----:B------:R-:W-:Y:S01]  /*1c130*/  STL.64 [R1+0x3a0], R12 ;  /* 0x0003a00c01007387 */ /* 0x000fe20000100a00 */
[----:B------:R0:W-:Y:S02]  /*1c140*/  STL.64 [R1+0x3a8], R14 ;  /* 0x0003a80e01007387 */ /* 0x0001e40000100a00 */
[----:B------:R-:W-:Y:S01]  /*1c150*/  IMAD.MOV.U32 R23, RZ, RZ, R13 ;  /* 0x000000ffff177224 */ /* 0x000fe200078e000d */
[----:B0-----:R-:W3:Y:S01]  /*1c160*/  LDL.LU.64 R14, [R1+0xab0] ;  /* 0x000ab000010e7983 */ /* 0x001ee20000300a00 */
[----:B------:R-:W3:Y:S03]  /*1c170*/  LDL.LU.64 R12, [R1+0xaa8] ;  /* 0x000aa800010c7983 */ /* 0x000ee60000300a00 */
[----:B------:R0:W-:Y:S02]  /*1c180*/  STL [R1+0x938], R23 ;  /* 0x0009381701007387 */ /* 0x0001e40000100800 */
[----:B0-----:R-:W3:Y:S01]  /*1c190*/  LDL.LU R23, [R1+0x4a8] ;  /* 0x0004a80001177983 */ /* 0x001ee20000300800 */
[----:B------:R0:W-:Y:S02]  /*1c1a0*/  STL [R1+0x558], R16 ;  /* 0x0005581001007387 */ /* 0x0001e40000100800 */
[----:B------:R1:W-:Y:S01]  /*1c1b0*/  STL [R1+0x438], R17 ;  /* 0x0004381101007387 */ /* 0x0003e20000100800 */
[----:B0-----:R-:W3:Y:S01]  /*1c1c0*/  LDL.LU R16, [R1+0x440] ;  /* 0x0004400001107983 */ /* 0x001ee20000300800 */
[----:B-1----:R-:W3:Y:S02]  /*1c1d0*/  LDL.LU R17, [R1+0x4a4] ;  /* 0x0004a40001117983 */ /* 0x002ee40000300800 */
[----:B------:R-:W-:-:S05]  /*1c1e0*/  IMAD.WIDE R8, R29, 0x2, R8 ;  /* 0x000000021d087825 */ /* 0x000fca00078e0208 */
[----:B------:R4:W-:Y:S01]  /*1c1f0*/  STL [R1+0x49c], R8 ;  /* 0x00049c0801007387 */ /* 0x0009e20000100800 */
[----:B------:R0:W-:Y:S02]  /*1c200*/  STL [R1+0x43c], R9 ;  /* 0x00043c0901007387 */ /* 0x0001e40000100800 */
[----:B----4-:R-:W-:Y:S02]  /*1c210*/  IMAD.MOV.U32 R8, RZ, RZ, R22 ;  /* 0x000000ffff087224 */ /* 0x010fe400078e0016 */
[----:B--2---:R-:W-:-:S05]  /*1c220*/  IMAD.WIDE R4, R29, 0x2, R4 ;  /* 0x000000021d047825 */ /* 0x004fca00078e0204 */
[----:B------:R-:W-:Y:S01]  /*1c230*/  STL [R1+0x564], R4 ;  /* 0x0005640401007387 */ /* 0x000fe20000100800 */
[----:B------:R1:W-:Y:S01]  /*1c240*/  STL [R1+0x4a0], R5 ;  /* 0x0004a00501007387 */ /* 0x0003e20000100800 */
[----:B---3--:R-:W-:Y:S02]  /*1c250*/  HMMA.16816.F32.BF16 R24, R24, R6, R12 ;  /* 0x000000061818723c */ /* 0x008fe4000004180c */
[----:B------:R-:W2:Y:S01]  /*1c260*/  LDL.LU.64 R14, [R1+0xaa0] ;  /* 0x000aa000010e7983 */ /* 0x000ea20000300a00 */
[----:B------:R-:W2:Y:S02]  /*1c270*/  LDL.LU.64 R12, [R1+0xa98] ;  /* 0x000a9800010c7983 */ /* 0x000ea40000300a00 */
[----:B0-----:R-:W-:-:S04]  /*1c280*/  IMAD.MOV.U32 R9, RZ, RZ, R23 ;  /* 0x000000ffff097224 */ /* 0x001fc800078e0017 */
[----:B------:R-:W-:-:S04]  /*1c290*/  IMAD.WIDE R8, R29, 0x2, R8 ;  /* 0x000000021d087825 */ /* 0x000fc800078e0208 */
[----:B-1----:R-:W-:Y:S02]  /*1c2a0*/  IMAD.MOV.U32 R5, RZ, RZ, R16 ;  /* 0x000000ffff057224 */ /* 0x002fe400078e0010 */
[----:B------:R-:W-:-:S08]  /*1c2b0*/  IMAD.MOV.U32 R4, RZ, RZ, R17 ;  /* 0x000000ffff047224 */ /* 0x000fd000078e0011 */
[----:B------:R0:W-:Y:S01]  /*1c2c0*/  STL.64 [R1+0x390], R24 ;  /* 0x0003901801007387 */ /* 0x0001e20000100a00 */
[----:B------:R1:W-:Y:S02]  /*1c2d0*/  STL.64 [R1+0x398], R26 ;  /* 0x0003981a01007387 */ /* 0x0003e40000100a00 */
[----:B------:R-:W-:Y:S02]  /*1c2e0*/  IMAD.MOV.U32 R16, RZ, RZ, R21 ;  /* 0x000000ffff107224 */ /* 0x000fe400078e0015 */
[----:B------:R-:W-:-:S04]  /*1c2f0*/  IMAD.WIDE R4, R29, 0x2, R4 ;  /* 0x000000021d047825 */ /* 0x000fc800078e0204 */
[----:B------:R-:W-:-:S04]  /*1c300*/  IMAD.MOV.U32 R17, RZ, RZ, R20 ;  /* 0x000000ffff117224 */ /* 0x000fc800078e0014 */
[----:B------:R-:W-:Y:S01]  /*1c310*/  IMAD.WIDE R16, R29, 0x2, R16 ;  /* 0x000000021d107825 */ /* 0x000fe200078e0210 */
[----:B0-----:R-:W2:Y:S03]  /*1c320*/  LDL.LU R24, [R1+0x1e0] ;  /* 0x0001e00001187983 */ /* 0x001ea60000300800 */
[----:B------:R-:W2:Y:S02]  /*1c330*/  LDL.LU R25, [R1+0x1e4] ;  /* 0x0001e40001197983 */ /* 0x000ea40000300800 */
[----:B-1----:R-:W2:Y:S02]  /*1c340*/  LDL.LU R26, [R1+0x1e8] ;  /* 0x0001e800011a7983 */ /* 0x002ea40000300800 */
[----:B------:R-:W2:Y:S01]  /*1c350*/  LDL.LU R27, [R1+0x1ec] ;  /* 0x0001ec00011b7983 */ /* 0x000ea20000300800 */
[----:B------:R0:W-:Y:S01]  /*1c360*/  STL [R1+0x4a4], R4 ;  /* 0x0004a40401007387 */ /* 0x0001e20000100800 */
[----:B------:R1:W-:Y:S02]  /*1c370*/  STL [R1+0x440], R5 ;  /* 0x0004400501007387 */ /* 0x0003e40000100800 */
[----:B------:R-:W-:Y:S02]  /*1c380*/  STL [R1+0x568], R8 ;  /* 0x0005680801007387 */ /* 0x000fe40000100800 */
[----:B------:R-:W-:Y:S01]  /*1c390*/  STL [R1+0x4a8], R9 ;  /* 0x0004a80901007387 */ /* 0x000fe20000100800 */
[----:B------:R-:W-:Y:S04]  /*1c3a0*/  STL [R1+0x5f4], R16 ;  /* 0x0005f41001007387 */ /* 0x000fe80000100800 */
[----:B0-----:R-:W3:Y:S01]  /*1c3b0*/  LDL.LU R4, [R1+0x444] ;  /* 0x0004440001047983 */ /* 0x001ee20000300800 */
[----:B-1----:R-:W3:Y:S02]  /*1c3c0*/  LDL.LU R5, [R1+0x4ac] ;  /* 0x0004ac0001057983 */ /* 0x002ee40000300800 */
[----:B------:R0:W-:Y:S02]  /*1c3d0*/  STL.64 [R1+0xa90], R6 ;  /* 0x000a900601007387 */ /* 0x0001e40000100a00 */
[----:B------:R-:W-:-:S02]  /*1c3e0*/  IMAD.MOV.U32 R23, RZ, RZ, R18 ;  /* 0x000000ffff177224 */ /* 0x000fc400078e0012 */
[----:B------:R-:W-:Y:S01]  /*1c3f0*/  IMAD.MOV.U32 R22, RZ, RZ, R19 ;  /* 0x000000ffff167224 */ /* 0x000fe200078e0013 */
[----:B---3--:R-:W-:Y:S01]  /*1c400*/  STL.64 [R1+0xa88], R4 ;  /* 0x000a880401007387 */ /* 0x008fe20000100a00 */
[----:B0-----:R-:W2:Y:S02]  /*1c410*/  LDL.64 R6, [R1+0x58] ;  /* 0x0000580001067983 */ /* 0x001ea40000100a00 */
[----:B------:R-:W3:Y:S02]  /*1c420*/  LDL.LU R8, [R1+0x4b0] ;  /* 0x0004b00001087983 */ /* 0x000ee40000300800 */
[----:B------:R-:W4:Y:S01]  /*1c430*/  LDL.LU R9, [R1+0x570] ;  /* 0x0005700001097983 */ /* 0x000f220000300800 */
[----:B------:R-:W2:Y:S01]  /*1c440*/  LDL.LU R18, [R1+0x4b4] ;  /* 0x0004b40001127983 */ /* 0x000ea20000300800 */
[----:B------:R-:W2:Y:S02]  /*1c450*/  LDL.LU R19, [R1+0x574] ;  /* 0x0005740001137983 */ /* 0x000ea40000300800 */
[----:B------:R-:W2:Y:S02]  /*1c460*/  LDL.LU R20, [R1+0x57c] ;  /* 0x00057c0001147983 */ /* 0x000ea40000300800 */
[----:B------:R-:W2:Y:S01]  /*1c470*/  LDL.LU R21, [R1+0x5f8] ;  /* 0x0005f80001157983 */ /* 0x000ea20000300800 */
[----:B------:R0:W-:Y:S04]  /*1c480*/  STL.64 [R1+0xa50], R22 ;  /* 0x000a501601007387 */ /* 0x0001e80000100a00 */
[----:B--2---:R1:W-:Y:S01]  /*1c490*/  STL.64 [R1+0xa48], R20 ;  /* 0x000a481401007387 */ /* 0x0043e20000100a00 */
[----:B0-----:R-:W2:Y:S02]  /*1c4a0*/  LDL.64 R22, [R1+0x38] ;  /* 0x0000380001167983 */ /* 0x001ea40000100a00 */
[----:B------:R-:W-:Y:S01]  /*1c4b0*/  STL [R1+0x56c], R17 ;  /* 0x00056c1101007387 */ /* 0x000fe20000100800 */
[----:B-1----:R-:W3:Y:S01]  /*1c4c0*/  LDL.LU R21, [R1+0x448] ;  /* 0x0004480001157983 */ /* 0x002ee20000300800 */
[----:B------:R-:W-:Y:S03]  /*1c4d0*/  HMMA.16816.F32.BF16 R24, R12, R6, R24 ;  /* 0x000000060c18723c */ /* 0x000fe60000041818 */
[----:B--2---:R0:W-:Y:S04]  /*1c4e0*/  STL.64 [R1+0xa70], R22 ;  /* 0x000a701601007387 */ /* 0x0041e80000100a00 */
[----:B---3--:R-:W-:Y:S01]  /*1c4f0*/  STL [R1+0xa68], R21 ;  /* 0x000a681501007387 */ /* 0x008fe20000100800 */
[----:B0-----:R-:W-:-:S02]  /*1c500*/  IMAD.MOV.U32 R22, RZ, RZ, R2 ;  /* 0x000000ffff167224 */ /* 0x001fc400078e0002 */
[----:B------:R-:W2:Y:S11]  /*1c510*/  LDL.LU R2, [R1+0x4b8] ;  /* 0x0004b80001027983 */ /* 0x000eb60000300800 */
[----:B------:R-:W-:Y:S02]  /*1c520*/  @!UPT UIADD3 URZ, URZ, URZ, URZ ;  /* 0x0000003f3f3ff290 */ /* 0x000fe4000fffe03f */
[----:B------:R-:W-:Y:S01]  /*1c530*/  STL.64 [R1+0x380], R24 ;  /* 0x0003801801007387 */ /* 0x000fe20000100a00 */
[----:B------:R0:W-:Y:S01]  /*1c540*/  STL.64 [R1+0x388], R26 ;  /* 0x0003881a01007387 */ /* 0x0001e20000100a00 */
[----:B------:R-:W-:Y:S02]  /*1c550*/  IMAD.MOV.U32 R23, RZ, RZ, R0 ;  /* 0x000000ffff177224 */ /* 0x000fe400078e0000 */
[----:B------:R-:W-:Y:S02]  /*1c560*/  IMAD.MOV.U32 R0, RZ, RZ, R7 ;  /* 0x000000ffff007224 */ /* 0x000fe400078e0007 */
[----:B0-----:R-:W-:Y:S02]  /*1c570*/  IMAD.MOV.U32 R26, RZ, RZ, R6 ;  /* 0x000000ffff1a7224 */ /* 0x001fe400078e0006 */
[----:B------:R-:W3:Y:S01]  /*1c580*/  LDL.LU.64 R6, [R1+0xa90] ;  /* 0x000a900001067983 */ /* 0x000ee20000300a00 */
[----:B------:R-:W2:Y:S02]  /*1c590*/  LDL.LU.64 R4, [R1+0xa88] ;  /* 0x000a880001047983 */ /* 0x000ea40000300a00 */
[----:B------:R0:W-:Y:S02]  /*1c5a0*/  STL [R1+0xa40], R26 ;  /* 0x000a401a01007387 */ /* 0x0001e40000100800 */
[----:B------:R-:W2:Y:S01]  /*1c5b0*/  LDL.LU R24, [R1+0x230] ;  /* 0x0002300001187983 */ /* 0x000ea20000300800 */
[----:B------:R-:W2:Y:S04]  /*1c5c0*/  LDL.LU R25, [R1+0x234] ;  /* 0x0002340001197983 */ /* 0x000ea80000300800 */
[----:B0-----:R-:W2:Y:S01]  /*1c5d0*/  LDL.LU R26, [R1+0x238] ;  /* 0x00023800011a7983 */ /* 0x001ea20000300800 */
[----:B------:R-:W2:Y:S03]  /*1c5e0*/  LDL.LU R27, [R1+0x23c] ;  /* 0x00023c00011b7983 */ /* 0x000ea60000300800 */
        /* <DEDUP_REMOVED lines=12> */
[----:B------:R-:W-:-:S04]  /*1c6b0*/  LOP3.LUT R5, R5, R4, RZ, 0x3c, !PT ;  /* 0x0000000405057212 */ /* 0x000fc800078e3cff */
[----:B------:R-:W-:-:S04]  /*1c6c0*/  LOP3.LUT R4, R5, R4, RZ, 0x3c, !PT ;  /* 0x0000000405047212 */ /* 0x000fc800078e3cff */
[----:B------:R-:W-:-:S05]  /*1c6d0*/  LOP3.LUT R5, R5, R4, RZ, 0x3c, !PT ;  /* 0x0000000405057212 */ /* 0x000fca00078e3cff */
[----:B------:R-:W-:-:S05]  /*1c6e0*/  IMAD.WIDE R4, R29, 0x2, R4 ;  /* 0x000000021d047825 */ /* 0x000fca00078e0204 */
[----:B------:R-:W-:Y:S01]  /*1c6f0*/  STL [R1+0x4ac], R4 ;  /* 0x0004ac0401007387 */ /* 0x000fe20000100800 */
[----:B--2---:R-:W-:Y:S03]  /*1c700*/  HMMA.16816.F32.BF16 R20, R12, R22, R24 ;  /* 0x000000160c14723c */ /* 0x004fe60000041818 */
[----:B------:R-:W2:Y:S01]  /*1c710*/  LDL.LU.64 R26, [R1+0xa80] ;  /* 0x000a8000011a7983 */ /* 0x000ea20000300a00 */
[----:B------:R-:W2:Y:S11]  /*1c720*/  LDL.LU.64 R24, [R1+0xa78] ;  /* 0x000a780001187983 */ /* 0x000eb60000300a00 */
[----:B------:R-:W-:Y:S08]  /*1c730*/  @!UPT UIADD3 URZ, URZ, URZ, URZ ;  /* 0x0000003f3f3ff290 */ /* 0x000ff0000fffe03f */
[----:B------:R-:W-:Y:S01]  /*1c740*/  STL.64 [R1+0x370], R20 ;  /* 0x0003701401007387 */ /* 0x000fe20000100a00 */
[----:B------:R0:W-:Y:S03]  /*1c750*/  STL.64 [R1+0x378], R22 ;  /* 0x0003781601007387 */ /* 0x0001e60000100a00 */
[----:B0-----:R-:W2:Y:S01]  /*1c760*/  LDL.LU.64 R22, [R1+0xa70] ;  /* 0x000a700001167983 */ /* 0x001ea20000300a00 */
[----:B------:R-:W3:Y:S02]  /*1c770*/  LDL.LU R21, [R1+0xa68] ;  /* 0x000a680001157983 */ /* 0x000ee40000300800 */
[----:B----4-:R-:W-:Y:S02]  /*1c780*/  IMAD.MOV.U32 R16, RZ, RZ, R9 ;  /* 0x000000ffff107224 */ /* 0x010fe400078e0009 */
[----:B------:R-:W-:Y:S02]  /*1c790*/  IMAD.MOV.U32 R17, RZ, RZ, R8 ;  /* 0x000000ffff117224 */ /* 0x000fe400078e0008 */
[----:B------:R-:W-:-:S02]  /*1c7a0*/  IMAD.MOV.U32 R8, RZ, RZ, R19 ;  /* 0x000000ffff087224 */ /* 0x000fc400078e0013 */
[----:B------:R-:W-:Y:S02]  /*1c7b0*/  IMAD.MOV.U32 R9, RZ, RZ, R18 ;  /* 0x000000ffff097224 */ /* 0x000fe400078e0012 */
[----:B------:R-:W-:-:S04]  /*1c7c0*/  IMAD.WIDE R16, R29, 0x2, R16 ;  /* 0x000000021d107825 */ /* 0x000fc800078e0210 */
[----:B------:R-:W-:Y:S01]  /*1c7d0*/  IMAD.WIDE R8, R29, 0x2, R8 ;  /* 0x000000021d087825 */ /* 0x000fe200078e0208 */
[----:B------:R-:W-:Y:S03]  /*1c7e0*/  STL [R1+0x444], R5 ;  /* 0x0004440501007387 */ /* 0x000fe60000100800 */
[----:B------:R0:W-:Y:S02]  /*1c7f0*/  STL [R1+0x570], R16 ;  /* 0x0005701001007387 */ /* 0x0001e40000100800 */
[----:B------:R1:W-:Y:S02]  /*1c800*/  STL [R1+0x4b0], R17 ;  /* 0x0004b01101007387 */ /* 0x0003e40000100800 */
[----:B------:R-:W-:Y:S01]  /*1c810*/  IMAD.MOV.U32 R4, RZ, RZ, R2 ;  /* 0x000000ffff047224 */ /* 0x000fe200078e0002 */
[----:B0-----:R-:W4:Y:S01]  /*1c820*/  LDL.LU R16, [R1+0x4bc] ;  /* 0x0004bc0001107983 */ /* 0x001f220000300800 */
[----:B-1----:R-:W4:Y:S02]  /*1c830*/  LDL.LU R17, [R1+0x578] ;  /* 0x0005780001117983 */ /* 0x002f240000300800 */
[----:B------:R-:W-:Y:S02]  /*1c840*/  STL [R1+0x574], R8 ;  /* 0x0005740801007387 */ /* 0x000fe40000100800 */
[----:B------:R-:W-:Y:S01]  /*1c850*/  STL [R1+0x4b4], R9 ;  /* 0x0004b40901007387 */ /* 0x000fe20000100800 */
[----:B------:R-:W4:Y:S01]  /*1c860*/  LDL.LU R18, [R1+0x44c] ;  /* 0x00044c0001127983 */ /* 0x000f220000300800 */
[----:B------:R-:W4:Y:S01]  /*1c870*/  LDL.LU R19, [R1+0x4c0] ;  /* 0x0004c00001137983 */ /* 0x000f220000300800 */
[----:B--2---:R-:W-:Y:S01]  /*1c880*/  HMMA.16816.F32.BF16 R24, R12, R22, R24 ;  /* 0x000000160c18723c */ /* 0x004fe20000041818 */
[----:B------:R-:W-:-:S02]  /*1c890*/  IMAD.MOV.U32 R2, RZ, RZ, R23 ;  /* 0x000000ffff027224 */ /* 0x000fc400078e0017 */
[----:B---3--:R-:W-:Y:S11]  /*1c8a0*/  IMAD.MOV.U32 R5, RZ, RZ, R21 ;  /* 0x000000ffff057224 */ /* 0x008ff600078e0015 */
[----:B------:R-:W-:Y:S09]  /*1c8b0*/  @!UPT UIADD3 URZ, URZ, URZ, URZ ;  /* 0x0000003f3f3ff290 */ /* 0x000ff2000fffe03f */
[----:B------:R-:W-:Y:S01]  /*1c8c0*/  STL.64 [R1+0x360], R24 ;  /* 0x0003601801007387 */ /* 0x000fe20000100a00 */
[----:B------:R0:W-:Y:S03]  /*1c8d0*/  STL.64 [R1+0x368], R26 ;  /* 0x0003681a01007387 */ /* 0x0001e60000100a00 */
[----:B0-----:R-:W2:Y:S01]  /*1c8e0*/  LDL.LU.64 R26, [R1+0xa60] ;  /* 0x000a6000011a7983 */ /* 0x001ea20000300a00 */
[----:B------:R-:W2:Y:S02]  /*1c8f0*/  LDL.LU.64 R24, [R1+0xa58] ;  /* 0x000a580001187983 */ /* 0x000ea40000300a00 */
[----:B------:R-:W2:Y:S02]  /*1c900*/  LDL.LU.64 R22, [R1+0xa50] ;  /* 0x000a500001167983 */ /* 0x000ea40000300a00 */
[----:B------:R-:W3:Y:S02]  /*1c910*/  LDL.LU.64 R20, [R1+0xa48] ;  /* 0x000a480001147983 */ /* 0x000ee40000300a00 */
[----:B------:R-:W-:-:S04]  /*1c920*/  IMAD.WIDE R8, R29, 0x2, R4 ;  /* 0x000000021d087825 */ /* 0x000fc800078e0204 */
[----:B----4-:R-:W-:Y:S02]  /*1c930*/  IMAD.MOV.U32 R4, RZ, RZ, R17 ;  /* 0x000000ffff047224 */ /* 0x010fe400078e0011 */
[----:B------:R-:W-:-:S04]  /*1c940*/  IMAD.MOV.U32 R5, RZ, RZ, R16 ;  /* 0x000000ffff057224 */ /* 0x000fc800078e0010 */
[C---:B------:R-:W-:Y:S01]  /*1c950*/  IMAD.WIDE R4, R29.reuse, 0x2, R4 ;  /* 0x000000021d047825 */ /* 0x040fe200078e0204 */
[----:B------:R-:W-:Y:S03]  /*1c960*/  STL [R1+0x4b8], R8 ;  /* 0x0004b80801007387 */ /* 0x000fe60000100800 */
[----:B------:R-:W-:Y:S01]  /*1c970*/  STL [R1+0x448], R9 ;  /* 0x0004480901007387 */ /* 0x000fe20000100800 */
[----:B------:R-:W-:Y:S01]  /*1c980*/  STL [R1+0x578], R4 ;  /* 0x0005780401007387 */ /* 0x000fe20000100800 */
[----:B---3--:R-:W-:Y:S02]  /*1c990*/  IMAD.MOV.U32 R16, RZ, RZ, R21 ;  /* 0x000000ffff107224 */ /* 0x008fe400078e0015 */
[----:B------:R-:W-:Y:S02]  /*1c9a0*/  IMAD.MOV.U32 R17, RZ, RZ, R20 ;  /* 0x000000ffff117224 */ /* 0x000fe400078e0014 */
[----:B--2---:R-:W-:Y:S01]  /*1c9b0*/  HMMA.16816.F32.BF16 R20, R12, R22, R24 ;  /* 0x000000160c14723c */ /* 0x004fe20000041818 */
[----:B------:R-:W2:Y:S01]  /*1c9c0*/  LDL.LU R26, [R1+0xa40] ;  /* 0x000a4000011a7983 */ /* 0x000ea20000300800 */
[----:B------:R-:W-:-:S04]  /*1c9d0*/  IMAD.WIDE R16, R29, 0x2, R16 ;  /* 0x000000021d107825 */ /* 0x000fc800078e0210 */
[----:B------:R-:W-:Y:S11]  /*1c9e0*/  STL [R1+0x4bc], R5 ;  /* 0x0004bc0501007387 */ /* 0x000ff60000100800 */
[----:B------:R-:W-:Y:S06]  /*1c9f0*/  @!UPT UIADD3 URZ, URZ, URZ, URZ ;  /* 0x0000003f3f3ff290 */ /* 0x000fec000fffe03f */
[----:B------:R0:W-:Y:S01]  /*1ca00*/  STL.64 [R1+0x350], R20 ;  /* 0x0003501401007387 */ /* 0x0001e20000100a00 */
[----:B------:R-:W-:Y:S02]  /*1ca10*/  STL.64 [R1+0x358], R22 ;  /* 0x0003581601007387 */ /* 0x000fe40000100a00 */
[----:B------:R-:W-:Y:S01]  /*1ca20*/  STL [R1+0x5f8], R16 ;  /* 0x0005f81001007387 */ /* 0x000fe20000100800 */
[----:B0-----:R-:W3:Y:S01]  /*1ca30*/  LDL.LU R20, [R1+0x450] ;  /* 0x0004500001147983 */ /* 0x001ee20000300800 */
[----:B------:R-:W4:Y:S02]  /*1ca40*/  LDL.LU R21, [R1+0x4c4] ;  /* 0x0004c40001157983 */ /* 0x000f240000300800 */
[----:B------:R-:W-:Y:S02]  /*1ca50*/  STL [R1+0x57c], R17 ;  /* 0x00057c1101007387 */ /* 0x000fe40000100800 */
[----:B------:R-:W3:Y:S01]  /*1ca60*/  LDL.LU R24, [R1+0x4c8] ;  /* 0x0004c80001187983 */ /* 0x000ee20000300800 */
[----:B------:R-:W3:Y:S04]  /*1ca70*/  LDL.LU R25, [R1+0x458] ;  /* 0x0004580001197983 */ /* 0x000ee80000300800 */
[----:B--2---:R-:W-:Y:S04]  /*1ca80*/  STL [R1+0xa18], R26 ;  /* 0x000a181a01007387 */ /* 0x004fe80000100800 */
[----:B---3--:R0:W-:Y:S04]  /*1ca90*/  STL.64 [R1+0xa10], R24 ;  /* 0x000a101801007387 */ /* 0x0081e80000100a00 */
[----:B0-----:R-:W2:Y:S01]  /*1caa0*/  LDL.LU R24, [R1+0x250] ;  /* 0x0002500001187983 */ /* 0x001ea20000300800 */
[----:B------:R-:W2:Y:S02]  /*1cab0*/  LDL.LU R25, [R1+0x254] ;  /* 0x0002540001197983 */ /* 0x000ea40000300800 */
[----:B------:R-:W3:Y:S02]  /*1cac0*/  LDL.LU R26, [R1+0x258] ;  /* 0x00025800011a7983 */ /* 0x000ee40000300800 */
[----:B------:R-:W3:Y:S02]  /*1cad0*/  LDL.LU R27, [R1+0x25c] ;  /* 0x00025c00011b7983 */ /* 0x000ee40000300800 */
[----:B------:R-:W-:-:S02]  /*1cae0*/  IMAD.MOV.U32 R4, RZ, RZ, R19 ;  /* 0x000000ffff047224 */ /* 0x000fc400078e0013 */
[----:B------:R-:W-:Y:S02]  /*1caf0*/  IMAD.MOV.U32 R5, RZ, RZ, R18 ;  /* 0x000000ffff057224 */ /* 0x000fe400078e0012 */
[----:B------:R-:W0:Y:S04]  /*1cb00*/  LDSM.16.MT88.4 R16, [R3+0xe100] ;  /* 0x00e100000310783b */ /* 0x000e280000004200 */
[----:B---3--:R1:W-:Y:S01]  /*1cb10*/  STL.64 [R1+0xa28], R26 ;  /* 0x000a281a01007387 */ /* 0x0083e20000100a00 */
[----:B--2---:R-:W-:Y:S03]  /*1cb20*/  STL.64 [R1+0xa20], R24 ;  /* 0x000a201801007387 */ /* 0x004fe60000100a00 */
[----:B-1----:R-:W2:Y:S01]  /*1cb30*/  LDL R26, [R1+0x18] ;  /* 0x00001800011a7983 */ /* 0x002ea20000100800 */
[----:B------:R-:W3:Y:S02]  /*1cb40*/  LDL.LU R23, [R1+0x4cc] ;  /* 0x0004cc0001177983 */ /* 0x000ee40000300800 */
[----:B------:R-:W-:-:S02]  /*1cb50*/  IMAD.MOV.U32 R27, RZ, RZ, R28 ;  /* 0x000000ffff1b7224 */ /* 0x000fc400078e001c */
[----:B------:R-:W2:Y:S01]  /*1cb60*/  LDL.LU R22, [R1+0x4d0] ;  /* 0x0004d00001167983 */ /* 0x000ea20000300800 */
[----:B------:R-:W2:Y:S01]  /*1cb70*/  LDL.LU R28, [R1+0x584] ;  /* 0x00058400011c7983 */ /* 0x000ea20000300800 */
[----:B0-----:R-:W-:Y:S02]  /*1cb80*/  STL.64 [R1+0x9f8], R18 ;  /* 0x0009f81201007387 */ /* 0x001fe40000100a00 */
[----:B------:R0:W-:Y:S02]  /*1cb90*/  STL.64 [R1+0x9f0], R16 ;  /* 0x0009f01001007387 */ /* 0x0001e40000100a00 */
[----:B0-----:R-:W2:Y:S01]  /*1cba0*/  LDL.LU R16, [R1+0x580] ;  /* 0x0005800001107983 */ /* 0x001ea20000300800 */
[----:B------:R-:W2:Y:S02]  /*1cbb0*/  LDL.LU R17, [R1+0x5fc] ;  /* 0x0005fc0001117983 */ /* 0x000ea40000300800 */
[----:B------:R-:W2:Y:S02]  /*1cbc0*/  LDL R18, [R1+0x8] ;  /* 0x0000080001127983 */ /* 0x000ea40000100800 */
[----:B------:R-:W2:Y:S02]  /*1cbd0*/  LDL R19, [R1+0xc] ;  /* 0x00000c0001137983 */ /* 0x000ea40000100800 */
[----:B--2---:R-:W-:Y:S01]  /*1cbe0*/  STL.64 [R1+0xa38], R18 ;  /* 0x000a381201007387 */ /* 0x004fe20000100a00 */
[----:B------:R0:W-:Y:S03]  /*1cbf0*/  STL.64 [R1+0xa30], R16 ;  /* 0x000a301001007387 */ /* 0x0001e60000100a00 */
[----:B0-----:R-:W2:Y:S01]  /*1cc00*/  LDL.LU R16, [R1+0x240] ;  /* 0x0002400001107983 */ /* 0x001ea20000300800 */
[----:B------:R-:W2:Y:S02]  /*1cc10*/  LDL.LU R17, [R1+0x244] ;  /* 0x0002440001117983 */ /* 0x000ea40000300800 */
[----:B------:R-:W2:Y:S02]  /*1cc20*/  LDL.LU R18, [R1+0x248] ;  /* 0x0002480001127983 */ /* 0x000ea40000300800 */
[----:B------:R-:W2:Y:S02]  /*1cc30*/  LDL.LU R19, [R1+0x24c] ;  /* 0x00024c0001137983 */ /* 0x000ea40000300800 */
[----:B--2---:R-:W-:Y:S01]  /*1cc40*/  HMMA.16816.F32.BF16 R24, R12, R26, R16 ;  /* 0x0000001a0c18723c */ /* 0x004fe20000041810 */
[----:B------:R-:W2:Y:S01]  /*1cc50*/  LDL.LU.64 R18, [R1+0xa38] ;  /* 0x000a380001127983 */ /* 0x000ea20000300a00 */
[----:B------:R-:W2:Y:S11]  /*1cc60*/  LDL.LU.64 R16, [R1+0xa30] ;  /* 0x000a300001107983 */ /* 0x000eb60000300a00 */
[----:B------:R-:W-:Y:S10]  /*1cc70*/  @!UPT UIADD3 URZ, URZ, URZ, URZ ;  /* 0x0000003f3f3ff290 */ /* 0x000ff4000fffe03f */
[----:B------:R-:W-:Y:S01]  /*1cc80*/  STL.64 [R1+0x340], R24 ;  /* 0x0003401801007387 */ /* 0x000fe20000100a00 */
[----:B------:R0:W-:Y:S03]  /*1cc90*/  STL.64 [R1+0x348], R26 ;  /* 0x0003481a01007387 */ /* 0x0001e60000100a00 */
[----:B0-----:R-:W3:Y:S01]  /*1cca0*/  LDL.LU.64 R26, [R1+0xa28] ;  /* 0x000a2800011a7983 */ /* 0x001ee20000300a00 */
[----:B------:R-:W3:Y:S02]  /*1ccb0*/  LDL.LU.64 R24, [R1+0xa20] ;  /* 0x000a200001187983 */ /* 0x000ee40000300a00 */
[----:B----4-:R-:W-:Y:S02]  /*1ccc0*/  IMAD.MOV.U32 R8, RZ, RZ, R21 ;  /* 0x000000ffff087224 */ /* 0x010fe400078e0015 */
[----:B------:R-:W-:Y:S02]  /*1ccd0*/  IMAD.MOV.U32 R9, RZ, RZ, R20 ;  /* 0x000000ffff097224 */ /* 0x000fe400078e0014 */
[----:B------:R-:W-:-:S04]  /*1cce0*/  IMAD.WIDE R20, R29, 0x2, R4 ;  /* 0x000000021d147825 */ /* 0x000fc800078e0204 */
[----:B------:R-:W-:Y:S01]  /*1ccf0*/  IMAD.WIDE R8, R29, 0x2, R8 ;  /* 0x000000021d087825 */ /* 0x000fe200078e0208 */
[----:B------:R-:W-:Y:S03]  /*1cd00*/  STL [R1+0x4c0], R20 ;  /* 0x0004c01401007387 */ /* 0x000fe60000100800 */
[----:B------:R0:W-:Y:S02]  /*1cd10*/  STL [R1+0x44c], R21 ;  /* 0x00044c1501007387 */ /* 0x0001e40000100800 */
[----:B0-----:R-:W4:Y:S01]  /*1cd20*/  LDL.LU R21, [R1+0x454] ;  /* 0x0004540001157983 */ /* 0x001f220000300800 */
[----:B------:R-:W-:Y:S02]  /*1cd30*/  STL [R1+0x4c4], R8 ;  /* 0x0004c40801007387 */ /* 0x000fe40000100800 */
[----:B------:R-:W-:Y:S02]  /*1cd40*/  STL [R1+0x450], R9 ;  /* 0x0004500901007387 */ /* 0x000fe40000100800 */
[----:B--2---:R-:W-:-:S02]  /*1cd50*/  IMAD.MOV.U32 R4, RZ, RZ, R17 ;  /* 0x000000ffff047224 */ /* 0x004fc400078e0011 */
[----:B------:R-:W-:-:S04]  /*1cd60*/  IMAD.MOV.U32 R5, RZ, RZ, R16 ;  /* 0x000000ffff057224 */ /* 0x000fc800078e0010 */
[----:B------:R-:W-:Y:S01]  /*1cd70*/  IMAD.WIDE R4, R29, 0x2, R4 ;  /* 0x000000021d047825 */ /* 0x000fe200078e0204 */
[----:B---3--:R-:W-:Y:S01]  /*1cd80*/  HMMA.16816.F32.BF16 R16, R12, R18, R24 ;  /* 0x000000120c10723c */ /* 0x008fe20000041818 */
[----:B------:R-:W2:Y:S02]  /*1cd90*/  LDL.LU R26, [R1+0xa18] ;  /* 0x000a1800011a7983 */ /* 0x000ea40000300800 */
[----:B------:R-:W3:Y:S02]  /*1cda0*/  LDL.LU.64 R24, [R1+0xa10] ;  /* 0x000a100001187983 */ /* 0x000ee40000300a00 */
[----:B------:R-:W-:Y:S11]  /*1cdb0*/  STL [R1+0x5fc], R4 ;  /* 0x0005fc0401007387 */ /* 0x000ff60000100800 */
[----:B------:R-:W-:Y:S07]  /*1cdc0*/  @!UPT UIADD3 URZ, URZ, URZ, URZ ;  /* 0x0000003f3f3ff290 */ /* 0x000fee000fffe03f */
[----:B------:R0:W-:Y:S01]  /*1cdd0*/  STL.64 [R1+0x180], R16 ;  /* 0x0001801001007387 */ /* 0x0001e20000100a00 */
[----:B------:R1:W-:Y:S02]  /*1cde0*/  STL.64 [R1+0x188], R18 ;  /* 0x0001881201007387 */ /* 0x0003e40000100a00 */
[----:B------:R-:W-:Y:S01]  /*1cdf0*/  STL [R1+0x580], R5 ;  /* 0x0005800501007387 */ /* 0x000fe20000100800 */
[----:B0-----:R-:W2:Y:S01]  /*1ce00*/  LDL.LU R16, [R1+0x1f0] ;  /* 0x0001f00001107983 */ /* 0x001ea20000300800 */
[----:B------:R-:W2:Y:S02]  /*1ce10*/  LDL.LU R17, [R1+0x1f4] ;  /* 0x0001f40001117983 */ /* 0x000ea40000300800 */
[----:B-1----:R-:W2:Y:S02]  /*1ce20*/  LDL.LU R18, [R1+0x1f8] ;  /* 0x0001f80001127983 */ /* 0x002ea40000300800 */
[----:B------:R-:W2:Y:S02]  /*1ce30*/  LDL.LU R19, [R1+0x1fc] ;  /* 0x0001fc0001137983 */ /* 0x000ea40000300800 */
[----:B--2---:R-:W-:Y:S01]  /*1ce40*/  STL.64 [R1+0xa08], R18 ;  /* 0x000a081201007387 */ /* 0x004fe20000100a00 */
[----:B------:R0:W-:Y:S03]  /*1ce50*/  STL.64 [R1+0xa00], R16 ;  /* 0x000a001001007387 */ /* 0x0001e60000100a00 */
[----:B0-----:R-:W2:Y:S01]  /*1ce60*/  LDL.LU R16, [R1+0x200] ;  /* 0x0002000001107983 */ /* 0x001ea20000300800 */
[----:B------:R-:W2:Y:S02]  /*1ce70*/  LDL.LU R17, [R1+0x204] ;  /* 0x0002040001117983 */ /* 0x000ea40000300800 */
[----:B------:R-:W2:Y:S02]  /*1ce80*/  LDL.LU R18, [R1+0x208] ;  /* 0x0002080001127983 */ /* 0x000ea40000300800 */
[----:B------:R-:W2:Y:S02]  /*1ce90*/  LDL.LU R19, [R1+0x20c] ;  /* 0x00020c0001137983 */ /* 0x000ea40000300800 */
[----:B---3--:R-:W-:-:S02]  /*1cea0*/  IMAD.MOV.U32 R4, RZ, RZ, R24 ;  /* 0x000000ffff047224 */ /* 0x008fc400078e0018 */
[----:B----4-:R-:W-:Y:S02]  /*1ceb0*/  IMAD.MOV.U32 R5, RZ, RZ, R21 ;  /* 0x000000ffff057224 */ /* 0x010fe400078e0015 */
[----:B------:R-:W-:Y:S02]  /*1cec0*/  IMAD.MOV.U32 R8, RZ, RZ, R23 ;  /* 0x000000ffff087224 */ /* 0x000fe400078e0017 */
[----:B------:R-:W-:Y:S01]  /*1ced0*/  IMAD.MOV.U32 R9, RZ, RZ, R25 ;  /* 0x000000ffff097224 */ /* 0x000fe200078e0019 */
[----:B------:R-:W3:Y:S01]  /*1cee0*/  LDL.LU R27, [R1+0x600] ;  /* 0x00060000011b7983 */ /* 0x000ee20000300800 */
[----:B------:R-:W-:-:S04]  /*1cef0*/  IMAD.WIDE R20, R29, 0x2, R4 ;  /* 0x000000021d147825 */ /* 0x000fc800078e0204 */
[----:B------:R-:W-:Y:S02]  /*1cf00*/  IMAD.MOV.U32 R4, RZ, RZ, R28 ;  /* 0x000000ffff047224 */ /* 0x000fe400078e001c */
[----:B------:R-:W-:Y:S02]  /*1cf10*/  IMAD.MOV.U32 R5, RZ, RZ, R22 ;  /* 0x000000ffff057224 */ /* 0x000fe400078e0016 */
[----:B------:R-:W-:-:S04]  /*1cf20*/  IMAD.WIDE R8, R29, 0x2, R8 ;  /* 0x000000021d087825 */ /* 0x000fc800078e0208 */
[----:B------:R-:W-:Y:S01]  /*1cf30*/  IMAD.WIDE R4, R29, 0x2, R4 ;  /* 0x000000021d047825 */ /* 0x000fe200078e0204 */
[C---:B--2---:R-:W-:Y:S11]  /*1cf40*/  HMMA.16816.F32.BF16 R16, R12.reuse, R10, R16 ;  /* 0x0000000a0c10723c */ /* 0x044ff60000041810 */
[----:B------:R-:W-:Y:S11]  /*1cf50*/  @!UPT UIADD3 URZ, URZ, URZ, URZ ;  /* 0x0000003f3f3ff290 */ /* 0x000ff6000fffe03f */
[----:B------:R-:W-:Y:S01]  /*1cf60*/  @!UPT UIADD3 URZ, URZ, URZ, URZ ;  /* 0x0000003f3f3ff290 */ /* 0x000fe2000fffe03f */
[----:B------:R-:W-:Y:S01]  /*1cf70*/  STL.64 [R1+0x170], R16 ;  /* 0x0001701001007387 */ /* 0x000fe20000100a00 */
[----:B------:R0:W-:Y:S02]  /*1cf80*/  STL.64 [R1+0x178], R18 ;  /* 0x0001781201007387 */ /* 0x0001e40000100a00 */
[----:B------:R-:W-:Y:S02]  /*1cf90*/  IMAD.MOV.U32 R25, RZ, RZ, R19 ;  /* 0x000000ffff197224 */ /* 0x000fe400078e0013 */
[----:B0-----:R-:W2:Y:S01]  /*1cfa0*/  LDL.LU.64 R18, [R1+0xa08] ;  /* 0x000a080001127983 */ /* 0x001ea20000300a00 */
[----:B------:R-:W2:Y:S02]  /*1cfb0*/  LDL.LU.64 R16, [R1+0xa00] ;  /* 0x000a000001107983 */ /* 0x000ea40000300a00 */
[----:B------:R-:W-:Y:S02]  /*1cfc0*/  STL [R1+0x4c8], R20 ;  /* 0x0004c81401007387 */ /* 0x000fe40000100800 */
[----:B------:R-:W-:Y:S01]  /*1cfd0*/  STL [R1+0x454], R21 ;  /* 0x0004541501007387 */ /* 0x000fe20000100800 */
[----:B------:R0:W-:Y:S01]  /*1cfe0*/  STL [R1+0x4cc], R8 ;  /* 0x0004cc0801007387 */ /* 0x0001e20000100800 */
[----:B------:R1:W-:Y:S03]  /*1cff0*/  STL [R1+0x458], R9 ;  /* 0x0004580901007387 */ /* 0x0003e60000100800 */
[----:B0-----:R-:W4:Y:S01]  /*1d000*/  LDL.LU R8, [R1+0x4d8] ;  /* 0x0004d80001087983 */ /* 0x001f220000300800 */
[----:B-1----:R-:W4:Y:S02]  /*1d010*/  LDL.LU R9, [R1+0x588] ;  /* 0x0005880001097983 */ /* 0x002f240000300800 */
[----:B------:R-:W-:Y:S02]  /*1d020*/  STL [R1+0x584], R4 ;  /* 0x0005840401007387 */ /* 0x000fe40000100800 */
[----:B------:R-:W3:Y:S01]  /*1d030*/  LDL.LU R20, [R1+0x460] ;  /* 0x0004600001147983 */ /* 0x000ee20000300800 */
[----:B------:R-:W3:Y:S01]  /*1d040*/  LDL.LU R21, [R1+0x4dc] ;  /* 0x0004dc0001157983 */ /* 0x000ee20000300800 */
[----:B------:R-:W3:Y:S02]  /*1d050*/  LDL.LU R23, [R1+0x4e0] ;  /* 0x0004e00001177983 */ /* 0x000ee40000300800 */
[----:B------:R-:W3:Y:S01]  /*1d060*/  LDL.LU R22, [R1+0x590] ;  /* 0x0005900001167983 */ /* 0x000ee20000300800 */
[----:B--2---:R-:W-:Y:S01]  /*1d070*/  HMMA.16816.F32.BF16 R12, R12, R6, R16 ;  /* 0x000000060c0c723c */ /* 0x004fe20000041810 */
[----:B---3--:R-:W-:Y:S01]  /*1d080*/  STL.64 [R1+0x9e8], R22 ;  /* 0x0009e81601007387 */ /* 0x008fe20000100a00 */
[----:B------:R0:W-:Y:S03]  /*1d090*/  STL.64 [R1+0x9e0], R20 ;  /* 0x0009e01401007387 */ /* 0x0001e60000100a00 */
[----:B0-----:R-:W2:Y:S01]  /*1d0a0*/  LDL.LU R20, [R1+0x1d0] ;  /* 0x0001d00001147983 */ /* 0x001ea20000300800 */
[----:B------:R-:W2:Y:S02]  /*1d0b0*/  LDL.LU R21, [R1+0x1d4] ;  /* 0x0001d40001157983 */ /* 0x000ea40000300800 */
[----:B------:R-:W2:Y:S02]  /*1d0c0*/  LDL.LU R22, [R1+0x1d8] ;  /* 0x0001d80001167983 */ /* 0x000ea40000300800 */
[----:B------:R-:W2:Y:S01]  /*1d0d0*/  LDL.LU R23, [R1+0x1dc] ;  /* 0x0001dc0001177983 */ /* 0x000ea20000300800 */
[----:B------:R-:W3:Y:S01]  /*1d0e0*/  LDL.LU R28, [R1+0x4e4] ;  /* 0x0004e400011c7983 */ /* 0x000ee20000300800 */
[----:B------:R-:W2:Y:S02]  /*1d0f0*/  LDL.LU R29, [R1+0x594] ;  /* 0x00059400011d7983 */ /* 0x000ea40000300800 */
[----:B------:R0:W-:Y:S02]  /*1d100*/  STL [R1+0x4d0], R5 ;  /* 0x0004d00501007387 */ /* 0x0001e40000100800 */
[----:B------:R-:W2:Y:S01]  /*1d110*/  LDL.LU R4, [R1+0x45c] ;  /* 0x00045c0001047983 */ /* 0x000ea20000300800 */
[----:B0-----:R-:W2:Y:S01]  /*1d120*/  LDL.LU R5, [R1+0x4d4] ;  /* 0x0004d40001057983 */ /* 0x001ea20000300800 */
[----:B------:R-:W3:Y:S02]  /*1d130*/  LDL.LU.64 R18, [R1+0x9f8] ;  /* 0x0009f80001127983 */ /* 0x000ee40000300a00 */
[----:B------:R-:W3:Y:S03]  /*1d140*/  LDL.LU.64 R16, [R1+0x9f0] ;  /* 0x0009f00001107983 */ /* 0x000ee60000300a00 */
[----:B------:R-:W-:Y:S01]  /*1d150*/  STL.64 [R1+0x330], R12 ;  /* 0x0003300c01007387 */ /* 0x000fe20000100a00 */
[----:B------:R0:W-:Y:S01]  /*1d160*/  STL.64 [R1+0x338], R14 ;  /* 0x0003380e01007387 */ /* 0x0001e20000100a00 */
[----:B------:R-:W-:-:S03]  /*1d170*/  IMAD.MOV.U32 R24, RZ, RZ, R15 ;  /* 0x000000ffff187224 */ /* 0x000fc600078e000f */
[----:B0-----:R-:W3:Y:S01]  /*1d180*/  LDL.LU R15, [R1+0x58c] ;  /* 0x00058c00010f7983 */ /* 0x001ee20000300800 */
[-C--:B----4-:R-:W-:Y:S01]  /*1d190*/  LOP3.LUT R9, R9, R8.reuse, RZ, 0x3c, !PT ;  /* 0x0000000809097212 */ /* 0x090fe200078e3cff */
[----:B------:R0:W-:Y:S03]  /*1d1a0*/  STL [R1+0x948], R7 ;  /* 0x0009480701007387 */ /* 0x0001e60000100800 */
[----:B------:R-:W-:Y:S01]  /*1d1b0*/  LOP3.LUT R8, R9, R8, RZ, 0x3c, !PT ;  /* 0x0000000809087212 */ /* 0x000fe200078e3cff */
[----:B0-----:R-:W-:-:S03]  /*1d1c0*/  IMAD.MOV.U32 R7, RZ, RZ, c[0x0][0x18c] ;  /* 0x00006300ff077624 */ /* 0x001fc600078e00ff */
[----:B------:R-:W-:Y:S01]  /*1d1d0*/  LOP3.LUT R9, R9, R8, RZ, 0x3c, !PT ;  /* 0x0000000809097212 */ /* 0x000fe200078e3cff */
[----:B------:R-:W-:Y:S02]  /*1d1e0*/  IMAD.SHL.U32 R7, R7, 0x80, RZ ;  /* 0x0000008007077824 */ /* 0x000fe400078e00ff */
[----:B------:R-:W-:Y:S02]  /*1d1f0*/  IMAD.MOV.U32 R12, RZ, RZ, R27 ;  /* 0x000000ffff0c7224 */ /* 0x000fe400078e001b */
[----:B------:R-:W-:Y:S02]  /*1d200*/  IMAD.MOV.U32 R14, RZ, RZ, R26 ;  /* 0x000000ffff0e7224 */ /* 0x000fe400078e001a */
[----:B------:R-:W-:Y:S01]  /*1d210*/  IMAD.WIDE R8, R7, 0x2, R8 ;  /* 0x0000000207087825 */ /* 0x000fe200078e0208 */
[----:B--2---:R-:W-:-:S04]  /*1d220*/  LOP3.LUT R5, R5, R4, RZ, 0x3c, !PT ;  /* 0x0000000405057212 */ /* 0x004fc800078e3cff */
[----:B------:R-:W-:-:S04]  /*1d230*/  LOP3.LUT R4, R5, R4, RZ, 0x3c, !PT ;  /* 0x0000000405047212 */ /* 0x000fc800078e3cff */
[----:B------:R-:W-:-:S05]  /*1d240*/  LOP3.LUT R5, R5, R4, RZ, 0x3c, !PT ;  /* 0x0000000405057212 */ /* 0x000fca00078e3cff */
[----:B------:R-:W-:-:S04]  /*1d250*/  IMAD.WIDE R4, R7, 0x2, R4 ;  /* 0x0000000207047825 */ /* 0x000fc800078e0204 */
[----:B---3--:R-:W-:Y:S02]  /*1d260*/  IMAD.MOV.U32 R13, RZ, RZ, R15 ;  /* 0x000000ffff0d7224 */ /* 0x008fe400078e000f */
[----:B------:R-:W-:Y:S02]  /*1d270*/  IMAD.MOV.U32 R15, RZ, RZ, R0 ;  /* 0x000000ffff0f7224 */ /* 0x000fe400078e0000 */
[----:B------:R-:W-:Y:S01]  /*1d280*/  IMAD.WIDE R12, R7, 0x2, R12 ;  /* 0x00000002070c7825 */ /* 0x000fe200078e020c */
[----:B------:R-:W-:Y:S03]  /*1d290*/  STL [R1+0x4d4], R4 ;  /* 0x0004d40401007387 */ /* 0x000fe60000100800 */
[----:B------:R-:W-:Y:S02]  /*1d2a0*/  STL [R1+0x45c], R5 ;  /* 0x00045c0501007387 */ /* 0x000fe40000100800 */
[----:B------:R-:W-:Y:S02]  /*1d2b0*/  STL [R1+0x588], R8 ;  /* 0x0005880801007387 */ /* 0x000fe40000100800 */
[----:B------:R-:W-:Y:S01]  /*1d2c0*/  STL [R1+0x4d8], R9 ;  /* 0x0004d80901007387 */ /* 0x000fe20000100800 */
[----:B------:R-:W-:Y:S01]  /*1d2d0*/  STL [R1+0x600], R12 ;  /* 0x0006000c01007387 */ /* 0x000fe20000100800 */
[----:B------:R0:W-:Y:S02]  /*1d2e0*/  STL [R1+0x58c], R13 ;  /* 0x00058c0d01007387 */ /* 0x0001e40000100800 */
[----:B0-----:R-:W-:Y:S01]  /*1d2f0*/  HMMA.16816.F32.BF16 R12, R16, R14, R20 ;  /* 0x0000000e100c723c */ /* 0x001fe20000041814 */
[----:B------:R-:W2:Y:S01]  /*1d300*/  LDL.LU.64 R22, [R1+0x9e8] ;  /* 0x0009e80001167983 */ /* 0x000ea20000300a00 */
[----:B------:R-:W3:Y:S02]  /*1d310*/  LDL.LU.64 R20, [R1+0x9e0] ;  /* 0x0009e00001147983 */ /* 0x000ee40000300a00 */
[----:B------:R-:W-:-:S02]  /*1d320*/  IMAD.MOV.U32 R8, RZ, RZ, R29 ;  /* 0x000000ffff087224 */ /* 0x000fc400078e001d */
[----:B------:R-:W-:-:S04]  /*1d330*/  IMAD.MOV.U32 R9, RZ, RZ, R28 ;  /* 0x000000ffff097224 */ /* 0x000fc800078e001c */
[----:B------:R-:W-:Y:S11]  /*1d340*/  IMAD.WIDE R8, R7, 0x2, R8 ;  /* 0x0000000207087825 */ /* 0x000ff600078e0208 */
[----:B------:R-:W-:Y:S03]  /*1d350*/  @!UPT UIADD3 URZ, URZ, URZ, URZ ;  /* 0x0000003f3f3ff290 */ /* 0x000fe6000fffe03f */
[----:B------:R-:W-:Y:S01]  /*1d360*/  IMAD.MOV.U32 R26, RZ, RZ, R12 ;  /* 0x000000ffff1a7224 */ /* 0x000fe200078e000c */
[----:B------:R-:W-:Y:S01]  /*1d370*/  STL.64 [R1+0x320], R12 ;  /* 0x0003200c01007387 */ /* 0x000fe20000100a00 */
[----:B------:R-:W-:Y:S03]  /*1d380*/  STL.64 [R1+0x328], R14 ;  /* 0x0003280e01007387 */ /* 0x000fe60000100a00 */
[----:B------:R-:W-:Y:S01]  /*1d390*/  STL [R1+0x9c8], R26 ;  /* 0x0009c81a01007387 */ /* 0x000fe20000100800 */
[----:B------:R0:W-:Y:S03]  /*1d3a0*/  STL.64 [R1+0x9c0], R24 ;  /* 0x0009c01801007387 */ /* 0x0001e60000100a00 */
[----:B0-----:R-:W4:Y:S01]  /*1d3b0*/  LDL.LU R24, [R1+0x1c0] ;  /* 0x0001c00001187983 */ /* 0x001f220000300800 */
[----:B------:R-:W4:Y:S02]  /*1d3c0*/  LDL.LU R25, [R1+0x1c4] ;  /* 0x0001c40001197983 */ /* 0x000f240000300800 */
[----:B------:R-:W4:Y:S02]  /*1d3d0*/  LDL.LU R26, [R1+0x1c8] ;  /* 0x0001c800011a7983 */ /* 0x000f240000300800 */
[----:B------:R-:W4:Y:S01]  /*1d3e0*/  LDL.LU R27, [R1+0x1cc] ;  /* 0x0001cc00011b7983 */ /* 0x000f220000300800 */
[----:B------:R-:W4:Y:S01]  /*1d3f0*/  LDL.LU R0, [R1+0x4e8] ;  /* 0x0004e80001007983 */ /* 0x000f220000300800 */
[----:B------:R0:W-:Y:S02]  /*1d400*/  STL.64 [R1+0x9d8], R10 ;  /* 0x0009d80a01007387 */ /* 0x0001e40000100a00 */
[----:B------:R1:W-:Y:S01]  /*1d410*/  STL.64 [R1+0x9d0], R8 ;  /* 0x0009d00801007387 */ /* 0x0003e20000100a00 */
[----:B0-----:R-:W4:Y:S01]  /*1d420*/  LDL.64 R10, [R1+0x48] ;  /* 0x00004800010a7983 */ /* 0x001f220000100a00 */
[----:B---3--:R-:W-:-:S02]  /*1d430*/  IMAD.MOV.U32 R4, RZ, RZ, R21 ;  /* 0x000000ffff047224 */ /* 0x008fc400078e0015 */
[----:B------:R-:W-:-:S04]  /*1d440*/  IMAD.MOV.U32 R5, RZ, RZ, R20 ;  /* 0x000000ffff057224 */ /* 0x000fc800078e0014 */
[----:B------:R-:W-:-:S05]  /*1d450*/  IMAD.WIDE R4, R7, 0x2, R4 ;  /* 0x0000000207047825 */ /* 0x000fca00078e0204 */
[----:B------:R-:W-:Y:S01]  /*1d460*/  STL [R1+0x4dc], R4 ;  /* 0x0004dc0401007387 */ /* 0x000fe20000100800 */
[----:B------:R-:W3:Y:S02]  /*1d470*/  LDL.LU R14, [R1+0x4ec] ;  /* 0x0004ec00010e7983 */ /* 0x000ee40000300800 */
[----:B------:R-:W3:Y:S02]  /*1d480*/  LDL.LU R15, [R1+0x598] ;  /* 0x00059800010f7983 */ /* 0x000ee40000300800 */
[----:B------:R-:W3:Y:S01]  /*1d490*/  LDL.LU R28, [R1+0x59c] ;  /* 0x00059c00011c7983 */ /* 0x000ee20000300800 */
[----:B------:R-:W3:Y:S01]  /*1d4a0*/  LDL.LU R29, [R1+0x604] ;  /* 0x00060400011d7983 */ /* 0x000ee20000300800 */
[----:B--2---:R-:W-:Y:S02]  /*1d4b0*/  IMAD.MOV.U32 R13, RZ, RZ, R23 ;  /* 0x000000ffff0d7224 */ /* 0x004fe400078e0017 */
[----:B------:R-:W2:Y:S02]  /*1d4c0*/  LDL.LU R20, [R1+0x468] ;  /* 0x0004680001147983 */ /* 0x000ea40000300800 */
[----:B------:R-:W2:Y:S01]  /*1d4d0*/  LDL.LU R21, [R1+0x4f0] ;  /* 0x0004f00001157983 */ /* 0x000ea20000300800 */
[----:B----4-:R-:W-:Y:S01]  /*1d4e0*/  HMMA.16816.F32.BF16 R24, R16, R10, R24 ;  /* 0x0000000a1018723c */ /* 0x010fe20000041818 */
[----:B------:R-:W-:-:S02]  /*1d4f0*/  IMAD.MOV.U32 R23, RZ, RZ, R11 ;  /* 0x000000ffff177224 */ /* 0x000fc400078e000b */
[----:B------:R-:W4:Y:S01]  /*1d500*/  LDL.LU.64 R10, [R1+0x9d8] ;  /* 0x0009d800010a7983 */ /* 0x000f220000300a00 */
[----:B-1----:R-:W3:Y:S11]  /*1d510*/  LDL.LU.64 R8, [R1+0x9d0] ;  /* 0x0009d00001087983 */ /* 0x002ef60000300a00 */
[----:B------:R-:W-:Y:S08]  /*1d520*/  @!UPT UIADD3 URZ, URZ, URZ, URZ ;  /* 0x0000003f3f3ff290 */ /* 0x000ff0000fffe03f */
[----:B------:R-:W-:Y:S01]  /*1d530*/  STL.64 [R1+0x140], R24 ;  /* 0x0001401801007387 */ /* 0x000fe20000100a00 */
[----:B------:R0:W-:Y:S02]  /*1d540*/  STL.64 [R1+0x148], R26 ;  /* 0x0001481a01007387 */ /* 0x0001e40000100a00 */
[----:B0-----:R-:W-:Y:S01]  /*1d550*/  IMAD.MOV.U32 R27, RZ, RZ, R24 ;  /* 0x000000ffff1b7224 */ /* 0x001fe200078e0018 */
[----:B------:R-:W3:Y:S01]  /*1d560*/  LDL.LU R26, [R1+0x9c8] ;  /* 0x0009c800011a7983 */ /* 0x000ee20000300800 */
[----:B------:R-:W4:Y:S02]  /*1d570*/  LDL.LU.64 R24, [R1+0x9c0] ;  /* 0x0009c00001187983 */ /* 0x000f240000300a00 */
[----:B------:R-:W-:Y:S02]  /*1d580*/  STL [R1+0x9b8], R23 ;  /* 0x0009b81701007387 */ /* 0x000fe40000100800 */
[----:B------:R-:W-:Y:S01]  /*1d590*/  IMAD.MOV.U32 R12, RZ, RZ, R22 ;  /* 0x000000ffff0c7224 */ /* 0x000fe200078e0016 */
[----:B--2---:R0:W-:Y:S04]  /*1d5a0*/  STL.64 [R1+0x9b0], R20 ;  /* 0x0009b01401007387 */ /* 0x0041e80000100a00 */
[----:B0-----:R-:W2:Y:S01]  /*1d5b0*/  LDL.LU R20, [R1+0x1b0] ;  /* 0x0001b00001147983 */ /* 0x001ea20000300800 */
[----:B------:R-:W2:Y:S02]  /*1d5c0*/  LDL.LU R21, [R1+0x1b4] ;  /* 0x0001b40001157983 */ /* 0x000ea40000300800 */
[----:B------:R-:W2:Y:S02]  /*1d5d0*/  LDL.LU R22, [R1+0x1b8] ;  /* 0x0001b80001167983 */ /* 0x000ea40000300800 */
[----:B------:R-:W2:Y:S01]  /*1d5e0*/  LDL.LU R23, [R1+0x1bc] ;  /* 0x0001bc0001177983 */ /* 0x000ea20000300800 */
[----:B---3--:R-:W-:Y:S01]  /*1d5f0*/  STL.64 [R1+0x850], R26 ;  /* 0x0008501a01007387 */ /* 0x008fe20000100a00 */
[----:B----4-:R0:W-:Y:S03]  /*1d600*/  STL.64 [R1+0x848], R24 ;  /* 0x0008481801007387 */ /* 0x0101e60000100a00 */
[----:B0-----:R-:W3:Y:S01]  /*1d610*/  LDL.LU R25, [R1+0x464] ;  /* 0x0004640001197983 */ /* 0x001ee20000300800 */
[----:B------:R-:W2:Y:S02]  /*1d620*/  LDL.LU R26, [R1+0x38] ;  /* 0x00003800011a7983 */ /* 0x000ea40000300800 */
[----:B------:R-:W-:-:S02]  /*1d630*/  IMAD.MOV.U32 R27, RZ, RZ, R2 ;  /* 0x000000ffff1b7224 */ /* 0x000fc400078e0002 */
[----:B------:R-:W-:Y:S01]  /*1d640*/  IMAD.WIDE R12, R7, 0x2, R12 ;  /* 0x00000002070c7825 */ /* 0x000fe200078e020c */
[----:B------:R-:W4:Y:S03]  /*1d650*/  LDL.LU R2, [R1+0x9bc] ;  /* 0x0009bc0001027983 */ /* 0x000f260000300800 */
[----:B------:R-:W-:Y:S01]  /*1d660*/  STL [R1+0x460], R5 ;  /* 0x0004600501007387 */ /* 0x000fe20000100800 */
[----:B------:R-:W-:Y:S01]  /*1d670*/  STL [R1+0x590], R12 ;  /* 0x0005900c01007387 */ /* 0x000fe20000100800 */
[----:B------:R-:W-:Y:S02]  /*1d680*/  STL [R1+0x4e0], R13 ;  /* 0x0004e00d01007387 */ /* 0x000fe40000100800 */
[----:B------:R-:W-:Y:S02]  /*1d690*/  STL [R1+0x594], R8 ;  /* 0x0005940801007387 */ /* 0x000fe40000100800 */
[----:B------:R-:W-:Y:S01]  /*1d6a0*/  STL [R1+0x4e4], R9 ;  /* 0x0004e40901007387 */ /* 0x000fe20000100800 */
[----:B--2---:R-:W-:Y:S11]  /*1d6b0*/  HMMA.16816.F32.BF16 R20, R16, R26, R20 ;  /* 0x0000001a1014723c */ /* 0x004ff60000041814 */
[----:B------:R-:W-:Y:S11]  /*1d6c0*/  @!UPT UIADD3 URZ, URZ, URZ, URZ ;  /* 0x0000003f3f3ff290 */ /* 0x000ff6000fffe03f */
[----:B------:R-:W-:Y:S01]  /*1d6d0*/  @!UPT UIADD3 URZ, URZ, URZ, URZ ;  /* 0x0000003f3f3ff290 */ /* 0x000fe2000fffe03f */
[----:B------:R-:W-:Y:S01]  /*1d6e0*/  STL.64 [R1+0x310], R20 ;  /* 0x0003101401007387 */ /* 0x000fe20000100a00 */
[----:B------:R0:W-:Y:S03]  /*1d6f0*/  STL.64 [R1+0x318], R22 ;  /* 0x0003181601007387 */ /* 0x0001e60000100a00 */
[----:B0-----:R-:W2:Y:S01]  /*1d700*/  LDL.LU R23, [R1+0x9b8] ;  /* 0x0009b80001177983 */ /* 0x001ea20000300800 */
[----:B------:R-:W2:Y:S02]  /*1d710*/  LDL.LU.64 R20, [R1+0x9b0] ;  /* 0x0009b00001147983 */ /* 0x000ea40000300a00 */
[----:B------:R-:W2:Y:S02]  /*1d720*/  LDL.LU R22, [R1+0x46c] ;  /* 0x00046c0001167983 */ /* 0x000ea40000300800 */
[----:B------:R-:W-:Y:S01]  /*1d730*/  IMAD.MOV.U32 R4, RZ, RZ, R0 ;  /* 0x000000ffff047224 */ /* 0x000fe200078e0000 */
[----:B--2---:R0:W-:Y:S01]  /*1d740*/  STL.64 [R1+0x9a0], R22 ;  /* 0x0009a01601007387 */ /* 0x0041e20000100a00 */
[----:B------:R-:W-:Y:S03]  /*1d750*/  STL.64 [R1+0x998], R20 ;  /* 0x0009981401007387 */ /* 0x000fe60000100a00 */
[----:B0-----:R-:W2:Y:S01]  /*1d760*/  LDL.LU.64 R22, [R1+0x28] ;  /* 0x0000280001167983 */ /* 0x001ea20000300a00 */
[----:B------:R-:W2:Y:S02]  /*1d770*/  LDL.LU R0, [R1+0x4f4] ;  /* 0x0004f40001007983 */ /* 0x000ea40000300800 */
[----:B------:R0:W-:Y:S02]  /*1d780*/  STL.64 [R1+0x940], R26 ;  /* 0x0009401a01007387 */ /* 0x0001e40000100a00 */
[----:B0-----:R-:W2:Y:S01]  /*1d790*/  LDL.LU.64 R26, [R1+0x18] ;  /* 0x00001800011a7983 */ /* 0x001ea20000300a00 */
[----:B---3--:R-:W-:-:S03]  /*1d7a0*/  IMAD.MOV.U32 R5, RZ, RZ, R25 ;  /* 0x000000ffff057224 */ /* 0x008fc600078e0019 */
[----:B--2---:R0:W-:Y:S01]  /*1d7b0*/  STL.64 [R1+0x9a8], R26 ;  /* 0x0009a81a01007387 */ /* 0x0041e20000100a00 */
[----:B------:R-:W2:Y:S02]  /*1d7c0*/  LDL.LU R24, [R1+0x1a0] ;  /* 0x0001a00001187983 */ /* 0x000ea40000300800 */
[----:B------:R-:W2:Y:S01]  /*1d7d0*/  LDL.LU R25, [R1+0x1a4] ;  /* 0x0001a40001197983 */ /* 0x000ea20000300800 */
[----:B0-----:R-:W2:Y:S01]  /*1d7e0*/  LDL.LU R26, [R1+0x1a8] ;  /* 0x0001a800011a7983 */ /* 0x001ea20000300800 */
[----:B------:R-:W2:Y:S02]  /*1d7f0*/  LDL.LU R27, [R1+0x1ac] ;  /* 0x0001ac00011b7983 */ /* 0x000ea40000300800 */
[----:B------:R-:W-:-:S04]  /*1d800*/  IMAD.WIDE R8, R7, 0x2, R4 ;  /* 0x0000000207087825 */ /* 0x000fc800078e0204 */
[----:B------:R-:W-:Y:S02]  /*1d810*/  IMAD.MOV.U32 R4, RZ, RZ, R15 ;  /* 0x000000ffff047224 */ /* 0x000fe400078e000f */
[----:B------:R-:W-:Y:S02]  /*1d820*/  IMAD.MOV.U32 R5, RZ, RZ, R14 ;  /* 0x000000ffff057224 */ /* 0x000fe400078e000e */
[----:B------:R-:W-:Y:S02]  /*1d830*/  IMAD.MOV.U32 R12, RZ, RZ, R29 ;  /* 0x000000ffff0c7224 */ /* 0x000fe400078e001d */
[----:B------:R-:W-:-:S04]  /*1d840*/  IMAD.WIDE R4, R7, 0x2, R4 ;  /* 0x0000000207047825 */ /* 0x000fc800078e0204 */
[----:B------:R-:W-:Y:S01]  /*1d850*/  IMAD.MOV.U32 R13, RZ, RZ, R28 ;  /* 0x000000ffff0d7224 */ /* 0x000fe200078e001c */
[----:B------:R-:W-:Y:S01]  /*1d860*/  STL [R1+0x4e8], R8 ;  /* 0x0004e80801007387 */ /* 0x000fe20000100800 */
[----:B------:R-:W-:Y:S02]  /*1d870*/  STL [R1+0x464], R9 ;  /* 0x0004640901007387 */ /* 0x000fe40000100800 */
[----:B------:R-:W-:Y:S02]  /*1d880*/  STL [R1+0x598], R4 ;  /* 0x0005980401007387 */ /* 0x000fe40000100800 */
[----:B------:R-:W-:-:S04]  /*1d890*/  IMAD.WIDE R12, R7, 0x2, R12 ;  /* 0x00000002070c7825 */ /* 0x000fc800078e020c */
[----:B------:R-:W-:Y:S02]  /*1d8a0*/  IMAD.MOV.U32 R29, RZ, RZ, R22 ;  /* 0x000000ffff1d7224 */ /* 0x000fe400078e0016 */
[----:B------:R-:W-:Y:S01]  /*1d8b0*/  IMAD.MOV.U32 R28, RZ, RZ, R23 ;  /* 0x000000ffff1c7224 */ /* 0x000fe200078e0017 */
[C---:B--2---:R-:W-:Y:S11]  /*1d8c0*/  HMMA.16816.F32.BF16 R24, R16.reuse, R22, R24 ;  /* 0x000000161018723c */ /* 0x044ff60000041818 */
[----:B------:R-:W-:Y:S11]  /*1d8d0*/  @!UPT UIADD3 URZ, URZ, URZ, URZ ;  /* 0x0000003f3f3ff290 */ /* 0x000ff6000fffe03f */
[----:B------:R-:W-:Y:S01]  /*1d8e0*/  @!UPT UIADD3 URZ, URZ, URZ, URZ ;  /* 0x0000003f3f3ff290 */ /* 0x000fe2000fffe03f */
[----:B------:R-:W-:Y:S01]  /*1d8f0*/  STL.64 [R1+0x300], R24 ;  /* 0x0003001801007387 */ /* 0x000fe20000100a00 */
[----:B------:R0:W-:Y:S03]  /*1d900*/  STL.64 [R1+0x308], R26 ;  /* 0x0003081a01007387 */ /* 0x0001e60000100a00 */
[----:B0-----:R-:W2:Y:S01]  /*1d910*/  LDL.LU.64 R26, [R1+0x9a8] ;  /* 0x0009a800011a7983 */ /* 0x001ea20000300a00 */
[----:B------:R-:W3:Y:S02]  /*1d920*/  LDL.LU.64 R22, [R1+0x9a0] ;  /* 0x0009a00001167983 */ /* 0x000ee40000300a00 */
[----:B------:R-:W2:Y:S02]  /*1d930*/  LDL.LU.64 R20, [R1+0x998] ;  /* 0x0009980001147983 */ /* 0x000ea40000300a00 */
[----:B------:R-:W-:Y:S01]  /*1d940*/  STL [R1+0x4ec], R5 ;  /* 0x0004ec0501007387 */ /* 0x000fe20000100800 */
[----:B------:R-:W-:Y:S01]  /*1d950*/  STL [R1+0x604], R12 ;  /* 0x0006040c01007387 */ /* 0x000fe20000100800 */
[----:B------:R-:W-:Y:S02]  /*1d960*/  STL [R1+0x59c], R13 ;  /* 0x00059c0d01007387 */ /* 0x000fe40000100800 */
[----:B------:R0:W1:Y:S02]  /*1d970*/  LDSM.16.MT88.4 R12, [R3+0xe180] ;  /* 0x00e18000030c783b */ /* 0x0000640000004200 */
[----:B0-----:R-:W2:Y:S04]  /*1d980*/  LDL.LU R3, [R1+0x990] ;  /* 0x0009900001037983 */ /* 0x001ea80000300800 */
[----:B-1----:R-:W-:Y:S01]  /*1d990*/  STL.64 [R1+0x958], R14 ;  /* 0x0009580e01007387 */ /* 0x002fe20000100a00 */
[----:B------:R0:W-:Y:S03]  /*1d9a0*/  STL.64 [R1+0x950], R12 ;  /* 0x0009500c01007387 */ /* 0x0001e60000100a00 */
[----:B0-----:R-:W2:Y:S01]  /*1d9b0*/  LDL.LU R12, [R1+0x150] ;  /* 0x00015000010c7983 */ /* 0x001ea20000300800 */
[----:B------:R-:W2:Y:S02]  /*1d9c0*/  LDL.LU R13, [R1+0x154] ;  /* 0x00015400010d7983 */ /* 0x000ea40000300800 */
[----:B------:R-:W2:Y:S02]  /*1d9d0*/  LDL.LU R14, [R1+0x158] ;  /* 0x00015800010e7983 */ /* 0x000ea40000300800 */
[----:B------:R-:W2:Y:S02]  /*1d9e0*/  LDL.LU R15, [R1+0x15c] ;  /* 0x00015c00010f7983 */ /* 0x000ea40000300800 */
        /* <DEDUP_REMOVED lines=8> */
[----:B--2---:R-:W-:Y:S11]  /*1da70*/  HMMA.16816.F32.BF16 R12, R16, R26, R12 ;  /* 0x0000001a100c723c */ /* 0x004ff6000004180c */
[----:B------:R-:W-:Y:S11]  /*1da80*/  @!UPT UIADD3 URZ, URZ, URZ, URZ ;  /* 0x0000003f3f3ff290 */ /* 0x000ff6000fffe03f */
[----:B------:R-:W-:Y:S01]  /*1da90*/  @!UPT UIADD3 URZ, URZ, URZ, URZ ;  /* 0x0000003f3f3ff290 */ /* 0x000fe2000fffe03f */
[----:B------:R-:W-:Y:S01]  /*1daa0*/  STL.64 [R1+0x2f0], R12 ;  /* 0x0002f00c01007387 */ /* 0x000fe20000100a00 */
[----:B------:R0:W-:Y:S03]  /*1dab0*/  STL.64 [R1+0x2f8], R14 ;  /* 0x0002f80e01007387 */ /* 0x0001e60000100a00 */
[----:B0-----:R-:W2:Y:S01]  /*1dac0*/  LDL.LU.64 R14, [R1+0x988] ;  /* 0x00098800010e7983 */ /* 0x001ea20000300a00 */
[----:B------:R-:W2:Y:S02]  /*1dad0*/  LDL.LU R24, [R1+0x130] ;  /* 0x0001300001187983 */ /* 0x000ea40000300800 */
[----:B------:R-:W2:Y:S02]  /*1dae0*/  LDL.LU R25, [R1+0x134] ;  /* 0x0001340001197983 */ /* 0x000ea40000300800 */
[----:B------:R-:W-:Y:S02]  /*1daf0*/  IMAD.MOV.U32 R8, RZ, RZ, R0 ;  /* 0x000000ffff087224 */ /* 0x000fe400078e0000 */
[----:B---3--:R-:W-:-:S02]  /*1db00*/  IMAD.MOV.U32 R9, RZ, RZ, R22 ;  /* 0x000000ffff097224 */ /* 0x008fc400078e0016 */
[----:B------:R-:W-:Y:S02]  /*1db10*/  IMAD.MOV.U32 R22, RZ, RZ, R26 ;  /* 0x000000ffff167224 */ /* 0x000fe400078e001a */
[----:B------:R-:W-:Y:S02]  /*1db20*/  IMAD.MOV.U32 R0, RZ, RZ, R27 ;  /* 0x000000ffff007224 */ /* 0x000fe400078e001b */
[----:B------:R-:W-:Y:S02]  /*1db30*/  IMAD.MOV.U32 R26, RZ, RZ, R3 ;  /* 0x000000ffff1a7224 */ /* 0x000fe400078e0003 */
[----:B----4-:R-:W-:Y:S01]  /*1db40*/  IMAD.MOV.U32 R27, RZ, RZ, R2 ;  /* 0x000000ffff1b7224 */ /* 0x010fe200078e0002 */
[----:B------:R-:W3:Y:S01]  /*1db50*/  LDL.LU R3, [R1+0x984] ;  /* 0x0009840001037983 */ /* 0x000ee20000300800 */
[----:B------:R-:W4:Y:S03]  /*1db60*/  LDL.LU R2, [R1+0x980] ;  /* 0x0009800001027983 */ /* 0x000f260000300800 */
[----:B------:R-:W-:Y:S01]  /*1db70*/  STL.64 [R1+0x978], R26 ;  /* 0x0009781a01007387 */ /* 0x000fe20000100a00 */
[----:B------:R-:W-:-:S02]  /*1db80*/  IMAD.MOV.U32 R4, RZ, RZ, R21 ;  /* 0x000000ffff047224 */ /* 0x000fc400078e0015 */
[----:B------:R-:W-:-:S04]  /*1db90*/  IMAD.MOV.U32 R5, RZ, RZ, R20 ;  /* 0x000000ffff057224 */ /* 0x000fc800078e0014 */
[----:B------:R-:W-:-:S04]  /*1dba0*/  IMAD.WIDE R20, R7, 0x2, R4 ;  /* 0x0000000207147825 */ /* 0x000fc800078e0204 */
[----:B------:R-:W-:Y:S01]  /*1dbb0*/  IMAD.WIDE R8, R7, 0x2, R8 ;  /* 0x0000000207087825 */ /* 0x000fe200078e0208 */
[----:B--2---:R0:W-:Y:S04]  /*1dbc0*/  STL.64 [R1+0x970], R24 ;  /* 0x0009701801007387 */ /* 0x0041e80000100a00 */
[----:B0-----:R-:W2:Y:S01]  /*1dbd0*/  LDL.LU R24, [R1+0x160] ;  /* 0x0001600001187983 */ /* 0x001ea20000300800 */
[----:B------:R-:W2:Y:S02]  /*1dbe0*/  LDL.LU R25, [R1+0x164] ;  /* 0x0001640001197983 */ /* 0x000ea40000300800 */
[----:B------:R-:W2:Y:S02]  /*1dbf0*/  LDL.LU R26, [R1+0x168] ;  /* 0x00016800011a7983 */ /* 0x000ea40000300800 */
[----:B------:R-:W2:Y:S01]  /*1dc00*/  LDL.LU R27, [R1+0x16c] ;  /* 0x00016c00011b7983 */ /* 0x000ea20000300800 */
[----:B------:R0:W-:Y:S01]  /*1dc10*/  STL [R1+0x4f0], R20 ;  /* 0x0004f01401007387 */ /* 0x0001e20000100800 */
[----:B------:R1:W-:Y:S03]  /*1dc20*/  STL [R1+0x468], R21 ;  /* 0x0004681501007387 */ /* 0x0003e60000100800 */
[----:B0-----:R-:W2:Y:S01]  /*1dc30*/  LDL.LU R20, [R1+0x474] ;  /* 0x0004740001147983 */ /* 0x001ea20000300800 */
[----:B-1----:R-:W2:Y:S02]  /*1dc40*/  LDL.LU R21, [R1+0x4fc] ;  /* 0x0004fc0001157983 */ /* 0x002ea40000300800 */
[----:B------:R0:W-:Y:S02]  /*1dc50*/  STL [R1+0x4f4], R8 ;  /* 0x0004f40801007387 */ /* 0x0001e40000100800 */
[----:B------:R1:W-:Y:S01]  /*1dc60*/  STL [R1+0x46c], R9 ;  /* 0x00046c0901007387 */ /* 0x0003e20000100800 */
[----:B0-----:R-:W2:Y:S01]  /*1dc70*/  LDL.LU R8, [R1+0x470] ;  /* 0x0004700001087983 */ /* 0x001ea20000300800 */
[----:B-1----:R-:W2:Y:S02]  /*1dc80*/  LDL.LU R9, [R1+0x4f8] ;  /* 0x0004f80001097983 */ /* 0x002ea40000300800 */
[----:B----4-:R-:W-:-:S02]  /*1dc90*/  IMAD.MOV.U32 R4, RZ, RZ, R2 ;  /* 0x000000ffff047224 */ /* 0x010fc400078e0002 */
[----:B---3--:R-:W-:Y:S02]  /*1dca0*/  IMAD.MOV.U32 R5, RZ, RZ, R3 ;  /* 0x000000ffff057224 */ /* 0x008fe400078e0003 */
[----:B------:R-:W-:Y:S02]  /*1dcb0*/  IMAD.MOV.U32 R2, RZ, RZ, R14 ;  /* 0x000000ffff027224 */ /* 0x000fe400078e000e */
[----:B------:R-:W-:Y:S02]  /*1dcc0*/  IMAD.MOV.U32 R3, RZ, RZ, R15 ;  /* 0x000000ffff037224 */ /* 0x000fe400078e000f */
[----:B------:R-:W-:Y:S01]  /*1dcd0*/  IMAD.WIDE R4, R7, 0x2, R4 ;  /* 0x0000000207047825 */ /* 0x000fe200078e0204 */
[----:B--2---:R-:W-:Y:S11]  /*1dce0*/  HMMA.16816.F32.BF16 R24, R16, R14, R24 ;  /* 0x0000000e1018723c */ /* 0x004ff60000041818 */
[----:B------:R-:W-:Y:S11]  /*1dcf0*/  @!UPT UIADD3 URZ, URZ, URZ, URZ ;  /* 0x0000003f3f3ff290 */ /* 0x000ff6000fffe03f */
[----:B------:R-:W-:Y:S01]  /*1dd00*/  @!UPT UIADD3 URZ, URZ, URZ, URZ ;  /* 0x0000003f3f3ff290 */ /* 0x000fe2000fffe03f */
[----:B------:R-:W-:Y:S01]  /*1dd10*/  STL.64 [R1+0x2e0], R24 ;  /* 0x0002e01801007387 */ /* 0x000fe20000100a00 */
[----:B------:R0:W-:Y:S03]  /*1dd20*/  STL.64 [R1+0x2e8], R26 ;  /* 0x0002e81a01007387 */ /* 0x0001e60000100a00 */
[----:B0-----:R-:W2:Y:S01]  /*1dd30*/  LDL.LU.64 R26, [R1+0x978] ;  /* 0x00097800011a7983 */ /* 0x001ea20000300a00 */
[----:B------:R-:W2:Y:S02]  /*1dd40*/  LDL.LU.64 R24, [R1+0x970] ;  /* 0x0009700001187983 */ /* 0x000ea40000300a00 */
[----:B------:R-:W3:Y:S02]  /*1dd50*/  LDL.LU.64 R14, [R1+0x968] ;  /* 0x00096800010e7983 */ /* 0x000ee40000300a00 */
[----:B------:R-:W3:Y:S01]  /*1dd60*/  LDL.LU.64 R12, [R1+0x960] ;  /* 0x00096000010c7983 */ /* 0x000ee20000300a00 */
[----:B------:R0:W-:Y:S01]  /*1dd70*/  STL [R1+0x608], R4 ;  /* 0x0006080401007387 */ /* 0x0001e20000100800 */
[----:B------:R1:W-:Y:S02]  /*1dd80*/  STL [R1+0x5a0], R5 ;  /* 0x0005a00501007387 */ /* 0x0003e40000100800 */
[----:B0-----:R-:W-:-:S02]  /*1dd90*/  IMAD.MOV.U32 R4, RZ, RZ, R9 ;  /* 0x000000ffff047224 */ /* 0x001fc400078e0009 */
[----:B-1----:R-:W-:Y:S02]  /*1dda0*/  IMAD.MOV.U32 R5, RZ, RZ, R8 ;  /* 0x000000ffff057224 */ /* 0x002fe400078e0008 */
[----:B------:R-:W-:Y:S02]  /*1ddb0*/  IMAD.MOV.U32 R8, RZ, RZ, R21 ;  /* 0x000000ffff087224 */ /* 0x000fe400078e0015 */
[----:B------:R-:W-:Y:S02]  /*1ddc0*/  IMAD.MOV.U32 R9, RZ, RZ, R20 ;  /* 0x000000ffff097224 */ /* 0x000fe400078e0014 */
[C---:B------:R-:W-:Y:S02]  /*1ddd0*/  IMAD.WIDE R20, R7.reuse, 0x2, R4 ;  /* 0x0000000207147825 */ /* 0x040fe400078e0204 */
[----:B------:R-:W4:Y:S02]  /*1dde0*/  LDL.LU R4, [R1+0x500] ;  /* 0x0005000001047983 */ /* 0x000f240000300800 */
[----:B------:R-:W4:Y:S02]  /*1ddf0*/  LDL.LU R5, [R1+0x5a4] ;  /* 0x0005a40001057983 */ /* 0x000f240000300800 */
[----:B------:R-:W-:Y:S01]  /*1de00*/  IMAD.WIDE R8, R7, 0x2, R8 ;  /* 0x0000000207087825 */ /* 0x000fe200078e0208 */
[----:B---3--:R-:W-:Y:S01]  /*1de10*/  HMMA.16816.F32.BF16 R12, R16, R10, R12 ;  /* 0x0000000a100c723c */ /* 0x008fe2000004180c */
[----:B----4-:R-:W-:-:S04]  /*1de20*/  LOP3.LUT R5, R5, R4, RZ, 0x3c, !PT ;  /* 0x0000000405057212 */ /* 0x010fc800078e3cff */
[C---:B------:R-:W-:Y:S11]  /*1de30*/  LOP3.LUT R4, R5.reuse, R4, RZ, 0x3c, !PT ;  /* 0x0000000405047212 */ /* 0x040ff600078e3cff */
[----:B------:R-:W-:Y:S07]  /*1de40*/  @!UPT UIADD3 URZ, URZ, URZ, URZ ;  /* 0x0000003f3f3ff290 */ /* 0x000fee000fffe03f */
[----:B------:R-:W-:Y:S01]  /*1de50*/  STL.64 [R1+0x2d0], R12 ;  /* 0x0002d00c01007387 */ /* 0x000fe20000100a00 */
[----:B------:R-:W-:-:S03]  /*1de60*/  LOP3.LUT R5, R5, R4, RZ, 0x3c, !PT ;  /* 0x0000000405057212 */ /* 0x000fc600078e3cff */
[----:B------:R0:W-:Y:S02]  /*1de70*/  STL.64 [R1+0x2d8], R14 ;  /* 0x0002d80e01007387 */ /* 0x0001e40000100a00 */
[----:B------:R-:W-:Y:S02]  /*1de80*/  IMAD.WIDE R4, R7, 0x2, R4 ;  /* 0x0000000207047825 */ /* 0x000fe400078e0204 */
[----:B0-----:R-:W3:Y:S02]  /*1de90*/  LDL.LU.64 R14, [R1+0x958] ;  /* 0x00095800010e7983 */ /* 0x001ee40000300a00 */
[----:B------:R-:W3:Y:S02]  /*1dea0*/  LDL.LU.64 R12, [R1+0x950] ;  /* 0x00095000010c7983 */ /* 0x000ee40000300a00 */
[----:B------:R-:W2:Y:S02]  /*1deb0*/  LDL.LU R7, [R1+0x948] ;  /* 0x0009480001077983 */ /* 0x000ea40000300800 */
[----:B------:R-:W-:Y:S01]  /*1dec0*/  STL [R1+0x4f8], R20 ;  /* 0x0004f81401007387 */ /* 0x000fe20000100800 */
[----:B------:R-:W-:Y:S01]  /*1ded0*/  STL [R1+0x470], R21 ;  /* 0x0004701501007387 */ /* 0x000fe20000100800 */
[----:B------:R0:W-:Y:S02]  /*1dee0*/  STL [R1+0x4fc], R8 ;  /* 0x0004fc0801007387 */ /* 0x0001e40000100800 */
[----:B------:R1:W-:Y:S01]  /*1def0*/  STL [R1+0x474], R9 ;  /* 0x0004740901007387 */ /* 0x0003e20000100800 */
[----:B0-----:R-:W4:Y:S01]  /*1df00*/  LDL.LU R8, [R1+0x508] ;  /* 0x0005080001087983 */ /* 0x001f220000300800 */
[----:B-1----:R-:W4:Y:S02]  /*1df10*/  LDL.LU R9, [R1+0x5a8] ;  /* 0x0005a80001097983 */ /* 0x002f240000300800 */
[----:B------:R0:W-:Y:S02]  /*1df20*/  STL [R1+0x5a4], R4 ;  /* 0x0005a40401007387 */ /* 0x0001e40000100800 */
[----:B------:R1:W-:Y:S01]  /*1df30*/  STL [R1+0x500], R5 ;  /* 0x0005000501007387 */ /* 0x0003e20000100800 */
[----:B0-----:R-:W3:Y:S01]  /*1df40*/  LDL.LU R4, [R1+0x478] ;  /* 0x0004780001047983 */ /* 0x001ee20000300800 */
[----:B-1----:R-:W3:Y:S01]  /*1df50*/  LDL.LU R5, [R1+0x504] ;  /* 0x0005040001057983 */ /* 0x002ee20000300800 */
[----:B--2---:R-:W-:Y:S02]  /*1df60*/  HMMA.16816.F32.BF16 R16, R16, R6, R24 ;  /* 0x000000061010723c */ /* 0x004fe40000041818 */
[----:B------:R-:W2:Y:S11]  /*1df70*/  LDL.LU.64 R26, [R1+0x940] ;  /* 0x00094000011a7983 */ /* 0x000eb60000300a00 */
[----:B------:R-:W-:Y:S10]  /*1df80*/  @!UPT UIADD3 URZ, URZ, URZ, URZ ;  /* 0x0000003f3f3ff290 */ /* 0x000ff4000fffe03f */
[----:B------:R0:W-:Y:S01]  /*1df90*/  STL.64 [R1+0x2c0], R16 ;  /* 0x0002c01001007387 */ /* 0x0001e20000100a00 */
[----:B------:R1:W-:Y:S03]  /*1dfa0*/  STL.64 [R1+0x2c8], R18 ;  /* 0x0002c81201007387 */ /* 0x0003e60000100a00 */
[----:B0-----:R-:W3:Y:S01]  /*1dfb0*/  LDL.LU R16, [R1+0x5ac] ;  /* 0x0005ac0001107983 */ /* 0x001ee20000300800 */
[----:B------:R-:W3:Y:S02]  /*1dfc0*/  LDL.LU R17, [R1+0x60c] ;  /* 0x00060c0001117983 */ /* 0x000ee40000300800 */
[----:B-1----:R-:W3:Y:S02]  /*1dfd0*/  LDL.LU R18, [R1+0x514] ;  /* 0x0005140001127983 */ /* 0x002ee40000300800 */
[----:B------:R-:W3:Y:S01]  /*1dfe0*/  LDL.LU R19, [R1+0x518] ;  /* 0x0005180001137983 */ /* 0x000ee20000300800 */
[----:B------:R-:W3:Y:S01]  /*1dff0*/  LDL.LU R20, [R1+0x5b8] ;  /* 0x0005b80001147983 */ /* 0x000ee20000300800 */
[----:B------:R-:W3:Y:S02]  /*1e000*/  LDL.LU R24, [R1+0x5bc] ;  /* 0x0005bc0001187983 */ /* 0x000ee40000300800 */
[----:B------:R-:W3:Y:S01]  /*1e010*/  LDL.LU R25, [R1+0x614] ;  /* 0x0006140001197983 */ /* 0x000ee20000300800 */
[----:B--2---:R0:W-:Y:S02]  /*1e020*/  STL.64 [R1+0x900], R26 ;  /* 0x0009001a01007387 */ /* 0x0041e40000100a00 */
[----:B0-----:R-:W-:-:S02]  /*1e030*/  IMAD.MOV.U32 R27, RZ, RZ, R23 ;  /* 0x000000ffff1b7224 */ /* 0x001fc400078e0017 */
[----:B---3--:R0:W-:Y:S04]  /*1e040*/  STL.64 [R1+0x8f8], R24 ;  /* 0x0008f81801007387 */ /* 0x0081e80000100a00 */
[----:B0-----:R-:W2:Y:S01]  /*1e050*/  LDL.LU R24, [R1+0x5b4] ;  /* 0x0005b40001187983 */ /* 0x001ea20000300800 */
[----:B------:R-:W2:Y:S02]  /*1e060*/  LDL.LU R25, [R1+0x610] ;  /* 0x0006100001197983 */ /* 0x000ea40000300800 */
[----:B------:R-:W3:Y:S02]  /*1e070*/  LDL.LU R26, [R1+0x48] ;  /* 0x00004800011a7983 */ /* 0x000ee40000300800 */
[----:B------:R-:W2:Y:S01]  /*1e080*/  LDL.LU R23, [R1+0x938] ;  /* 0x0009380001177983 */ /* 0x000ea20000300800 */
[----:B------:R-:W-:-:S02]  /*1e090*/  LOP3.LUT R5, R5, R4, RZ, 0x3c, !PT ;  /* 0x0000000405057212 */ /* 0x000fc400078e3cff */
[----:B----4-:R-:W-:Y:S02]  /*1e0a0*/  LOP3.LUT R9, R9, R8, RZ, 0x3c, !PT ;  /* 0x0000000809097212 */ /* 0x010fe400078e3cff */
[----:B------:R-:W-:Y:S01]  /*1e0b0*/  LOP3.LUT R17, R17, R16, RZ, 0x3c, !PT ;  /* 0x0000001011117212 */ /* 0x000fe200078e3cff */
[----:B------:R-:W-:Y:S01]  /*1e0c0*/  IMAD.MOV.U32 R21, RZ, RZ, c[0x0][0x18c] ;  /* 0x00006300ff157624 */ /* 0x000fe200078e00ff */
[----:B------:R-:W-:Y:S02]  /*1e0d0*/  LOP3.LUT R4, R5, R4, RZ, 0x3c, !PT ;  /* 0x0000000405047212 */ /* 0x000fe400078e3cff */
[----:B------:R-:W-:Y:S02]  /*1e0e0*/  LOP3.LUT R8, R9, R8, RZ, 0x3c, !PT ;  /* 0x0000000809087212 */ /* 0x000fe400078e3cff */
[----:B------:R-:W-:Y:S01]  /*1e0f0*/  LOP3.LUT R16, R17, R16, RZ, 0x3c, !PT ;  /* 0x0000001011107212 */ /* 0x000fe200078e3cff */
[----:B------:R-:W-:Y:S01]  /*1e100*/  IMAD.SHL.U32 R21, R21, 0x80, RZ ;  /* 0x0000008015157824 */ /* 0x000fe200078e00ff */
[----:B------:R-:W-:-:S02]  /*1e110*/  LOP3.LUT R5, R5, R4, RZ, 0x3c, !PT ;  /* 0x0000000405057212 */ /* 0x000fc400078e3cff */
[----:B------:R-:W-:Y:S02]  /*1e120*/  LOP3.LUT R9, R9, R8, RZ, 0x3c, !PT ;  /* 0x0000000809097212 */ /* 0x000fe400078e3cff */
[----:B------:R-:W-:Y:S01]  /*1e130*/  LOP3.LUT R17, R17, R16, RZ, 0x3c, !PT ;  /* 0x0000001011117212 */ /* 0x000fe200078e3cff */
[----:B------:R-:W-:-:S04]  /*1e140*/  IMAD.WIDE R4, R21, 0x2, R4 ;  /* 0x0000000215047825 */ /* 0x000fc800078e0204 */
[----:B------:R-:W-:-:S04]  /*1e150*/  IMAD.WIDE R8, R21, 0x2, R8 ;  /* 0x0000000215087825 */ /* 0x000fc800078e0208 */
[----:B------:R-:W-:Y:S01]  /*1e160*/  IMAD.WIDE R16, R21, 0x2, R16 ;  /* 0x0000000215107825 */ /* 0x000fe200078e0210 */
[----:B---3--:R0:W-:Y:S03]  /*1e170*/  STL.64 [R1+0x920], R26 ;  /* 0x0009201a01007387 */ /* 0x0081e60000100a00 */
[----:B--2---:R-:W-:Y:S01]  /*1e180*/  STL.64 [R1+0x918], R24 ;  /* 0x0009181801007387 */ /* 0x004fe20000100a00 */
[----:B0-----:R-:W2:Y:S01]  /*1e190*/  LDL.LU R26, [R1+0x58] ;  /* 0x00005800011a7983 */ /* 0x001ea20000300800 */
[----:B------:R-:W2:Y:S02]  /*1e1a0*/  LDL.LU R27, [R1+0x5c] ;  /* 0x00005c00011b7983 */ /* 0x000ea40000300800 */
[----:B------:R-:W-:Y:S02]  /*1e1b0*/  STL.64 [R1+0x930], R22 ;  /* 0x0009301601007387 */ /* 0x000fe40000100a00 */
[----:B------:R0:W-:Y:S02]  /*1e1c0*/  STL.64 [R1+0x928], R20 ;  /* 0x0009281401007387 */ /* 0x0001e40000100a00 */
[----:B0-----:R-:W2:Y:S01]  /*1e1d0*/  LDL.LU R20, [R1+0x120] ;  /* 0x0001200001147983 */ /* 0x001ea20000300800 */
[----:B------:R-:W2:Y:S02]  /*1e1e0*/  LDL.LU R21, [R1+0x124] ;  /* 0x0001240001157983 */ /* 0x000ea40000300800 */
[----:B------:R-:W2:Y:S02]  /*1e1f0*/  LDL.LU R22, [R1+0x128] ;  /* 0x0001280001167983 */ /* 0x000ea40000300800 */
[----:B------:R-:W2:Y:S01]  /*1e200*/  LDL.LU R23, [R1+0x12c] ;  /* 0x00012c0001177983 */ /* 0x000ea20000300800 */
[----:B------:R0:W-:Y:S01]  /*1e210*/  STL [R1+0x504], R4 ;  /* 0x0005040401007387 */ /* 0x0001e20000100800 */
[----:B------:R1:W-:Y:S03]  /*1e220*/  STL [R1+0x478], R5 ;  /* 0x0004780501007387 */ /* 0x0003e60000100800 */
[----:B0-----:R-:W3:Y:S01]  /*1e230*/  LDL.LU R4, [R1+0x47c] ;  /* 0x00047c0001047983 */ /* 0x001ee20000300800 */
[----:B-1----:R-:W3:Y:S02]  /*1e240*/  LDL.LU R5, [R1+0x50c] ;  /* 0x00050c0001057983 */ /* 0x002ee40000300800 */
[----:B------:R0:W-:Y:S02]  /*1e250*/  STL [R1+0x5a8], R8 ;  /* 0x0005a80801007387 */ /* 0x0001e40000100800 */
[----:B------:R1:W-:Y:S01]  /*1e260*/  STL [R1+0x508], R9 ;  /* 0x0005080901007387 */ /* 0x0003e20000100800 */
[----:B0-----:R-:W4:Y:S01]  /*1e270*/  LDL.LU R8, [R1+0x510] ;  /* 0x0005100001087983 */ /* 0x001f220000300800 */
[----:B-1----:R-:W4:Y:S02]  /*1e280*/  LDL.LU R9, [R1+0x5b0] ;  /* 0x0005b00001097983 */ /* 0x002f240000300800 */
[----:B------:R-:W-:Y:S02]  /*1e290*/  STL [R1+0x60c], R16 ;  /* 0x00060c1001007387 */ /* 0x000fe40000100800 */
[----:B------:R-:W-:Y:S01]  /*1e2a0*/  STL [R1+0x5ac], R17 ;  /* 0x0005ac1101007387 */ /* 0x000fe20000100800 */
[----:B--2---:R-:W-:Y:S01]  /*1e2b0*/  HMMA.16816.F32.BF16 R24, R12, R26, R20 ;  /* 0x0000001a0c18723c */ /* 0x004fe20000041814 */
[----:B------:R-:W2:Y:S01]  /*1e2c0*/  LDL.LU.64 R22, [R1+0x930] ;  /* 0x0009300001167983 */ /* 0x000ea20000300a00 */
[----:B------:R-:W2:Y:S11]  /*1e2d0*/  LDL.LU.64 R20, [R1+0x928] ;  /* 0x0009280001147983 */ /* 0x000eb60000300a00 */
[----:B------:R-:W-:Y:S10]  /*1e2e0*/  @!UPT UIADD3 URZ, URZ, URZ, URZ ;  /* 0x0000003f3f3ff290 */ /* 0x000ff4000fffe03f */
[----:B------:R-:W-:Y:S01]  /*1e2f0*/  STL.64 [R1+0xd0], R24 ;  /* 0x0000d01801007387 */ /* 0x000fe20000100a00 */
[----:B------:R0:W-:Y:S03]  /*1e300*/  STL.64 [R1+0xd8], R26 ;  /* 0x0000d81a01007387 */ /* 0x0001e60000100a00 */
[----:B0-----:R-:W2:Y:S01]  /*1e310*/  LDL.LU.64 R26, [R1+0x920] ;  /* 0x00092000011a7983 */ /* 0x001ea20000300a00 */
[----:B------:R-:W2:Y:S01]  /*1e320*/  LDL.LU.64 R24, [R1+0x918] ;  /* 0x0009180001187983 */ /* 0x000ea20000300a00 */
[----:B---3--:R-:W-:Y:S02]  /*1e330*/  LOP3.LUT R5, R5, R4, RZ, 0x3c, !PT ;  /* 0x0000000405057212 */ /* 0x008fe400078e3cff */
[----:B----4-:R-:W-:Y:S02]  /*1e340*/  LOP3.LUT R9, R9, R8, RZ, 0x3c, !PT ;  /* 0x0000000809097212 */ /* 0x010fe400078e3cff */
[----:B------:R-:W-:-:S02]  /*1e350*/  LOP3.LUT R4, R5, R4, RZ, 0x3c, !PT ;  /* 0x0000000405047212 */ /* 0x000fc400078e3cff */
[----:B------:R-:W-:Y:S02]  /*1e360*/  LOP3.LUT R8, R9, R8, RZ, 0x3c, !PT ;  /* 0x0000000809087212 */ /* 0x000fe400078e3cff */
[----:B------:R-:W-:Y:S02]  /*1e370*/  LOP3.LUT R5, R5, R4, RZ, 0x3c, !PT ;  /* 0x0000000405057212 */ /* 0x000fe400078e3cff */
[----:B------:R-:W-:Y:S01]  /*1e380*/  LOP3.LUT R9, R9, R8, RZ, 0x3c, !PT ;  /* 0x0000000809097212 */ /* 0x000fe200078e3cff */
[----:B--2---:R-:W-:Y:S01]  /*1e390*/  STL.64 [R1+0x910], R22 ;  /* 0x0009101601007387 */ /* 0x004fe20000100a00 */
[----:B------:R0:W-:Y:S02]  /*1e3a0*/  STL.64 [R1+0x908], R20 ;  /* 0x0009081401007387 */ /* 0x0001e40000100a00 */
[----:B------:R-:W-:-:S04]  /*1e3b0*/  IMAD.WIDE R4, R21, 0x2, R4 ;  /* 0x0000000215047825 */ /* 0x000fc800078e0204 */
[----:B------:R-:W-:Y:S01]  /*1e3c0*/  IMAD.WIDE R8, R21, 0x2, R8 ;  /* 0x0000000215087825 */ /* 0x000fe200078e0208 */
[----:B0-----:R-:W2:Y:S03]  /*1e3d0*/  LDL.LU R20, [R1+0x110] ;  /* 0x0001100001147983 */ /* 0x001ea60000300800 */
[----:B------:R-:W-:Y:S02]  /*1e3e0*/  IMAD.MOV.U32 R16, RZ, RZ, R25 ;  /* 0x000000ffff107224 */ /* 0x000fe400078e0019 */
[----:B------:R-:W-:-:S04]  /*1e3f0*/  IMAD.MOV.U32 R17, RZ, RZ, R24 ;  /* 0x000000ffff117224 */ /* 0x000fc800078e0018 */
[----:B------:R-:W-:Y:S02]  /*1e400*/  IMAD.WIDE R16, R21, 0x2, R16 ;  /* 0x0000000215107825 */ /* 0x000fe400078e0210 */
[----:B------:R-:W2:Y:S02]  /*1e410*/  LDL.LU R21, [R1+0x114] ;  /* 0x0001140001157983 */ /* 0x000ea40000300800 */
[----:B------:R-:W2:Y:S02]  /*1e420*/  LDL.LU R22, [R1+0x118] ;  /* 0x0001180001167983 */ /* 0x000ea40000300800 */
[----:B------:R-:W2:Y:S02]  /*1e430*/  LDL.LU R23, [R1+0x11c] ;  /* 0x00011c0001177983 */ /* 0x000ea40000300800 */
[----:B------:R-:W-:Y:S01]  /*1e440*/  STL [R1+0x50c], R4 ;  /* 0x00050c0401007387 */ /* 0x000fe20000100800 */
[----:B------:R0:W-:Y:S04]  /*1e450*/  STL [R1+0x47c], R5 ;  /* 0x00047c0501007387 */ /* 0x0001e80000100800 */
[----:B0-----:R-:W3:Y:S01]  /*1e460*/  LDL.LU R5, [R1+0x480] ;  /* 0x0004800001057983 */ /* 0x001ee20000300800 */
[----:B------:R-:W-:Y:S02]  /*1e470*/  STL [R1+0x5b0], R8 ;  /* 0x0005b00801007387 */ /* 0x000fe40000100800 */
[----:B------:R-:W-:Y:S02]  /*1e480*/  STL [R1+0x510], R9 ;  /* 0x0005100901007387 */ /* 0x000fe40000100800 */
[----:B------:R-:W-:Y:S01]  /*1e490*/  STL [R1+0x610], R16 ;  /* 0x0006101001007387 */ /* 0x000fe20000100800 */
[----:B------:R-:W-:Y:S01]  /*1e4a0*/  STL [R1+0x5b4], R17 ;  /* 0x0005b41101007387 */ /* 0x000fe20000100800 */
[----:B--2---:R-:W-:Y:S03]  /*1e4b0*/  HMMA.16816.F32.BF16 R24, R12, R26, R20 ;  /* 0x0000001a0c18723c */ /* 0x004fe60000041814 */
[----:B------:R-:W2:Y:S01]  /*1e4c0*/  LDL.LU.64 R22, [R1+0x910] ;  /* 0x0009100001167983 */ /* 0x000ea20000300a00 */
[----:B------:R-:W3:Y:S02]  /*1e4d0*/  LDL.LU.64 R20, [R1+0x908] ;  /* 0x0009080001147983 */ /* 0x000ee40000300a00 */
[----:B------:R-:W-:Y:S11]  /*1e4e0*/  IMAD.MOV.U32 R4, RZ, RZ, R18 ;  /* 0x000000ffff047224 */ /* 0x000ff600078e0012 */
[----:B------:R-:W-:Y:S06]  /*1e4f0*/  @!UPT UIADD3 URZ, URZ, URZ, URZ ;  /* 0x0000003f3f3ff290 */ /* 0x000fec000fffe03f */
[----:B------:R-:W-:Y:S01]  /*1e500*/  STL.64 [R1+0x2b0], R24 ;  /* 0x0002b01801007387 */ /* 0x000fe20000100a00 */
[----:B------:R0:W-:Y:S03]  /*1e510*/  STL.64 [R1+0x2b8], R26 ;  /* 0x0002b81a01007387 */ /* 0x0001e60000100a00 */
[----:B0-----:R-:W4:Y:S01]  /*1e520*/  LDL.LU.64 R26, [R1+0x900] ;  /* 0x00090000011a7983 */ /* 0x001f220000300a00 */
[----:B------:R-:W2:Y:S02]  /*1e530*/  LDL.LU.64 R24, [R1+0x8f8] ;  /* 0x0008f80001187983 */ /* 0x000ea40000300a00 */
[----:B---3--:R-:W-:-:S05]  /*1e540*/  IMAD.WIDE R4, R21, 0x2, R4 ;  /* 0x0000000215047825 */ /* 0x008fca00078e0204 */
[----:B------:R0:W-:Y:S01]  /*1e550*/  STL [R1+0x514], R4 ;  /* 0x0005140401007387 */ /* 0x0001e20000100800 */
[----:B------:R1:W-:Y:S03]  /*1e560*/  STL [R1+0x480], R5 ;  /* 0x0004800501007387 */ /* 0x0003e60000100800 */
[----:B0-----:R-:W3:Y:S01]  /*1e570*/  LDL.LU R4, [R1+0x484] ;  /* 0x0004840001047983 */ /* 0x001ee20000300800 */
[----:B-1----:R-:W3:Y:S02]  /*1e580*/  LDL.LU R5, [R1+0x51c] ;  /* 0x00051c0001057983 */ /* 0x002ee40000300800 */
[----:B------:R-:W-:Y:S01]  /*1e590*/  STL.64 [R1+0x8f0], R6 ;  /* 0x0008f00601007387 */ /* 0x000fe20000100a00 */
[----:B---3--:R0:W-:Y:S04]  /*1e5a0*/  STL.64 [R1+0x8e8], R4 ;  /* 0x0008e80401007387 */ /* 0x0081e80000100a00 */
[----:B0-----:R-:W4:Y:S01]  /*1e5b0*/  LDL.LU R4, [R1+0x100] ;  /* 0x0001000001047983 */ /* 0x001f220000300800 */
[----:B------:R-:W4:Y:S02]  /*1e5c0*/  LDL.LU R5, [R1+0x104] ;  /* 0x0001040001057983 */ /* 0x000f240000300800 */
[----:B------:R-:W4:Y:S02]  /*1e5d0*/  LDL.LU R6, [R1+0x108] ;  /* 0x0001080001067983 */ /* 0x000f240000300800 */
[----:B------:R-:W4:Y:S02]  /*1e5e0*/  LDL.LU R7, [R1+0x10c] ;  /* 0x00010c0001077983 */ /* 0x000f240000300800 */
[----:B--2---:R-:W-:-:S02]  /*1e5f0*/  IMAD.MOV.U32 R16, RZ, RZ, R25 ;  /* 0x000000ffff107224 */ /* 0x004fc400078e0019 */
[----:B------:R-:W-:Y:S02]  /*1e600*/  IMAD.MOV.U32 R17, RZ, RZ, R24 ;  /* 0x000000ffff117224 */ /* 0x000fe400078e0018 */
[----:B------:R-:W-:Y:S02]  /*1e610*/  IMAD.MOV.U32 R8, RZ, RZ, R20 ;  /* 0x000000ffff087224 */ /* 0x000fe400078e0014 */
[----:B------:R-:W-:-:S04]  /*1e620*/  IMAD.MOV.U32 R9, RZ, RZ, R19 ;  /* 0x000000ffff097224 */ /* 0x000fc800078e0013 */
[----:B------:R-:W-:-:S04]  /*1e630*/  IMAD.WIDE R8, R21, 0x2, R8 ;  /* 0x0000000215087825 */ /* 0x000fc800078e0208 */
[----:B------:R-:W-:Y:S01]  /*1e640*/  IMAD.WIDE R16, R21, 0x2, R16 ;  /* 0x0000000215107825 */ /* 0x000fe200078e0210 */
[----:B------:R0:W-:Y:S03]  /*1e650*/  STL [R1+0x5b8], R8 ;  /* 0x0005b80801007387 */ /* 0x0001e60000100800 */
[----:B------:R1:W-:Y:S01]  /*1e660*/  STL [R1+0x518], R9 ;  /* 0x0005180901007387 */ /* 0x0003e20000100800 */
[----:B0-----:R-:W2:Y:S01]  /*1e670*/  LDL.LU R8, [R1+0x520] ;  /* 0x0005200001087983 */ /* 0x001ea20000300800 */
[----:B-1----:R-:W2:Y:S02]  /*1e680*/  LDL.LU R9, [R1+0x5c0] ;  /* 0x0005c00001097983 */ /* 0x002ea40000300800 */
[----:B------:R-:W3:Y:S02]  /*1e690*/  LDL.LU R20, [R1+0x61c] ;  /* 0x00061c0001147983 */ /* 0x000ee40000300800 */
[----:B------:R0:W-:Y:S01]  /*1e6a0*/  STL [R1+0x614], R16 ;  /* 0x0006141001007387 */ /* 0x0001e20000100800 */
[----:B------:R1:W-:Y:S04]  /*1e6b0*/  STL [R1+0x5bc], R17 ;  /* 0x0005bc1101007387 */ /* 0x0003e80000100800 */
[----:B0-----:R-:W3:Y:S01]  /*1e6c0*/  LDL.LU R16, [R1+0x5c4] ;  /* 0x0005c40001107983 */ /* 0x001ee20000300800 */
[----:B-1----:R-:W3:Y:S01]  /*1e6d0*/  LDL.LU R17, [R1+0x618] ;  /* 0x0006180001117983 */ /* 0x002ee20000300800 */
[----:B----4-:R-:W-:Y:S02]  /*1e6e0*/  HMMA.16816.F32.BF16 R24, R12, R26, R4 ;  /* 0x0000001a0c18723c */ /* 0x010fe40000041804 */
[----:B------:R-:W4:Y:S01]  /*1e6f0*/  LDL.LU.64 R6, [R1+0x8f0] ;  /* 0x0008f00001067983 */ /* 0x000f220000300a00 */
[----:B------:R-:W4:Y:S02]  /*1e700*/  LDL.LU.64 R4, [R1+0x8e8] ;  /* 0x0008e80001047983 */ /* 0x000f240000300a00 */
[----:B------:R-:W4:Y:S02]  /*1e710*/  LDL.LU R18, [R1+0x48c] ;  /* 0x00048c0001127983 */ /* 0x000f240000300800 */
[----:B------:R-:W4:Y:S11]  /*1e720*/  LDL.LU R19, [R1+0x52c] ;  /* 0x00052c0001137983 */ /* 0x000f360000300800 */
[----:B------:R-:W-:Y:S05]  /*1e730*/  @!UPT UIADD3 URZ, URZ, URZ, URZ ;  /* 0x0000003f3f3ff290 */ /* 0x000fea000fffe03f */
[----:B------:R0:W-:Y:S01]  /*1e740*/  STL.64 [R1+0x2a0], R24 ;  /* 0x0002a01801007387 */ /* 0x0001e20000100a00 */
[----:B------:R1:W-:Y:S03]  /*1e750*/  STL.64 [R1+0x2a8], R26 ;  /* 0x0002a81a01007387 */ /* 0x0003e60000100a00 */
[----:B0-----:R-:W4:Y:S01]  /*1e760*/  LDL.LU R24, [R1+0x530] ;  /* 0x0005300001187983 */ /* 0x001f220000300800 */
[----:B------:R-:W4:Y:S02]  /*1e770*/  LDL.LU R25, [R1+0x5d0] ;  /* 0x0005d00001197983 */ /* 0x000f240000300800 */
[----:B-1----:R-:W4:Y:S02]  /*1e780*/  LDL.LU R26, [R1+0x5d4] ;  /* 0x0005d400011a7983 */ /* 0x002f240000300800 */
[----:B------:R-:W4:Y:S01]  /*1e790*/  LDL.LU R27, [R1+0x620] ;  /* 0x00062000011b7983 */ /* 0x000f220000300800 */
[----:B--2---:R-:W-:-:S02]  /*1e7a0*/  LOP3.LUT R9, R9, R8, RZ, 0x3c, !PT ;  /* 0x0000000809097212 */ /* 0x004fc400078e3cff */
[----:B---3--:R-:W-:Y:S01]  /*1e7b0*/  LOP3.LUT R17, R17, R16, RZ, 0x3c, !PT ;  /* 0x0000001011117212 */ /* 0x008fe200078e3cff */
[----:B----4-:R-:W-:Y:S01]  /*1e7c0*/  STL.64 [R1+0x8a0], R26 ;  /* 0x0008a01a01007387 */ /* 0x010fe20000100a00 */
[----:B------:R0:W-:Y:S03]  /*1e7d0*/  STL.64 [R1+0x898], R24 ;  /* 0x0008981801007387 */ /* 0x0001e60000100a00 */
[----:B0-----:R-:W2:Y:S01]  /*1e7e0*/  LDL.LU R24, [R1+0x5c8] ;  /* 0x0005c80001187983 */ /* 0x001ea20000300800 */
[----:B------:R-:W2:Y:S02]  /*1e7f0*/  LDL.LU R25, [R1+0x5cc] ;  /* 0x0005cc0001197983 */ /* 0x000ea40000300800 */
[----:B------:R-:W-:Y:S02]  /*1e800*/  IMAD.MOV.U32 R26, RZ, RZ, R22 ;  /* 0x000000ffff1a7224 */ /* 0x000fe400078e0016 */
[----:B------:R-:W3:Y:S01]  /*1e810*/  LDL.LU R22, [R1+0x8e4] ;  /* 0x0008e40001167983 */ /* 0x000ee20000300800 */
[----:B------:R-:W-:Y:S01]  /*1e820*/  LOP3.LUT R5, R5, R4, RZ, 0x3c, !PT ;  /* 0x0000000405057212 */ /* 0x000fe200078e3cff */
[----:B------:R-:W-:Y:S01]  /*1e830*/  IMAD.MOV.U32 R27, RZ, RZ, R0 ;  /* 0x000000ffff1b7224 */ /* 0x000fe200078e0000 */
[----:B------:R-:W-:-:S02]  /*1e840*/  LOP3.LUT R8, R9, R8, RZ, 0x3c, !PT ;  /* 0x0000000809087212 */ /* 0x000fc400078e3cff */
[----:B------:R-:W-:Y:S02]  /*1e850*/  LOP3.LUT R16, R17, R16, RZ, 0x3c, !PT ;  /* 0x0000001011107212 */ /* 0x000fe400078e3cff */
[----:B------:R-:W-:Y:S01]  /*1e860*/  LOP3.LUT R4, R5, R4, RZ, 0x3c, !PT ;  /* 0x0000000405047212 */ /* 0x000fe200078e3cff */
[----:B------:R0:W5:Y:S01]  /*1e870*/  LDL.LU R0, [R1+0x8e0] ;  /* 0x0008e00001007983 */ /* 0x0001620000300800 */
[----:B------:R1:W-:Y:S01]  /*1e880*/  STL.64 [R1+0x8c0], R26 ;  /* 0x0008c01a01007387 */ /* 0x0003e20000100a00 */
[----:B------:R-:W-:Y:S02]  /*1e890*/  LOP3.LUT R9, R9, R8, RZ, 0x3c, !PT ;  /* 0x0000000809097212 */ /* 0x000fe400078e3cff */
[----:B------:R-:W-:Y:S02]  /*1e8a0*/  LOP3.LUT R5, R5, R4, RZ, 0x3c, !PT ;  /* 0x0000000405057212 */ /* 0x000fe400078e3cff */
[----:B------:R-:W-:Y:S01]  /*1e8b0*/  LOP3.LUT R17, R17, R16, RZ, 0x3c, !PT ;  /* 0x0000001011117212 */ /* 0x000fe200078e3cff */
[----:B------:R-:W-:-:S04]  /*1e8c0*/  IMAD.WIDE R8, R21, 0x2, R8 ;  /* 0x0000000215087825 */ /* 0x000fc800078e0208 */
[----:B------:R-:W-:-:S04]  /*1e8d0*/  IMAD.WIDE R4, R21, 0x2, R4 ;  /* 0x0000000215047825 */ /* 0x000fc800078e0204 */
[----:B-1----:R-:W-:Y:S02]  /*1e8e0*/  IMAD.MOV.U32 R26, RZ, RZ, R29 ;  /* 0x000000ffff1a7224 */ /* 0x002fe400078e001d */
[----:B------:R-:W-:Y:S02]  /*1e8f0*/  IMAD.MOV.U32 R27, RZ, RZ, R28 ;  /* 0x000000ffff1b7224 */ /* 0x000fe400078e001c */
[----:B------:R-:W-:Y:S01]  /*1e900*/  IMAD.WIDE R16, R21, 0x2, R16 ;  /* 0x0000000215107825 */ /* 0x000fe200078e0210 */
[----:B--2---:R-:W-:Y:S03]  /*1e910*/  STL.64 [R1+0x8b8], R24 ;  /* 0x0008b81801007387 */ /* 0x004fe60000100a00 */
[----:B------:R-:W2:Y:S02]  /*1e920*/  LDL.LU R29, [R1+0x8dc] ;  /* 0x0008dc00011d7983 */ /* 0x000ea40000300800 */
[----:B------:R-:W4:Y:S02]  /*1e930*/  LDL.LU R28, [R1+0x8d8] ;  /* 0x0008d800011c7983 */ /* 0x000f240000300800 */
[----:B---3--:R-:W-:Y:S01]  /*1e940*/  STL.64 [R1+0x8d0], R22 ;  /* 0x0008d01601007387 */ /* 0x008fe20000100a00 */
[----:B------:R1:W-:Y:S04]  /*1e950*/  STL.64 [R1+0x8c8], R20 ;  /* 0x0008c81401007387 */ /* 0x0003e80000100a00 */
[----:B-1----:R-:W3:Y:S01]  /*1e960*/  LDL.LU R20, [R1+0xf0] ;  /* 0x0000f00001147983 */ /* 0x002ee20000300800 */
[----:B------:R-:W3:Y:S02]  /*1e970*/  LDL.LU R21, [R1+0xf4] ;  /* 0x0000f40001157983 */ /* 0x000ee40000300800 */
[----:B------:R-:W3:Y:S02]  /*1e980*/  LDL.LU R22, [R1+0xf8] ;  /* 0x0000f80001167983 */ /* 0x000ee40000300800 */
[----:B------:R-:W3:Y:S01]  /*1e990*/  LDL.LU R23, [R1+0xfc] ;  /* 0x0000fc0001177983 */ /* 0x000ee20000300800 */
[----:B------:R1:W-:Y:S01]  /*1e9a0*/  STL [R1+0x51c], R4 ;  /* 0x00051c0401007387 */ /* 0x0003e20000100800 */
[----:B------:R0:W-:Y:S03]  /*1e9b0*/  STL [R1+0x484], R5 ;  /* 0x0004840501007387 */ /* 0x0001e60000100800 */
[----:B-1----:R-:W2:Y:S01]  /*1e9c0*/  LDL.LU R4, [R1+0x488] ;  /* 0x0004880001047983 */ /* 0x002ea20000300800 */
[----:B0-----:R-:W2:Y:S02]  /*1e9d0*/  LDL.LU R5, [R1+0x524] ;  /* 0x0005240001057983 */ /* 0x001ea40000300800 */
[----:B------:R-:W-:Y:S02]  /*1e9e0*/  STL [R1+0x5c0], R8 ;  /* 0x0005c00801007387 */ /* 0x000fe40000100800 */
[----:B------:R0:W-:Y:S02]  /*1e9f0*/  STL [R1+0x520], R9 ;  /* 0x0005200901007387 */ /* 0x0001e40000100800 */
[----:B0-----:R-:W2:Y:S01]  /*1ea00*/  LDL.LU R9, [R1+0x528] ;  /* 0x0005280001097983 */ /* 0x001ea20000300800 */
[----:B------:R-:W-:Y:S02]  /*1ea10*/  STL [R1+0x618], R16 ;  /* 0x0006181001007387 */ /* 0x000fe40000100800 */
[----:B------:R-:W-:Y:S01]  /*1ea20*/  STL [R1+0x5c4], R17 ;  /* 0x0005c41101007387 */ /* 0x000fe20000100800 */
[----:B---3--:R-:W-:Y:S01]  /*1ea30*/  HMMA.16816.F32.BF16 R24, R12, R26, R20 ;  /* 0x0000001a0c18723c */ /* 0x008fe20000041814 */
[----:B------:R-:W3:Y:S01]  /*1ea40*/  LDL.LU.64 R22, [R1+0x8d0] ;  /* 0x0008d00001167983 */ /* 0x000ee20000300a00 */
[----:B------:R-:W3:Y:S11]  /*1ea50*/  LDL.LU.64 R20, [R1+0x8c8] ;  /* 0x0008c80001147983 */ /* 0x000ef60000300a00 */
[----:B------:R-:W-:Y:S10]  /*1ea60*/  @!UPT UIADD3 URZ, URZ, URZ, URZ ;  /* 0x0000003f3f3ff290 */ /* 0x000ff4000fffe03f */
[----:B------:R-:W-:Y:S01]  /*1ea70*/  STL.64 [R1+0xa0], R24 ;  /* 0x0000a01801007387 */ /* 0x000fe20000100a00 */
[----:B------:R0:W-:Y:S03]  /*1ea80*/  STL.64 [R1+0xa8], R26 ;  /* 0x0000a81a01007387 */ /* 0x0001e60000100a00 */
[----:B0-----:R-:W4:Y:S01]  /*1ea90*/  LDL.LU.64 R26, [R1+0x8c0] ;  /* 0x0008c000011a7983 */ /* 0x001f220000300a00 */
[----:B------:R-:W4:Y:S01]  /*1eaa0*/  LDL.LU.64 R24, [R1+0x8b8] ;  /* 0x0008b80001187983 */ /* 0x000f220000300a00 */
[----:B--2---:R-:W-:-:S04]  /*1eab0*/  LOP3.LUT R5, R5, R4, RZ, 0x3c, !PT ;  /* 0x0000000405057212 */ /* 0x004fc800078e3cff */
[----:B------:R-:W-:-:S04]  /*1eac0*/  LOP3.LUT R4, R5, R4, RZ, 0x3c, !PT ;  /* 0x0000000405047212 */ /* 0x000fc800078e3cff */
[----:B------:R-:W-:Y:S01]  /*1ead0*/  LOP3.LUT R5, R5, R4, RZ, 0x3c, !PT ;  /* 0x0000000405057212 */ /* 0x000fe200078e3cff */
[----:B---3--:R-:W-:Y:S01]  /*1eae0*/  IMAD.MOV.U32 R16, RZ, RZ, R20 ;  /* 0x000000ffff107224 */ /* 0x008fe200078e0014 */
[----:B------:R-:W-:Y:S01]  /*1eaf0*/  STL.64 [R1+0x8b0], R22 ;  /* 0x0008b01601007387 */ /* 0x000fe20000100a00 */
[----:B------:R0:W-:Y:S02]  /*1eb00*/  STL [R1+0x8a8], R21 ;  /* 0x0008a81501007387 */ /* 0x0001e40000100800 */
[----:B------:R-:W-:-:S04]  /*1eb10*/  IMAD.WIDE R4, R21, 0x2, R4 ;  /* 0x0000000215047825 */ /* 0x000fc800078e0204 */
[----:B------:R-:W2:Y:S02]  /*1eb20*/  LDL.LU R20, [R1+0xe0] ;  /* 0x0000e00001147983 */ /* 0x000ea40000300800 */
[----:B----4-:R-:W-:Y:S02]  /*1eb30*/  IMAD.MOV.U32 R8, RZ, RZ, R24 ;  /* 0x000000ffff087224 */ /* 0x010fe400078e0018 */
[----:B------:R-:W-:Y:S02]  /*1eb40*/  IMAD.MOV.U32 R17, RZ, RZ, R25 ;  /* 0x000000ffff117224 */ /* 0x000fe400078e0019 */
[----:B------:R-:W-:-:S04]  /*1eb50*/  IMAD.WIDE R8, R21, 0x2, R8 ;  /* 0x0000000215087825 */ /* 0x000fc800078e0208 */
[----:B------:R-:W-:Y:S02]  /*1eb60*/  IMAD.WIDE R16, R21, 0x2, R16 ;  /* 0x0000000215107825 */ /* 0x000fe400078e0210 */
[----:B0-----:R-:W2:Y:S02]  /*1eb70*/  LDL.LU R21, [R1+0xe4] ;  /* 0x0000e40001157983 */ /* 0x001ea40000300800 */
[----:B------:R-:W2:Y:S02]  /*1eb80*/  LDL.LU R22, [R1+0xe8] ;  /* 0x0000e80001167983 */ /* 0x000ea40000300800 */
[----:B------:R-:W2:Y:S02]  /*1eb90*/  LDL.LU R23, [R1+0xec] ;  /* 0x0000ec0001177983 */ /* 0x000ea40000300800 */
[----:B------:R-:W-:Y:S01]  /*1eba0*/  STL [R1+0x524], R4 ;  /* 0x0005240401007387 */ /* 0x000fe20000100800 */
[----:B------:R-:W-:Y:S01]  /*1ebb0*/  STL [R1+0x488], R5 ;  /* 0x0004880501007387 */ /* 0x000fe20000100800 */
[----:B------:R-:W-:Y:S02]  /*1ebc0*/  STL [R1+0x5c8], R8 ;  /* 0x0005c80801007387 */ /* 0x000fe40000100800 */
[----:B------:R-:W-:Y:S02]  /*1ebd0*/  STL [R1+0x528], R9 ;  /* 0x0005280901007387 */ /* 0x000fe40000100800 */
[----:B------:R-:W-:Y:S01]  /*1ebe0*/  STL [R1+0x61c], R16 ;  /* 0x00061c1001007387 */ /* 0x000fe20000100800 */
[----:B------:R-:W-:Y:S01]  /*1ebf0*/  STL [R1+0x5cc], R17 ;  /* 0x0005cc1101007387 */ /* 0x000fe20000100800 */
[----:B--2---:R-:W-:Y:S03]  /*1ec00*/  HMMA.16816.F32.BF16 R24, R12, R26, R20 ;  /* 0x0000001a0c18723c */ /* 0x004fe60000041814 */
[----:B------:R-:W2:Y:S01]  /*1ec10*/  LDL.LU.64 R22, [R1+0x8b0] ;  /* 0x0008b00001167983 */ /* 0x000ea20000300a00 */
[----:B------:R-:W3:Y:S11]  /*1ec20*/  LDL.LU R21, [R1+0x8a8] ;  /* 0x0008a80001157983 */ /* 0x000ef60000300800 */
[----:B------:R-:W-:Y:S08]  /*1ec30*/  @!UPT UIADD3 URZ, URZ, URZ, URZ ;  /* 0x0000003f3f3ff290 */ /* 0x000ff0000fffe03f */
[----:B------:R-:W-:Y:S01]  /*1ec40*/  STL.64 [R1+0x290], R24 ;  /* 0x0002901801007387 */ /* 0x000fe20000100a00 */
[----:B------:R0:W-:Y:S03]  /*1ec50*/  STL.64 [R1+0x298], R26 ;  /* 0x0002981a01007387 */ /* 0x0001e60000100a00 */
[----:B0-----:R-:W4:Y:S01]  /*1ec60*/  LDL.LU.64 R26, [R1+0x8a0] ;  /* 0x0008a000011a7983 */ /* 0x001f220000300a00 */
[----:B------:R-:W4:Y:S02]  /*1ec70*/  LDL.LU.64 R24, [R1+0x898] ;  /* 0x0008980001187983 */ /* 0x000f240000300a00 */
[----:B------:R-:W4:Y:S02]  /*1ec80*/  LDL.LU R20, [R1+0x5e0] ;  /* 0x0005e00001147983 */ /* 0x000f240000300800 */
[----:B------:R-:W-:Y:S02]  /*1ec90*/  IMAD.MOV.U32 R4, RZ, RZ, R19 ;  /* 0x000000ffff047224 */ /* 0x000fe400078e0013 */
[----:B------:R-:W-:Y:S01]  /*1eca0*/  IMAD.MOV.U32 R5, RZ, RZ, R18 ;  /* 0x000000ffff057224 */ /* 0x000fe200078e0012 */
[----:B--2---:R-:W-:Y:S03]  /*1ecb0*/  STL.64 [R1+0x880], R22 ;  /* 0x0008801601007387 */ /* 0x004fe60000100a00 */
[----:B---3--:R-:W-:-:S04]  /*1ecc0*/  IMAD.WIDE R4, R21, 0x2, R4 ;  /* 0x0000000215047825 */ /* 0x008fc800078e0204 */
[----:B----4-:R-:W-:Y:S02]  /*1ecd0*/  IMAD.MOV.U32 R16, RZ, RZ, R27 ;  /* 0x000000ffff107224 */ /* 0x010fe400078e001b */
[----:B------:R-:W-:Y:S02]  /*1ece0*/  IMAD.MOV.U32 R8, RZ, RZ, R25 ;  /* 0x000000ffff087224 */ /* 0x000fe400078e0019 */
[----:B------:R-:W-:Y:S02]  /*1ecf0*/  IMAD.MOV.U32 R9, RZ, RZ, R24 ;  /* 0x000000ffff097224 */ /* 0x000fe400078e0018 */
[----:B------:R-:W-:Y:S01]  /*1ed00*/  IMAD.MOV.U32 R17, RZ, RZ, R26 ;  /* 0x000000ffff117224 */ /* 0x000fe200078e001a */
[----:B------:R0:W-:Y:S01]  /*1ed10*/  STL.64 [R1+0x878], R20 ;  /* 0x0008781401007387 */ /* 0x0001e20000100a00 */
[----:B------:R-:W-:-:S04]  /*1ed20*/  IMAD.WIDE R8, R21, 0x2, R8 ;  /* 0x0000000215087825 */ /* 0x000fc800078e0208 */
[----:B------:R-:W-:Y:S01]  /*1ed30*/  IMAD.WIDE R16, R21, 0x2, R16 ;  /* 0x0000000215107825 */ /* 0x000fe200078e0210 */
[----:B0-----:R-:W2:Y:S03]  /*1ed40*/  LDL.LU R20, [R1+0xc0] ;  /* 0x0000c00001147983 */ /* 0x001ea60000300800 */
[----:B------:R-:W2:Y:S02]  /*1ed50*/  LDL.LU R21, [R1+0xc4] ;  /* 0x0000c40001157983 */ /* 0x000ea40000300800 */
[----:B------:R-:W2:Y:S02]  /*1ed60*/  LDL.LU R22, [R1+0xc8] ;  /* 0x0000c80001167983 */ /* 0x000ea40000300800 */
[----:B------:R-:W2:Y:S01]  /*1ed70*/  LDL.LU R23, [R1+0xcc] ;  /* 0x0000cc0001177983 */ /* 0x000ea20000300800 */
[----:B------:R0:W-:Y:S01]  /*1ed80*/  STL [R1+0x52c], R4 ;  /* 0x00052c0401007387 */ /* 0x0001e20000100800 */
[----:B------:R1:W-:Y:S03]  /*1ed90*/  STL [R1+0x48c], R5 ;  /* 0x00048c0501007387 */ /* 0x0003e60000100800 */
[----:B0-----:R-:W3:Y:S01]  /*1eda0*/  LDL.LU R4, [R1+0x490] ;  /* 0x0004900001047983 */ /* 0x001ee20000300800 */
[----:B-1----:R-:W3:Y:S02]  /*1edb0*/  LDL.LU R5, [R1+0x534] ;  /* 0x0005340001057983 */ /* 0x002ee40000300800 */
[----:B------:R-:W-:Y:S02]  /*1edc0*/  STL [R1+0x5d0], R8 ;  /* 0x0005d00801007387 */ /* 0x000fe40000100800 */
[----:B------:R-:W4:Y:S01]  /*1edd0*/  LDL.LU R24, [R1+0x90] ;  /* 0x0000900001187983 */ /* 0x000f220000300800 */
[----:B------:R-:W4:Y:S01]  /*1ede0*/  LDL.LU R25, [R1+0x94] ;  /* 0x0000940001197983 */ /* 0x000f220000300800 */
[----:B------:R-:W2:Y:S02]  /*1edf0*/  LDL.LU R26, [R1+0x98] ;  /* 0x00009800011a7983 */ /* 0x000ea40000300800 */
[----:B------:R-:W2:Y:S02]  /*1ee00*/  LDL.LU R27, [R1+0x9c] ;  /* 0x00009c00011b7983 */ /* 0x000ea40000300800 */
[----:B------:R-:W-:-:S02]  /*1ee10*/  IMAD.MOV.U32 R18, RZ, RZ, R2 ;  /* 0x000000ffff127224 */ /* 0x000fc400078e0002 */
[----:B------:R-:W-:Y:S01]  /*1ee20*/  IMAD.MOV.U32 R19, RZ, RZ, R3 ;  /* 0x000000ffff137224 */ /* 0x000fe200078e0003 */
[----:B--2---:R0:W-:Y:S01]  /*1ee30*/  STL.64 [R1+0x868], R26 ;  /* 0x0008681a01007387 */ /* 0x0041e20000100a00 */
[----:B----4-:R1:W-:Y:S02]  /*1ee40*/  STL.64 [R1+0x860], R24 ;  /* 0x0008601801007387 */ /* 0x0103e40000100a00 */
[----:B0-----:R-:W-:Y:S01]  /*1ee50*/  IMAD.MOV.U32 R26, RZ, RZ, R28 ;  /* 0x000000ffff1a7224 */ /* 0x001fe200078e001c */
[----:B-1----:R-:W2:Y:S01]  /*1ee60*/  LDL.LU R24, [R1+0xb0] ;  /* 0x0000b00001187983 */ /* 0x002ea20000300800 */
[----:B------:R-:W2:Y:S02]  /*1ee70*/  LDL.LU R25, [R1+0xb4] ;  /* 0x0000b40001197983 */ /* 0x000ea40000300800 */
[----:B------:R0:W5:Y:S02]  /*1ee80*/  LDL.LU R28, [R1+0x894] ;  /* 0x00089400011c7983 */ /* 0x0001640000300800 */
[----:B------:R-:W-:-:S02]  /*1ee90*/  IMAD.MOV.U32 R27, RZ, RZ, R29 ;  /* 0x000000ffff1b7224 */ /* 0x000fc400078e001d */
[----:B------:R0:W5:Y:S01]  /*1eea0*/  LDL.LU R29, [R1+0x890] ;  /* 0x00089000011d7983 */ /* 0x0001620000300800 */
[----:B------:R1:W-:Y:S02]  /*1eeb0*/  STL [R1+0x530], R9 ;  /* 0x0005300901007387 */ /* 0x0003e40000100800 */
[----:B------:R-:W4:Y:S01]  /*1eec0*/  LDL.LU R8, [R1+0x538] ;  /* 0x0005380001087983 */ /* 0x000f220000300800 */
[----:B-1----:R-:W4:Y:S01]  /*1eed0*/  LDL.LU R9, [R1+0x5d8] ;  /* 0x0005d80001097983 */ /* 0x002f220000300800 */
[----:B------:R-:W-:Y:S02]  /*1eee0*/  STL [R1+0x620], R16 ;  /* 0x0006201001007387 */ /* 0x000fe40000100800 */
[----:B------:R1:W-:Y:S02]  /*1eef0*/  STL [R1+0x5d4], R17 ;  /* 0x0005d41101007387 */ /* 0x0003e40000100800 */
[----:B------:R-:W4:Y:S01]  /*1ef00*/  LDL.LU R2, [R1+0x88c] ;  /* 0x00088c0001027983 */ /* 0x000f220000300800 */
[----:B------:R-:W4:Y:S01]  /*1ef10*/  LDL.LU R3, [R1+0x888] ;  /* 0x0008880001037983 */ /* 0x000f220000300800 */
[----:B-1----:R-:W-:Y:S03]  /*1ef20*/  HMMA.16816.F32.BF16 R16, R12, R18, R20 ;  /* 0x000000120c10723c */ /* 0x002fe60000041814 */
[----:B------:R0:W5:Y:S01]  /*1ef30*/  LDL.LU.64 R22, [R1+0x880] ;  /* 0x0008800001167983 */ /* 0x0001620000300a00 */
[----:B------:R-:W4:Y:S01]  /*1ef40*/  LDL.LU.64 R20, [R1+0x878] ;  /* 0x0008780001147983 */ /* 0x000f220000300a00 */
[----:B---3--:R-:W-:-:S04]  /*1ef50*/  LOP3.LUT R5, R5, R4, RZ, 0x3c, !PT ;  /* 0x0000000405057212 */ /* 0x008fc800078e3cff */
[----:B------:R-:W-:-:S04]  /*1ef60*/  LOP3.LUT R4, R5, R4, RZ, 0x3c, !PT ;  /* 0x0000000405047212 */ /* 0x000fc800078e3cff */
[----:B------:R-:W-:-:S10]  /*1ef70*/  LOP3.LUT R5, R5, R4, RZ, 0x3c, !PT ;  /* 0x0000000405057212 */ /* 0x000fd400078e3cff */
[----:B------:R-:W-:Y:S01]  /*1ef80*/  STL.64 [R1+0x280], R16 ;  /* 0x0002801001007387 */ /* 0x000fe20000100a00 */
[----:B------:R1:W-:Y:S03]  /*1ef90*/  STL.64 [R1+0x288], R18 ;  /* 0x0002881201007387 */ /* 0x0003e60000100a00 */
[----:B-1----:R-:W3:Y:S01]  /*1efa0*/  LDL.LU R18, [R1+0x54c] ;  /* 0x00054c0001127983 */ /* 0x002ee20000300800 */
[----:B------:R-:W3:Y:S01]  /*1efb0*/  LDL.LU R19, [R1+0x5ec] ;  /* 0x0005ec0001137983 */ /* 0x000ee20000300800 */
[----:B--2---:R-:W-:Y:S01]  /*1efc0*/  HMMA.16816.F32.BF16 R24, R12, R10, R24 ;  /* 0x0000000a0c18723c */ /* 0x004fe20000041818 */
[----:B----4-:R-:W-:-:S04]  /*1efd0*/  LOP3.LUT R9, R9, R8, RZ, 0x3c, !PT ;  /* 0x0000000809097212 */ /* 0x010fc800078e3cff */
[C---:B------:R-:W-:Y:S01]  /*1efe0*/  LOP3.LUT R8, R9.reuse, R8, RZ, 0x3c, !PT ;  /* 0x0000000809087212 */ /* 0x040fe200078e3cff */
[----:B------:R-:W-:Y:S02]  /*1eff0*/  IMAD.MOV.U32 R17, RZ, RZ, R2 ;  /* 0x000000ffff117224 */ /* 0x000fe400078e0002 */
[----:B------:R-:W-:Y:S01]  /*1f000*/  IMAD.MOV.U32 R16, RZ, RZ, R3 ;  /* 0x000000ffff107224 */ /* 0x000fe200078e0003 */
[----:B------:R-:W2:Y:S01]  /*1f010*/  LDL.LU R2, [R1+0x874] ;  /* 0x0008740001027983 */ /* 0x000ea20000300800 */
[----:B------:R-:W-:Y:S01]  /*1f020*/  LOP3.LUT R9, R9, R8, RZ, 0x3c, !PT ;  /* 0x0000000809097212 */ /* 0x000fe200078e3cff */
[----:B------:R-:W4:Y:S02]  /*1f030*/  LDL.LU R3, [R1+0x870] ;  /* 0x0008700001037983 */ /* 0x000f240000300800 */
[----:B------:R-:W-:-:S04]  /*1f040*/  IMAD.WIDE R4, R21, 0x2, R4 ;  /* 0x0000000215047825 */ /* 0x000fc800078e0204 */
[----:B------:R-:W-:-:S04]  /*1f050*/  IMAD.WIDE R8, R21, 0x2, R8 ;  /* 0x0000000215087825 */ /* 0x000fc800078e0208 */
[----:B------:R-:W-:Y:S01]  /*1f060*/  IMAD.WIDE R16, R21, 0x2, R16 ;  /* 0x0000000215107825 */ /* 0x000fe200078e0210 */
[----:B------:R1:W-:Y:S03]  /*1f070*/  STL [R1+0x534], R4 ;  /* 0x0005340401007387 */ /* 0x0003e60000100800 */
[----:B------:R0:W-:Y:S01]  /*1f080*/  STL [R1+0x490], R5 ;  /* 0x0004900501007387 */ /* 0x0001e20000100800 */
[----:B-1----:R-:W2:Y:S01]  /*1f090*/  LDL.LU R4, [R1+0x494] ;  /* 0x0004940001047983 */ /* 0x002ea20000300800 */
[----:B0-----:R-:W2:Y:S02]  /*1f0a0*/  LDL.LU R5, [R1+0x53c] ;  /* 0x00053c0001057983 */ /* 0x001ea40000300800 */
[----:B------:R-:W-:Y:S02]  /*1f0b0*/  STL [R1+0x5d8], R8 ;  /* 0x0005d80801007387 */ /* 0x000fe40000100800 */
[----:B------:R0:W-:Y:S02]  /*1f0c0*/  STL [R1+0x538], R9 ;  /* 0x0005380901007387 */ /* 0x0001e40000100800 */
[----:B0-----:R-:W3:Y:S01]  /*1f0d0*/  LDL.LU R9, [R1+0x540] ;  /* 0x0005400001097983 */ /* 0x001ee20000300800 */
[----:B------:R0:W-:Y:S02]  /*1f0e0*/  STL [R1+0x624], R16 ;  /* 0x0006241001007387 */ /* 0x0001e40000100800 */
[----:B------:R-:W-:Y:S02]  /*1f0f0*/  STL [R1+0x5dc], R17 ;  /* 0x0005dc1101007387 */ /* 0x000fe40000100800 */
[----:B------:R-:W-:Y:S01]  /*1f100*/  STL.64 [R1+0x270], R24 ;  /* 0x0002701801007387 */ /* 0x000fe20000100a00 */
[----:B------:R1:W-:Y:S01]  /*1f110*/  STL.64 [R1+0x278], R26 ;  /* 0x0002781a01007387 */ /* 0x0003e20000100a00 */
[----:B0-----:R-:W-:-:S03]  /*1f120*/  IMAD.MOV.U32 R16, RZ, RZ, R27 ;  /* 0x000000ffff107224 */ /* 0x001fc600078e001b */
[----:B-1----:R-:W3:Y:S01]  /*1f130*/  LDL.LU.64 R26, [R1+0x868] ;  /* 0x00086800011a7983 */ /* 0x002ee20000300a00 */
[----:B------:R-:W3:Y:S02]  /*1f140*/  LDL.LU.64 R24, [R1+0x860] ;  /* 0x0008600001187983 */ /* 0x000ee40000300a00 */
[----:B------:R-:W3:Y:S02]  /*1f150*/  LDL.LU R17, [R1+0x42c] ;  /* 0x00042c0001117983 */ /* 0x000ee40000300800 */
[----:B----4-:R-:W-:Y:S01]  /*1f160*/  IMAD.MOV.U32 R8, RZ, RZ, R3 ;  /* 0x000000ffff087224 */ /* 0x010fe200078e0003 */
[----:B--2---:R-:W-:-:S04]  /*1f170*/  LOP3.LUT R5, R5, R4, RZ, 0x3c, !PT ;  /* 0x0000000405057212 */ /* 0x004fc800078e3cff */
[----:B------:R-:W-:-:S04]  /*1f180*/  LOP3.LUT R4, R5, R4, RZ, 0x3c, !PT ;  /* 0x0000000405047212 */ /* 0x000fc800078e3cff */
[----:B------:R-:W-:-:S05]  /*1f190*/  LOP3.LUT R5, R5, R4, RZ, 0x3c, !PT ;  /* 0x0000000405057212 */ /* 0x000fca00078e3cff */
[----:B------:R-:W-:-:S04]  /*1f1a0*/  IMAD.WIDE R10, R21, 0x2, R4 ;  /* 0x00000002150a7825 */ /* 0x000fc800078e0204 */
[----:B---3--:R-:W-:Y:S02]  /*1f1b0*/  IMAD.MOV.U32 R5, RZ, RZ, R9 ;  /* 0x000000ffff057224 */ /* 0x008fe400078e0009 */
[----:B------:R-:W-:Y:S02]  /*1f1c0*/  IMAD.MOV.U32 R9, RZ, RZ, R2 ;  /* 0x000000ffff097224 */ /* 0x000fe400078e0002 */
[----:B------:R-:W2:Y:S01]  /*1f1d0*/  LDL.LU R2, [R1+0x85c] ;  /* 0x00085c0001027983 */ /* 0x000ea20000300800 */
[----:B------:R-:W2:Y:S01]  /*1f1e0*/  LDL.LU R3, [R1+0x858] ;  /* 0x0008580001037983 */ /* 0x000ea20000300800 */
[----:B------:R-:W-:Y:S02]  /*1f1f0*/  HMMA.16816.F32.BF16 R12, R12, R6, R24 ;  /* 0x000000060c0c723c */ /* 0x000fe40000041818 */
[----:B------:R-:W-:Y:S01]  /*1f200*/  STL [R1+0x53c], R10 ;  /* 0x00053c0a01007387 */ /* 0x000fe20000100800 */
[----:B------:R0:W-:Y:S03]  /*1f210*/  STL [R1+0x494], R11 ;  /* 0x0004940b01007387 */ /* 0x0001e60000100800 */
[----:B0-----:R-:W3:Y:S01]  /*1f220*/  LDL.LU R11, [R1+0x5e8] ;  /* 0x0005e800010b7983 */ /* 0x001ee20000300800 */
[----:B------:R0:W5:Y:S02]  /*1f230*/  LDL.LU.64 R26, [R1+0x850] ;  /* 0x00085000011a7983 */ /* 0x0001640000300a00 */
[----:B------:R0:W5:Y:S11]  /*1f240*/  LDL.LU.64 R24, [R1+0x848] ;  /* 0x0008480001187983 */ /* 0x0001760000300a00 */
[----:B------:R-:W-:Y:S03]  /*1f250*/  @!UPT UIADD3 URZ, URZ, URZ, URZ ;  /* 0x0000003f3f3ff290 */ /* 0x000fe6000fffe03f */
[----:B------:R-:W-:Y:S01]  /*1f260*/  STL.64 [R1+0x260], R12 ;  /* 0x0002600c01007387 */ /* 0x000fe20000100a00 */
[----:B------:R-:W-:Y:S02]  /*1f270*/  STL.64 [R1+0x268], R14 ;  /* 0x0002680e01007387 */ /* 0x000fe40000100a00 */
[----:B------:R-:W4:Y:S02]  /*1f280*/  LDL.LU R7, [R1+0x548] ;  /* 0x0005480001077983 */ /* 0x000f240000300800 */
[----:B------:R-:W-:-:S04]  /*1f290*/  IMAD.MOV.U32 R4, RZ, RZ, R20 ;  /* 0x000000ffff047224 */ /* 0x000fc800078e0014 */
[----:B------:R-:W-:-:S04]  /*1f2a0*/  IMAD.WIDE R4, R21, 0x2, R4 ;  /* 0x0000000215047825 */ /* 0x000fc800078e0204 */
[----:B------:R-:W-:Y:S01]  /*1f2b0*/  IMAD.WIDE R8, R21, 0x2, R8 ;  /* 0x0000000215087825 */ /* 0x000fe200078e0208 */
[----:B------:R3:W-:Y:S03]  /*1f2c0*/  STL [R1+0x5e0], R4 ;  /* 0x0005e00401007387 */ /* 0x0007e60000100800 */
[----:B------:R4:W-:Y:S02]  /*1f2d0*/  STL [R1+0x540], R5 ;  /* 0x0005400501007387 */ /* 0x0009e40000100800 */
[----:B------:R-:W-:Y:S01]  /*1f2e0*/  IMAD.MOV.U32 R6, RZ, RZ, R19 ;  /* 0x000000ffff067224 */ /* 0x000fe200078e0013 */
[----:B------:R-:W-:Y:S01]  /*1f2f0*/  IADD3 R17, R17, -0x1, RZ ;  /* 0xffffffff11117810 */ /* 0x000fe20007ffe0ff */
[----:B------:R0:W-:Y:S01]  /*1f300*/  STL [R1+0x5e4], R8 ;  /* 0x0005e40801007387 */ /* 0x0001e20000100800 */
[----:B------:R0:W-:Y:S03]  /*1f310*/  STL [R1+0x544], R9 ;  /* 0x0005440901007387 */ /* 0x0001e60000100800 */
[----:B------:R0:W-:Y:S01]  /*1f320*/  STL [R1+0x42c], R17 ;  /* 0x00042c1101007387 */ /* 0x0001e20000100800 */
[----:B------:R-:W-:Y:S01]  /*1f330*/  ISETP.NE.U32.AND P0, PT, R17, RZ, PT ;  /* 0x000000ff1100720c */ /* 0x000fe20003f05070 */
[----:B------:R-:W-:Y:S01]  /*1f340*/  IMAD.MOV.U32 R20, RZ, RZ, c[0x0][0x188] ;  /* 0x00006200ff147624 */ /* 0x000fe200078e00ff */
[----:B------:R-:W-:Y:S01]  /*1f350*/  UIADD3 UR4, UR4, -0x80, URZ ;  /* 0xffffff8004047890 */ /* 0x000fe2000fffe03f */
[----:B------:R-:W-:-:S02]  /*1f360*/  IMAD.MOV.U32 R10, RZ, RZ, R15 ;  /* 0x000000ffff0a7224 */ /* 0x000fc400078e000f */
[----:B---3--:R-:W-:Y:S02]  /*1f370*/  IMAD.MOV.U32 R4, RZ, RZ, R11 ;  /* 0x000000ffff047224 */ /* 0x008fe400078e000b */
[----:B----4-:R-:W-:Y:S02]  /*1f380*/  IMAD.MOV.U32 R5, RZ, RZ, R7 ;  /* 0x000000ffff057224 */ /* 0x010fe400078e0007 */
[----:B------:R-:W-:Y:S02]  /*1f390*/  IMAD.MOV.U32 R7, RZ, RZ, R18 ;  /* 0x000000ffff077224 */ /* 0x000fe400078e0012 */
[----:B------:R-:W-:-:S04]  /*1f3a0*/  IMAD.WIDE R4, R21, 0x2, R4 ;  /* 0x0000000215047825 */ /* 0x000fc800078e0204 */
[----:B------:R-:W-:Y:S01]  /*1f3b0*/  IMAD.WIDE R6, R21, 0x2, R6 ;  /* 0x0000000215067825 */ /* 0x000fe200078e0206 */
[----:B------:R0:W-:Y:S03]  /*1f3c0*/  STL [R1+0x5e8], R4 ;  /* 0x0005e80401007387 */ /* 0x0001e60000100800 */
[----:B------:R0:W-:Y:S02]  /*1f3d0*/  STL [R1+0x548], R5 ;  /* 0x0005480501007387 */ /* 0x0001e40000100800 */
[----:B------:R0:W-:Y:S02]  /*1f3e0*/  STL [R1+0x5ec], R6 ;  /* 0x0005ec0601007387 */ /* 0x0001e40000100800 */
[----:B------:R0:W-:Y:S02]  /*1f3f0*/  STL [R1+0x54c], R7 ;  /* 0x00054c0701007387 */ /* 0x0001e40000100800 */
[----:B------:R-:W-:-:S04]  /*1f400*/  IMAD.SHL.U32 R18, R20, 0x80, RZ ;  /* 0x0000008014127824 */ /* 0x000fc800078e00ff */
[----:B--2---:R-:W-:Y:S01]  /*1f410*/  IMAD.WIDE R2, R18, 0x2, R2 ;  /* 0x0000000212027825 */ /* 0x004fe200078e0202 */
[----:B------:R-:W-:Y:S01]  /*1f420*/  @!P0 CALL.REL.NOINC `(.L_x_2) ;  /* 0x0000001000008944 */ /* 0x000fe20003c00000 */
[----:B------:R-:W-:Y:S05]  /*1f430*/  BRA `(.L_x_3) ;  /* 0xfffe91d000007947 */ /* 0x000fea000383ffff */
.L_x_2:
[----:B-----5:R1:W-:Y:S04]  /*1f440*/  STL [R1+0x8e0], R26 ;  /* 0x0008e01a01007387 */ /* 0x0203e80000100800 */
[----:B-1----:R-:W2:Y:S04]  /*1f450*/  LDL.LU R26, [R1+0x2dc] ;  /* 0x0002dc00011a7983 */ /* 0x002ea80000300800 */
[----:B--2---:R1:W-:Y:S04]  /*1f460*/  STL [R1+0x8e8], R26 ;  /* 0x0008e81a01007387 */ /* 0x0043e80000100800 */
        /* <DEDUP_REMOVED lines=30> */
[----:B------:R2:W-:Y:S01]  /*1f650*/  STL [R1+0x8dc], R27 ;  /* 0x0008dc1b01007387 */ /* 0x0005e20000100800 */
[----:B-1----:R-:W-:-:S03]  /*1f660*/  IMAD.MOV.U32 R26, RZ, RZ, R16 ;  /* 0x000000ffff1a7224 */ /* 0x002fc600078e0010 */
[----:B--2---:R-:W2:Y:S04]  /*1f670*/  LDL.LU R27, [R1+0x2ec] ;  /* 0x0002ec00011b7983 */ /* 0x004ea80000300800 */
        /* <DEDUP_REMOVED lines=36> */
[----:B------:R1:W-:Y:S04]  /*1f8c0*/  STL [R1+0x8d4], R24 ;  /* 0x0008d41801007387 */ /* 0x0003e80000100800 */
[----:B-1----:R-:W3:Y:S04]  /*1f8d0*/  LDL.LU R24, [R1+0x30c] ;  /* 0x00030c0001187983 */ /* 0x002ee80000300800 */
[----:B------:R-:W4:Y:S04]  /*1f8e0*/  LDL.LU R28, [R1+0x2c8] ;  /* 0x0002c800011c7983 */ /* 0x000f280000300800 */
[----:B------:R-:W4:Y:S04]  /*1f8f0*/  LDL.LU R29, [R1+0x2d8] ;  /* 0x0002d800011d7983 */ /* 0x000f280000300800 */
[----:B------:R-:W2:Y:S04]  /*1f900*/  LDL.LU R2, [R1+0x2e8] ;  /* 0x0002e80001027983 */ /* 0x000ea80000300800 */
[----:B------:R-:W2:Y:S04]  /*1f910*/  LDL.LU R3, [R1+0x2f8] ;  /* 0x0002f80001037983 */ /* 0x000ea80000300800 */
[----:B0-----:R-:W2:Y:S04]  /*1f920*/  LDL.LU R6, [R1+0x308] ;  /* 0x0003080001067983 */ /* 0x001ea80000300800 */
[----:B------:R-:W2:Y:S04]  /*1f930*/  LDL.LU R7, [R1+0x318] ;  /* 0x0003180001077983 */ /* 0x000ea80000300800 */
        /* <DEDUP_REMOVED lines=14> */
[----:B------:R-:W2:Y:S01]  /*1fa20*/  LDL.LU R20, [R1+0x300] ;  /* 0x0003000001147983 */ /* 0x000ea20000300800 */
[----:B------:R-:W-:-:S03]  /*1fa30*/  F2FP.BF16.PACK_AB R26, R27, R26 ;  /* 0x0000001a1b1a723e */ /* 0x000fc600000010ff */
[----:B------:R-:W2:Y:S04]  /*1fa40*/  LDL.LU R21, [R1+0x310] ;  /* 0x0003100001157983 */ /* 0x000ea80000300800 */
[----:B------:R0:W-:Y:S04]  /*1fa50*/  STL [R1+0x854], R23 ;  /* 0x0008541701007387 */ /* 0x0001e80000100800 */
[----:B0-----:R-:W2:Y:S04]  /*1fa60*/  LDL.LU R23, [R1+0x32c] ;  /* 0x00032c0001177983 */ /* 0x001ea80000300800 */
[----:B------:R0:W-:Y:S04]  /*1fa70*/  STL [R1+0x850], R22 ;  /* 0x0008501601007387 */ /* 0x0001e80000100800 */
[----:B0-----:R-:W2:Y:S04]  /*1fa80*/  LDL.LU R22, [R1+0x14c] ;  /* 0x00014c0001167983 */ /* 0x001ea80000300800 */
[----:B------:R0:W-:Y:S04]  /*1fa90*/  STL [R1+0x848], R0 ;  /* 0x0008480001007387 */ /* 0x0001e80000100800 */
[----:B0-----:R-:W3:Y:S04]  /*1faa0*/  LDL.LU R0, [R1+0x31c] ;  /* 0x00031c0001007983 */ /* 0x001ee80000300800 */
[----:B------:R-:W2:Y:S04]  /*1fab0*/  LDL.LU R27, [R1+0x964] ;  /* 0x00096400011b7983 */ /* 0x000ea80000300800 */
[----:B------:R0:W-:Y:S04]  /*1fac0*/  STL [R1+0x9c], R26 ;  /* 0x00009c1a01007387 */ /* 0x0001e80000100800 */
[----:B0-----:R-:W2:Y:S02]  /*1fad0*/  LDL.LU R26, [R1+0x960] ;  /* 0x00096000011a7983 */ /* 0x001ea40000300800 */
[----:B--2---:R-:W-:-:S02]  /*1fae0*/  F2FP.BF16.PACK_AB R26, R27, R26 ;  /* 0x0000001a1b1a723e */ /* 0x004fc400000010ff */
        /* <DEDUP_REMOVED lines=60> */
[----:B------:R-:W2:Y:S01]  /*1feb0*/  LDL.LU R27, [R1+0x8e4] ;  /* 0x0008e400011b7983 */ /* 0x000ea20000300800 */
[----:B---3--:R-:W-:-:S03]  /*1fec0*/  F2FP.BF16.PACK_AB R0, R24, R0 ;  /* 0x000000001800723e */ /* 0x008fc600000010ff */
[----:B------:R0:W-:Y:S04]  /*1fed0*/  STL [R1+0x5c], R26 ;  /* 0x00005c1a01007387 */ /* 0x0001e80000100800 */
[----:B0-----:R-:W3:Y:S01]  /*1fee0*/  LDL.LU R26, [R1+0x8e0] ;  /* 0x0008e000011a7983 */ /* 0x001ee20000300800 */
[----:B------:R-:W-:Y:S02]  /*1fef0*/  F2FP.BF16.PACK_AB R2, R2, R3 ;  /* 0x000000030202723e */ /* 0x000fe400000010ff */
[----:B------:R-:W-:Y:S02]  /*1ff00*/  F2FP.BF16.PACK_AB R3, R4, R5 ;  /* 0x000000050403723e */ /* 0x000fe400000010ff */
[----:B--2---:R-:W-:Y:S02]  /*1ff10*/  F2FP.BF16.PACK_AB R25, R27, R25 ;  /* 0x000000191b19723e */ /* 0x004fe400000010ff */
[----:B------:R-:W3:Y:S04]  /*1ff20*/  LDL.LU R27, [R1+0x8dc] ;  /* 0x0008dc00011b7983 */ /* 0x000ee80000300800 */
[----:B------:R0:W-:Y:S04]  /*1ff30*/  STL [R1+0x58], R25 ;  /* 0x0000581901007387 */ /* 0x0001e80000100800 */
[----:B0-----:R-:W2:Y:S04]  /*1ff40*/  LDL.LU R25, [R1+0x8d8] ;  /* 0x0008d80001197983 */ /* 0x001ea80000300800 */
[----:B------:R-:W2:Y:S04]  /*1ff50*/  LDL.LU R24, [R1+0x8d4] ;  /* 0x0008d40001187983 */ /* 0x000ea80000300800 */
[----:B------:R0:W-:Y:S02]  /*1ff60*/  STL [R1+0x54], R0 ;  /* 0x0000540001007387 */ /* 0x0001e40000100800 */
[----:B0-----:R-:W-:-:S02]  /*1ff70*/  F2FP.BF16.PACK_AB R0, R22, R23 ;  /* 0x000000171600723e */ /* 0x001fc400000010ff */
[----:B----4-:R-:W-:-:S03]  /*1ff80*/  F2FP.BF16.PACK_AB R22, R28, R29 ;  /* 0x0000001d1c16723e */ /* 0x010fc600000010ff */
[----:B------:R0:W-:Y:S04]  /*1ff90*/  STL [R1+0x50], R0 ;  /* 0x0000500001007387 */ /* 0x0001e80000100800 */
[----:B------:R-:W-:Y:S04]  /*1ffa0*/  STL [R1+0x4c], R22 ;  /* 0x00004c1601007387 */ /* 0x000fe80000100800 */
[----:B------:R1:W-:Y:S01]  /*1ffb0*/  STL [R1+0x48], R2 ;  /* 0x0000480201007387 */ /* 0x0003e20000100800 */
[----:B0-----:R-:W-:-:S05]  /*1ffc0*/  F2FP.BF16.PACK_AB R0, R6, R7 ;  /* 0x000000070600723e */ /* 0x001fca00000010ff */
[----:B------:R0:W-:Y:S01]  /*1ffd0*/  STL [R1+0x44], R0 ;  /* 0x0000440001007387 */ /* 0x0001e20000100800 */
[----:B-1----:R-:W-:-:S03]  /*1ffe0*/  F2FP.BF16.PACK_AB R2, R8, R9 ;  /* 0x000000090802723e */ /* 0x002fc600000010ff */
[----:B------:R1:W-:Y:S04]  /*1fff0*/  STL [R1+0x40], R3 ;  /* 0x0000400301007387 */ /* 0x0003e80000100800 */
[----:B------:R4:W-:Y:S01]  /*20000*/  STL [R1+0x3c], R2 ;  /* 0x00003c0201007387 */ /* 0x0009e20000100800 */
[----:B0-----:R-:W-:Y:S02]  /*20010*/  F2FP.BF16.PACK_AB R0, R12, R13 ;  /* 0x0000000d0c00723e */ /* 0x001fe400000010ff */
[----:B-1----:R-:W-:-:S03]  /*20020*/  F2FP.BF16.PACK_AB R3, R14, R15 ;  /* 0x0000000f0e03723e */ /* 0x002fc600000010ff */
[----:B------:R0:W-:Y:S01]  /*20030*/  STL [R1+0x38], R0 ;  /* 0x0000380001007387 */ /* 0x0001e20000100800 */
[----:B----4-:R-:W-:-:S03]  /*20040*/  F2FP.BF16.PACK_AB R2, R10, R11 ;  /* 0x0000000b0a02723e */ /* 0x010fc600000010ff */
[----:B------:R1:W-:Y:S04]  /*20050*/  STL [R1+0x34], R3 ;  /* 0x0000340301007387 */ /* 0x0003e80000100800 */
[----:B------:R4:W-:Y:S01]  /*20060*/  STL [R1+0x30], R2 ;  /* 0x0000300201007387 */ /* 0x0009e20000100800 */
[----:B0-----:R-:W-:Y:S02]  /*20070*/  F2FP.BF16.PACK_AB R0, R16, R17 ;  /* 0x000000111000723e */ /* 0x001fe400000010ff */
[----:B-1----:R-:W-:-:S03]  /*20080*/  F2FP.BF16.PACK_AB R3, R18, R19 ;  /* 0x000000131203723e */ /* 0x002fc600000010ff */
[----:B------:R3:W-:Y:S01]  /*20090*/  STL [R1+0x2c], R0 ;  /* 0x00002c0001007387 */ /* 0x0007e20000100800 */
[----:B----4-:R-:W-:-:S03]  /*200a0*/  F2FP.BF16.PACK_AB R2, R20, R21 ;  /* 0x000000151402723e */ /* 0x010fc600000010ff */
[----:B------:R-:W-:Y:S04]  /*200b0*/  STL [R1+0x28], R3 ;  /* 0x0000280301007387 */ /* 0x000fe80000100800 */
[----:B------:R-:W4:Y:S04]  /*200c0*/  LDL.LU R7, [R1+0x174] ;  /* 0x0001740001077983 */ /* 0x000f280000300800 */
[----:B------:R-:W-:Y:S01]  /*200d0*/  STL [R1+0x24], R2 ;  /* 0x0000240201007387 */ /* 0x000fe20000100800 */
[----:B---3--:R-:W-:-:S03]  /*200e0*/  F2FP.BF16.PACK_AB R0, R27, R26 ;  /* 0x0000001a1b00723e */ /* 0x008fc600000010ff */
[----:B----4-:R0:W-:Y:S04]  /*200f0*/  STL [R1+0x894], R7 ;  /* 0x0008940701007387 */ /* 0x0101e80000100800 */
[----:B------:R-:W-:Y:S04]  /*20100*/  STL [R1+0x20], R0 ;  /* 0x0000200001007387 */ /* 0x000fe80000100800 */
[----:B0-----:R-:W3:Y:S04]  /*20110*/  LDL.LU R7, [R1+0x388] ;  /* 0x0003880001077983 */ /* 0x001ee80000300800 */
[----:B---3--:R0:W-:Y:S04]  /*20120*/  STL [R1+0x89c], R7 ;  /* 0x00089c0701007387 */ /* 0x0081e80000100800 */
        /* <DEDUP_REMOVED lines=11> */
[----:B---3--:R-:W-:Y:S04]  /*201e0*/  STL [R1+0x8cc], R7 ;  /* 0x0008cc0701007387 */ /* 0x008fe80000100800 */
[----:B------:R-:W3:Y:S04]  /*201f0*/  LDL.LU R6, [R1+0x344] ;  /* 0x0003440001067983 */ /* 0x000ee80000300800 */
        /* <DEDUP_REMOVED lines=20> */
[----:B------:R-:W4:Y:S04]  /*20340*/  LDL.LU R4, [R1+0x384] ;  /* 0x0003840001047983 */ /* 0x000f280000300800 */
[----:B----4-:R0:W-:Y:S04]  /*20350*/  STL [R1+0x888], R4 ;  /* 0x0008880401007387 */ /* 0x0101e80000100800 */
[----:B0-----:R-:W4:Y:S04]  /*20360*/  LDL.LU R4, [R1+0x354] ;  /* 0x0003540001047983 */ /* 0x001f280000300800 */
[----:B------:R-:W2:Y:S04]  /*20370*/  LDL.LU R11, [R1+0x170] ;  /* 0x00017000010b7983 */ /* 0x000ea80000300800 */
[----:B--2---:R0:W-:Y:S04]  /*20380*/  STL [R1+0x884], R11 ;  /* 0x0008840b01007387 */ /* 0x0041e80000100800 */
[----:B0-----:R-:W2:Y:S04]  /*20390*/  LDL.LU R11, [R1+0x374] ;  /* 0x00037400010b7983 */ /* 0x001ea80000300800 */
        /* <DEDUP_REMOVED lines=34> */
[----:B------:R-:W2:Y:S04]  /*205c0*/  LDL.LU R22, [R1+0x394] ;  /* 0x0003940001167983 */ /* 0x000ea80000300800 */
[----:B------:R-:W2:Y:S01]  /*205d0*/  LDL.LU R0, [R1+0x3d4] ;  /* 0x0003d40001007983 */ /* 0x000ea20000300800 */
[----:B------:R-:W-:-:S02]  /*205e0*/  IMAD.MOV.U32 R7, RZ, RZ, R25 ;  /* 0x000000ffff077224 */ /* 0x000fc400078e0019 */
[----:B------:R-:W-:-:S05]  /*205f0*/  IMAD.MOV.U32 R6, RZ, RZ, R24 ;  /* 0x000000ffff067224 */ /* 0x000fca00078e0018 */
[----:B------:R-:W-:Y:S01]  /*20600*/  F2FP.BF16.PACK_AB R7, R6, R7 ;  /* 0x000000070607723e */ /* 0x000fe200000010ff */
[----:B--2---:R0:W-:Y:S04]  /*20610*/  STL [R1+0x84c], R0 ;  /* 0x00084c0001007387 */ /* 0x0041e80000100800 */
        /* <DEDUP_REMOVED lines=40> */
[----:B------:R0:W-:Y:S04]  /*208a0*/  STL [R1], R7 ;  /* 0x0000000701007387 */ /* 0x0001e80000100800 */
[----:B0-----:R-:W2:Y:S02]  /*208b0*/  LDL.LU R7, [R1+0x894] ;  /* 0x0008940001077983 */ /* 0x001ea40000300800 */
[----:B--2---:R-:W-:-:S02]  /*208c0*/  F2FP.BF16.PACK_AB R7, R6, R7 ;  /* 0x000000070607723e */ /* 0x004fc400000010ff */
[----:B------:R-:W3:Y:S02]  /*208d0*/  LDL.LU R6, [R1+0x890] ;  /* 0x0008900001067983 */ /* 0x000ee40000300800 */
[----:B---3--:R-:W-:Y:S02]  /*208e0*/  F2FP.BF16.PACK_AB R6, R5, R6 ;  /* 0x000000060506723e */ /* 0x008fe400000010ff */
[----:B------:R-:W4:Y:S02]  /*208f0*/  LDL.LU R5, [R1+0x88c] ;  /* 0x00088c0001057983 */ /* 0x000f240000300800 */
[----:B----4-:R-:W-:Y:S02]  /*20900*/  F2FP.BF16.PACK_AB R5, R4, R5 ;  /* 0x000000050405723e */ /* 0x010fe400000010ff */
[----:B------:R-:W2:Y:S02]  /*20910*/  LDL.LU R4, [R1+0x888] ;  /* 0x0008880001047983 */ /* 0x000ea40000300800 */
[----:B--2---:R-:W-:-:S02]  /*20920*/  F2FP.BF16.PACK_AB R4, R11, R4 ;  /* 0x000000040b04723e */ /* 0x004fc400000010ff */
[----:B------:R-:W2:Y:S02]  /*20930*/  LDL.LU R11, [R1+0x884] ;  /* 0x00088400010b7983 */ /* 0x000ea40000300800 */
[----:B--2---:R-:W-:Y:S02]  /*20940*/  F2FP.BF16.PACK_AB R11, R10, R11 ;  /* 0x0000000b0a0b723e */ /* 0x004fe400000010ff */
[----:B------:R-:W2:Y:S02]  /*20950*/  LDL.LU R10, [R1+0x880] ;  /* 0x00088000010a7983 */ /* 0x000ea40000300800 */
[----:B--2---:R-:W-:Y:S02]  /*20960*/  F2FP.BF16.PACK_AB R10, R9, R10 ;  /* 0x0000000a090a723e */ /* 0x004fe400000010ff */
        /* <DEDUP_REMOVED lines=26> */
[----:B------:R-:W2:Y:S01]  /*20b10*/  LDL.LU R0, [R1+0x848] ;  /* 0x0008480001007983 */ /* 0x000ea20000300800 */
[----:B------:R-:W-:Y:S02]  /*20b20*/  F2FP.BF16.PACK_AB R20, R28, R20 ;  /* 0x000000141c14723e */ /* 0x000fe400000010ff */
[----:B------:R-:W-:Y:S02]  /*20b30*/  F2FP.BF16.PACK_AB R27, R29, R27 ;  /* 0x0000001b1d1b723e */ /* 0x000fe400000010ff */
[----:B------:R-:W-:Y:S02]  /*20b40*/  F2FP.BF16.PACK_AB R26, R2, R26 ;  /* 0x0000001a021a723e */ /* 0x000fe400000010ff */
[----:B------:R-:W-:Y:S02]  /*20b50*/  F2FP.BF16.PACK_AB R25, R3, R25 ;  /* 0x000000190319723e */ /* 0x000fe400000010ff */
[----:B--2---:R-:W-:Y:S02]  /*20b60*/  F2FP.BF16.PACK_AB R24, R24, R0 ;  /* 0x000000001818723e */ /* 0x004fe400000010ff */
.L_x_1:
[----:B------:R-:W2:Y:S04]  /*20b70*/  LDL.LU R2, [R1+0x648] ;  /* 0x0006480001027983 */ /* 0x000ea80000300800 */
[----:B------:R-:W1:Y:S02]  /*20b80*/  S2R R29, SR_TID.X ;  /* 0x00000000001d7919 */ /* 0x000e640000002100 */
[----:B01----:R-:W-:-:S02]  /*20b90*/  IMAD.SHL.U32 R0, R29, 0x20, RZ ;  /* 0x000000201d007824 */ /* 0x003fc400078e00ff */
[----:B------:R0:W-:Y:S01]  /*20ba0*/  STL [R1+0x87c], R29 ;  /* 0x00087c1d01007387 */ /* 0x0001e20000100800 */
[C---:B------:R-:W-:Y:S02]  /*20bb0*/  IMAD.SHL.U32 R28, R29.reuse, 0x4, RZ ;  /* 0x000000041d1c7824 */ /* 0x040fe400078e00ff */
[----:B------:R-:W-:Y:S01]  /*20bc0*/  IMAD.SHL.U32 R3, R29, 0x1000, RZ ;  /* 0x000010001d037824 */ /* 0x000fe200078e00ff */
[----:B------:R-:W-:-:S04]  /*20bd0*/  LOP3.LUT R0, R0, 0x60, RZ, 0xc0, !PT ;  /* 0x0000006000007812 */ /* 0x000fc800078ec0ff */
[----:B------:R-:W-:Y:S02]  /*20be0*/  LOP3.LUT R3, R3, 0x18000, RZ, 0xc0, !PT ;  /* 0x0001800003037812 */ /* 0x000fe400078ec0ff */
[----:B------:R-:W-:Y:S01]  /*20bf0*/  LOP3.LUT R0, R0, 0x70, R28, 0x78, !PT ;  /* 0x0000007000007812 */ /* 0x000fe200078e781c */
[----:B------:R-:W-:Y:S01]  /*20c00*/  IMAD.SHL.U32 R28, R29, 0x4000, RZ ;  /* 0x000040001d1c7824 */ /* 0x000fe200078e00ff */
[----:B------:R-:W-:Y:S01]  /*20c10*/  BAR.SYNC.DEFER_BLOCKING 0x0 ;  /* 0x0000000000007b1d */ /* 0x000fe20000010000 */
[----:B--2---:R-:W-:-:S04]  /*20c20*/  LOP3.LUT R2, R2, 0x6000, RZ, 0xc0, !PT ;  /* 0x0000600002027812 */ /* 0x004fc800078ec0ff */
[----:B------:R-:W-:Y:S02]  /*20c30*/  IADD3 R0, R0, R3, R2 ;  /* 0x0000000300007210 */ /* 0x000fe40007ffe002 */
[C---:B------:R-:W-:Y:S02]  /*20c40*/  LOP3.LUT R3, R29.reuse, 0x180, RZ, 0xc0, !PT ;  /* 0x000001801d037812 */ /* 0x040fe400078ec0ff */
[----:B0-----:R-:W-:Y:S02]  /*20c50*/  LOP3.LUT R29, R29, 0x1ff, RZ, 0xc0, !PT ;  /* 0x000001ff1d1d7812 */ /* 0x001fe400078ec0ff */
[----:B------:R-:W-:Y:S01]  /*20c60*/  LOP3.LUT R2, R28, 0x18000, RZ, 0xc0, !PT ;  /* 0x000180001c027812 */ /* 0x000fe200078ec0ff */
[----:B------:R-:W-:-:S04]  /*20c70*/  IMAD R0, R3, 0x2, R0 ;  /* 0x0000000203007824 */ /* 0x000fc800078e0200 */
[----:B------:R-:W-:Y:S01]  /*20c80*/  IMAD R2, R29, 0x10, R2 ;  /* 0x000000101d027824 */ /* 0x000fe200078e0202 */
[----:B------:R0:W-:Y:S04]  /*20c90*/  STS.128 [R0], R24 ;  /* 0x0000001800007388 */ /* 0x0001e80000000c00 */
        /* <DEDUP_REMOVED lines=22> */
[----:B------:R-:W-:Y:S04]  /*20e00*/  STS.128 [R0+0x1000], R20 ;  /* 0x0010001400007388 */ /* 0x000fe80000000c00 */
[----:B------:R-:W-:Y:S04]  /*20e10*/  STS.128 [R0+0x80], R16 ;  /* 0x0000801000007388 */ /* 0x000fe80000000c00 */
[----:B---3--:R-:W-:Y:S04]  /*20e20*/  STL.64 [R1+0x8d0], R26 ;  /* 0x0008d01a01007387 */ /* 0x008fe80000100a00 */
[----:B--2---:R0:W-:Y:S04]  /*20e30*/  STL.64 [R1+0x8c8], R24 ;  /* 0x0008c81801007387 */ /* 0x0041e80000100a00 */
[----:B0-----:R-:W2:Y:S04]  /*20e40*/  LDL.LU R24, [R1] ;  /* 0x0000000001187983 */ /* 0x001ea80000300800 */
[----:B------:R-:W2:Y:S04]  /*20e50*/  LDL.LU R25, [R1+0x4] ;  /* 0x0000040001197983 */ /* 0x000ea80000300800 */
[----:B------:R-:W2:Y:S04]  /*20e60*/  LDL.LU R26, [R1+0x8] ;  /* 0x00000800011a7983 */ /* 0x000ea80000300800 */
[----:B------:R-:W2:Y:S04]  /*20e70*/  LDL.LU R27, [R1+0xc] ;  /* 0x00000c00011b7983 */ /* 0x000ea80000300800 */
[----:B------:R-:W3:Y:S04]  /*20e80*/  LDL.LU R20, [R1+0x30] ;  /* 0x0000300001147983 */ /* 0x000ee80000300800 */
[----:B------:R-:W3:Y:S04]  /*20e90*/  LDL.LU R21, [R1+0x34] ;  /* 0x0000340001157983 */ /* 0x000ee80000300800 */
[----:B------:R-:W3:Y:S04]  /*20ea0*/  LDL.LU R22, [R1+0x38] ;  /* 0x0000380001167983 */ /* 0x000ee80000300800 */
[----:B------:R-:W3:Y:S04]  /*20eb0*/  LDL.LU R23, [R1+0x3c] ;  /* 0x00003c0001177983 */ /* 0x000ee80000300800 */
[----:B------:R-:W4:Y:S04]  /*20ec0*/  LDL.LU R16, [R1+0x80] ;  /* 0x0000800001107983 */ /* 0x000f280000300800 */
[----:B------:R-:W4:Y:S04]  /*20ed0*/  LDL.LU R17, [R1+0x84] ;  /* 0x0000840001117983 */ /* 0x000f280000300800 */
[----:B------:R-:W4:Y:S04]  /*20ee0*/  LDL.LU R18, [R1+0x88] ;  /* 0x0000880001127983 */ /* 0x000f280000300800 */
[----:B------:R-:W4:Y:S04]  /*20ef0*/  LDL.LU R19, [R1+0x8c] ;  /* 0x00008c0001137983 */ /* 0x000f280000300800 */
[----:B------:R0:W-:Y:S04]  /*20f00*/  STS.128 [R0+0x1080], R12 ;  /* 0x0010800c00007388 */ /* 0x0001e80000000c00 */
[----:B------:R1:W-:Y:S04]  /*20f10*/  STS.128 [R0+0x400], R8 ;  /* 0x0004000800007388 */ /* 0x0003e80000000c00 */
[----:B------:R5:W-:Y:S04]  /*20f20*/  STS.128 [R0+0x1400], R4 ;  /* 0x0014000400007388 */ /* 0x000be80000000c00 */
[----:B0-----:R-:W3:Y:S04]  /*20f30*/  LDL.LU R12, [R1+0x70] ;  /* 0x00007000010c7983 */ /* 0x001ee80000300800 */
[----:B------:R-:W3:Y:S04]  /*20f40*/  LDL.LU R13, [R1+0x74] ;  /* 0x00007400010d7983 */ /* 0x000ee80000300800 */
[----:B------:R-:W3:Y:S04]  /*20f50*/  LDL.LU R14, [R1+0x78] ;  /* 0x00007800010e7983 */ /* 0x000ee80000300800 */
[----:B------:R-:W3:Y:S04]  /*20f60*/  LDL.LU R15, [R1+0x7c] ;  /* 0x00007c00010f7983 */ /* 0x000ee80000300800 */
[----:B-1----:R-:W3:Y:S04]  /*20f70*/  LDL.LU R8, [R1+0x60] ;  /* 0x0000600001087983 */ /* 0x002ee80000300800 */
[----:B------:R-:W3:Y:S04]  /*20f80*/  LDL.LU R9, [R1+0x64] ;  /* 0x0000640001097983 */ /* 0x000ee80000300800 */
[----:B------:R-:W3:Y:S04]  /*20f90*/  LDL.LU R10, [R1+0x68] ;  /* 0x00006800010a7983 */ /* 0x000ee80000300800 */
[----:B------:R-:W3:Y:S04]  /*20fa0*/  LDL.LU R11, [R1+0x6c] ;  /* 0x00006c00010b7983 */ /* 0x000ee80000300800 */
[----:B-----5:R-:W5:Y:S04]  /*20fb0*/  LDL.LU R4, [R1+0x50] ;  /* 0x0000500001047983 */ /* 0x020f680000300800 */
[----:B------:R-:W5:Y:S04]  /*20fc0*/  LDL.LU R5, [R1+0x54] ;  /* 0x0000540001057983 */ /* 0x000f680000300800 */
[----:B------:R-:W5:Y:S04]  /*20fd0*/  LDL.LU R6, [R1+0x58] ;  /* 0x0000580001067983 */ /* 0x000f680000300800 */
[----:B------:R-:W5:Y:S04]  /*20fe0*/  LDL.LU R7, [R1+0x5c] ;  /* 0x00005c0001077983 */ /* 0x000f680000300800 */
[----:B--2---:R0:W-:Y:S04]  /*20ff0*/  STS.128 [R0+0x480], R24 ;  /* 0x0004801800007388 */ /* 0x0041e80000000c00 */
[----:B0-----:R-:W2:Y:S04]  /*21000*/  LDL.LU.64 R26, [R1+0x8d0] ;  /* 0x0008d000011a7983 */ /* 0x001ea80000300a00 */
[----:B------:R-:W2:Y:S04]  /*21010*/  LDL.LU.64 R24, [R1+0x8c8] ;  /* 0x0008c80001187983 */ /* 0x000ea80000300a00 */
[----:B--2---:R0:W-:Y:S04]  /*21020*/  STS.128 [R0+0x1480], R24 ;  /* 0x0014801800007388 */ /* 0x0041e80000000c00 */
[----:B0-----:R-:W2:Y:S04]  /*21030*/  LDL.LU.64 R26, [R1+0x8c0] ;  /* 0x0008c000011a7983 */ /* 0x001ea80000300a00 */
[----:B------:R-:W2:Y:S04]  /*21040*/  LDL.LU.64 R24, [R1+0x8b8] ;  /* 0x0008b80001187983 */ /* 0x000ea80000300a00 */
[----:B--2---:R0:W-:Y:S04]  /*21050*/  STS.128 [R0+0x800], R24 ;  /* 0x0008001800007388 */ /* 0x0041e80000000c00 */
[----:B0-----:R-:W2:Y:S04]  /*21060*/  LDL.LU.64 R26, [R1+0x8b0] ;  /* 0x0008b000011a7983 */ /* 0x001ea80000300a00 */
[----:B------:R-:W2:Y:S04]  /*21070*/  LDL.LU.64 R24, [R1+0x8a8] ;  /* 0x0008a80001187983 */ /* 0x000ea80000300a00 */
[----:B---3--:R0:W-:Y:S04]  /*21080*/  STS.128 [R0+0x1800], R20 ;  /* 0x0018001400007388 */ /* 0x0081e80000000c00 */
[----:B0-----:R-:W3:Y:S04]  /*21090*/  LDL R21, [R1+0x424] ;  /* 0x0004240001157983 */ /* 0x001ee80000100800 */
[----:B--2---:R0:W-:Y:S04]  /*210a0*/  STS.128 [R0+0x880], R24 ;  /* 0x0008801800007388 */ /* 0x0041e80000000c00 */
[----:B0-----:R-:W2:Y:S04]  /*210b0*/  LDL.LU.64 R26, [R1+0x8a0] ;  /* 0x0008a000011a7983 */ /* 0x001ea80000300a00 */
[----:B------:R-:W2:Y:S04]  /*210c0*/  LDL.LU.64 R24, [R1+0x898] ;  /* 0x0008980001187983 */ /* 0x000ea80000300a00 */
[----:B------:R-:W3:Y:S04]  /*210d0*/  LDL.LU R3, [R1+0x644] ;  /* 0x0006440001037983 */ /* 0x000ee80000300800 */
[----:B-----5:R-:W-:Y:S04]  /*210e0*/  STS.128 [R0+0x1880], R4 ;  /* 0x0018800400007388 */ /* 0x020fe80000000c00 */
[----:B------:R0:W-:Y:S04]  /*210f0*/  STS.128 [R0+0xc00], R8 ;  /* 0x000c000800007388 */ /* 0x0001e80000000c00 */
[----:B------:R-:W-:Y:S04]  /*21100*/  STS.128 [R0+0x1c00], R12 ;  /* 0x001c000c00007388 */ /* 0x000fe80000000c00 */
[----:B----4-:R1:W-:Y:S01]  /*21110*/  STS.128 [R0+0xc80], R16 ;  /* 0x000c801000007388 */ /* 0x0103e20000000c00 */
[----:B0-----:R-:W-:-:S02]  /*21120*/  LOP3.LUT R8, R2, 0x20, RZ, 0x3c, !PT ;  /* 0x0000002002087812 */ /* 0x001fc400078e3cff */
[C---:B-1----:R-:W-:Y:S02]  /*21130*/  LOP3.LUT R17, R2.reuse, 0x40, RZ, 0x3c, !PT ;  /* 0x0000004002117812 */ /* 0x042fe400078e3cff */
[----:B------:R-:W-:Y:S01]  /*21140*/  LOP3.LUT R16, R2, 0x60, RZ, 0x3c, !PT ;  /* 0x0000006002107812 */ /* 0x000fe200078e3cff */
[----:B------:R-:W0:Y:S02]  /*21150*/  S2R R29, SR_TID.X ;  /* 0x00000000001d7919 */ /* 0x000e240000002100 */
[----:B0-----:R-:W-:Y:S02]  /*21160*/  SHF.R.U32.HI R28, RZ, 0x8, R29 ;  /* 0x00000008ff1c7819 */ /* 0x001fe4000001161d */
[----:B--2---:R-:W-:Y:S04]  /*21170*/  STS.128 [R0+0x1c80], R24 ;  /* 0x001c801800007388 */ /* 0x004fe80000000c00 */
[----:B------:R-:W-:Y:S06]  /*21180*/  BAR.SYNC.DEFER_BLOCKING 0x0 ;  /* 0x0000000000007b1d */ /* 0x000fec0000010000 */
[----:B------:R-:W0:Y:S04]  /*21190*/  LDS.128 R4, [R2] ;  /* 0x0000000002047984 */ /* 0x000e280000000c00 */
[----:B------:R-:W-:Y:S04]  /*211a0*/  LDS.128 R24, [R16] ;  /* 0x0000000010187984 */ /* 0x000fe80000000c00 */
[----:B0-----:R-:W-:Y:S01]  /*211b0*/  STL.64 [R1+0x70], R4 ;  /* 0x0000700401007387 */ /* 0x001fe20000100a00 */
[----:B------:R-:W-:-:S03]  /*211c0*/  IMAD.MOV.U32 R14, RZ, RZ, R4 ;  /* 0x000000ffff0e7224 */ /* 0x000fc600078e0004 */
[----:B------:R-:W-:Y:S04]  /*211d0*/  STL.64 [R1+0x78], R6 ;  /* 0x0000780601007387 */ /* 0x000fe80000100a00 */
[----:B------:R-:W0:Y:S04]  /*211e0*/  LDS.128 R4, [R8] ;  /* 0x0000000008047984 */ /* 0x000e280000000c00 */
[----:B0-----:R-:W-:Y:S01]  /*211f0*/  STL.64 [R1+0x50], R4 ;  /* 0x0000500401007387 */ /* 0x001fe20000100a00 */
[----:B------:R-:W-:-:S03]  /*21200*/  IMAD.MOV.U32 R10, RZ, RZ, R4 ;  /* 0x000000ffff0a7224 */ /* 0x000fc600078e0004 */
[----:B------:R-:W-:Y:S04]  /*21210*/  STL.64 [R1+0x58], R6 ;  /* 0x0000580601007387 */ /* 0x000fe80000100a00 */
[----:B------:R-:W0:Y:S01]  /*21220*/  LDS.128 R4, [R17] ;  /* 0x0000000011047984 */ /* 0x000e220000000c00 */
[----:B------:R-:W-:-:S03]  /*21230*/  IMAD.MOV.U32 R15, RZ, RZ, R24 ;  /* 0x000000ffff0f7224 */ /* 0x000fc600078e0018 */
[----:B0-----:R-:W-:Y:S04]  /*21240*/  STL.64 [R1+0x80], R4 ;  /* 0x0000800401007387 */ /* 0x001fe80000100a00 */
[----:B------:R-:W-:Y:S04]  /*21250*/  STL.64 [R1+0x88], R6 ;  /* 0x0000880601007387 */ /* 0x000fe80000100a00 */
[----:B------:R-:W-:Y:S04]  /*21260*/  STL.64 [R1+0x90], R24 ;  /* 0x0000901801007387 */ /* 0x000fe80000100a00 */
[----:B------:R-:W-:Y:S04]  /*21270*/  STL.64 [R1+0x98], R26 ;  /* 0x0000981a01007387 */ /* 0x000fe80000100a00 */
[----:B------:R-:W0:Y:S04]  /*21280*/  LDS.128 R24, [R2+0x2000] ;  /* 0x0020000002187984 */ /* 0x000e280000000c00 */
[----:B0-----:R-:W-:Y:S01]  /*21290*/  STL.64 [R1+0xb0], R24 ;  /* 0x0000b01801007387 */ /* 0x001fe20000100a00 */
[----:B------:R-:W-:-:S03]  /*212a0*/  IMAD.MOV.U32 R13, RZ, RZ, R24 ;  /* 0x000000ffff0d7224 */ /* 0x000fc600078e0018 */
[----:B------:R-:W-:Y:S04]  /*212b0*/  STL.64 [R1+0xb8], R26 ;  /* 0x0000b81a01007387 */ /* 0x000fe80000100a00 */
[----:B------:R-:W0:Y:S01]  /*212c0*/  LDS.128 R24, [R8+0x2000] ;  /* 0x0020000008187984 */ /* 0x000e220000000c00 */
[----:B------:R-:W-:Y:S01]  /*212d0*/  SGXT.U32 R28, R28, 0x1 ;  /* 0x000000011c1c781a */ /* 0x000fe20000000000 */
[----:B------:R-:W-:Y:S01]  /*212e0*/  IMAD.MOV.U32 R11, RZ, RZ, R4 ;  /* 0x000000ffff0b7224 */ /* 0x000fe200078e0004 */
[C---:B---3--:R-:W-:Y:S01]  /*212f0*/  ISETP.GE.AND P0, PT, R3.reuse, c[0x0][0x178], PT ;  /* 0x00005e0003007a0c */ /* 0x048fe20003f06270 */
[----:B------:R-:W-:Y:S01]  /*21300*/  IMAD R4, R3, c[0x0][0x194], RZ ;  /* 0x0000650003047a24 */ /* 0x000fe200078e02ff */
[----:B------:R-:W-:-:S04]  /*21310*/  LOP3.LUT R5, R21, R28, RZ, 0xfc, !PT ;  /* 0x0000001c15057212 */ /* 0x000fc800078efcff */
[C---:B------:R-:W-:Y:S01]  /*21320*/  ISETP.LT.AND P1, PT, R5.reuse, c[0x0][0x17c], !P0 ;  /* 0x00005f0005007a0c */ /* 0x040fe20004721270 */
[----:B------:R-:W-:Y:S01]  /*21330*/  IMAD R5, R5, c[0x0][0x198], RZ ;  /* 0x0000660005057a24 */ /* 0x000fe200078e02ff */
[C---:B------:R-:W-:Y:S01]  /*21340*/  LEA R3, P2, R4.reuse, c[0x0][0x170], 0x1 ;  /* 0x00005c0004037a11 */ /* 0x040fe200078408ff */
[----:B0-----:R-:W-:Y:S01]  /*21350*/  STL [R1+0xa0], R24 ;  /* 0x0000a01801007387 */ /* 0x001fe20000100800 */
[----:B------:R-:W-:Y:S02]  /*21360*/  IMAD.MOV.U32 R12, RZ, RZ, R24 ;  /* 0x000000ffff0c7224 */ /* 0x000fe400078e0018 */
[----:B------:R-:W-:Y:S01]  /*21370*/  IMAD.MOV.U32 R29, RZ, RZ, R25 ;  /* 0x000000ffff1d7224 */ /* 0x000fe200078e0019 */
[----:B------:R-:W-:Y:S04]  /*21380*/  STL.64 [R1+0xa8], R26 ;  /* 0x0000a81a01007387 */ /* 0x000fe80000100a00 */
[----:B------:R-:W0:Y:S01]  /*21390*/  LDS.128 R24, [R17+0x2000] ;  /* 0x0020000011187984 */ /* 0x000e220000000c00 */
[----:B------:R-:W-:-:S02]  /*213a0*/  LEA.HI.X.SX32 R0, R4, c[0x0][0x174], 0x1, P2 ;  /* 0x00005d0004007a11 */ /* 0x000fc400010f0eff */
[----:B------:R-:W-:-:S04]  /*213b0*/  LEA R4, P2, R5, R3, 0x1 ;  /* 0x0000000305047211 */ /* 0x000fc800078408ff */
[----:B------:R-:W-:Y:S01]  /*213c0*/  LEA.HI.X.SX32 R5, R5, R0, 0x1, P2 ;  /* 0x0000000005057211 */ /* 0x000fe200010f0eff */
[----:B------:R-:W-:Y:S04]  /*213d0*/  STL [R1+0x880], R29 ;  /* 0x0008801d01007387 */ /* 0x000fe80000100800 */
[----:B------:R1:W-:Y:S04]  /*213e0*/  @P1 STG.E.U16 [R4.64], R14 ;  /* 0x0000000e04001986 */ /* 0x0003e8000c101506 */
[----:B0-----:R-:W-:Y:S01]  /*213f0*/  STL.64 [R1+0x30], R24 ;  /* 0x0000301801007387 */ /* 0x001fe20000100a00 */
[----:B-1----:R-:W-:-:S03]  /*21400*/  IMAD.MOV.U32 R14, RZ, RZ, R24 ;  /* 0x000000ffff0e7224 */ /* 0x002fc600078e0018 */
[----:B------:R-:W-:Y:S04]  /*21410*/  STL.64 [R1+0x38], R26 ;  /* 0x0000381a01007387 */ /* 0x000fe80000100a00 */
[----:B------:R-:W0:Y:S01]  /*21420*/  LDS.128 R24, [R16+0x2000] ;  /* 0x0020000010187984 */ /* 0x000e220000000c00 */
[----:B------:R-:W-:-:S03]  /*21430*/  LOP3.LUT R7, R21, 0x2, R28, 0xfe, !PT ;  /* 0x0000000215077812 */ /* 0x000fc600078efe1c */
[----:B0-----:R-:W-:Y:S04]  /*21440*/  STL.64 [R1+0x10], R24 ;  /* 0x0000101801007387 */ /* 0x001fe80000100a00 */
[----:B------:R-:W-:Y:S04]  /*21450*/  STL.64 [R1+0x18], R26 ;  /* 0x0000181a01007387 */ /* 0x000fe80000100a00 */
[----:B------:R-:W0:Y:S01]  /*21460*/  LDS.128 R24, [R2+0x4000] ;  /* 0x0040000002187984 */ /* 0x000e220000000c00 */
[C---:B------:R-:W-:Y:S01]  /*21470*/  ISETP.LT.AND P4, PT, R7.reuse, c[0x0][0x17c], !P0 ;  /* 0x00005f0007007a0c */ /* 0x040fe20004781270 */
[----:B------:R-:W-:Y:S01]  /*21480*/  IMAD R7, R7, c[0x0][0x198], RZ ;  /* 0x0000660007077a24 */ /* 0x000fe200078e02ff */
[----:B------:R-:W-:-:S04]  /*21490*/  LOP3.LUT R9, R21, 0x4, R28, 0xfe, !PT ;  /* 0x0000000415097812 */ /* 0x000fc800078efe1c */
[----:B------:R-:W-:Y:S02]  /*214a0*/  LEA R6, P3, R7, R3, 0x1 ;  /* 0x0000000307067211 */ /* 0x000fe400078608ff */
[C---:B------:R-:W-:Y:S01]  /*214b0*/  ISETP.LT.AND P5, PT, R9.reuse, c[0x0][0x17c], !P0 ;  /* 0x00005f0009007a0c */ /* 0x040fe200047a1270 */
[----:B------:R-:W-:Y:S01]  /*214c0*/  IMAD R9, R9, c[0x0][0x198], RZ ;  /* 0x0000660009097a24 */ /* 0x000fe200078e02ff */
[----:B------:R-:W-:-:S04]  /*214d0*/  LEA.HI.X.SX32 R7, R7, R0, 0x1, P3 ;  /* 0x0000000007077211 */ /* 0x000fc800018f0eff */
[C---:B------:R-:W-:Y:S01]  /*214e0*/  LEA R4, P1, R9.reuse, R3, 0x1 ;  /* 0x0000000309047211 */ /* 0x040fe200078208ff */
[----:B------:R1:W-:Y:S03]  /*214f0*/  @P4 STG.E.U16 [R6.64], R10 ;  /* 0x0000000a06004986 */ /* 0x0003e6000c101506 */
[----:B------:R-:W-:Y:S01]  /*21500*/  LEA.HI.X.SX32 R5, R9, R0, 0x1, P1 ;  /* 0x0000000009057211 */ /* 0x000fe200008f0eff */
[----:B0-----:R-:W-:Y:S01]  /*21510*/  STL.64 [R1+0x60], R24 ;  /* 0x0000601801007387 */ /* 0x001fe20000100a00 */
[----:B------:R-:W-:-:S03]  /*21520*/  IMAD.MOV.U32 R20, RZ, RZ, R24 ;  /* 0x000000ffff147224 */ /* 0x000fc600078e0018 */
[----:B------:R-:W-:Y:S04]  /*21530*/  STL.64 [R1+0x68], R26 ;  /* 0x0000681a01007387 */ /* 0x000fe80000100a00 */
[----:B------:R-:W0:Y:S01]  /*21540*/  LDS.128 R24, [R8+0x4000] ;  /* 0x0040000008187984 */ /* 0x000e220000000c00 */
[C-C-:B-1----:R-:W-:Y:S02]  /*21550*/  LOP3.LUT R10, R21.reuse, 0x6, R28.reuse, 0xfe, !PT ;  /* 0x00000006150a7812 */ /* 0x142fe400078efe1c */
[C-C-:B------:R-:W-:Y:S02]  /*21560*/  LOP3.LUT R7, R21.reuse, 0x8, R28.reuse, 0xfe, !PT ;  /* 0x0000000815077812 */ /* 0x140fe400078efe1c */
[C---:B------:R-:W-:Y:S01]  /*21570*/  ISETP.LT.AND P2, PT, R10.reuse, c[0x0][0x17c], !P0 ;  /* 0x00005f000a007a0c */ /* 0x040fe20004741270 */
[----:B------:R-:W-:Y:S01]  /*21580*/  IMAD R10, R10, c[0x0][0x198], RZ ;  /* 0x000066000a0a7a24 */ /* 0x000fe200078e02ff */
[----:B------:R-:W-:Y:S01]  /*21590*/  LOP3.LUT R6, R21, 0xa, R28, 0xfe, !PT ;  /* 0x0000000a15067812 */ /* 0x000fe200078efe1c */
[----:B------:R1:W-:Y:S01]  /*215a0*/  @P5 STG.E.U16 [R4.64], R11 ;  /* 0x0000000b04005986 */ /* 0x0003e2000c101506 */
[C---:B------:R-:W-:Y:S01]  /*215b0*/  ISETP.LT.AND P3, PT, R7.reuse, c[0x0][0x17c], !P0 ;  /* 0x00005f0007007a0c */ /* 0x040fe20004761270 */
[----:B------:R-:W-:Y:S01]  /*215c0*/  IMAD R7, R7, c[0x0][0x198], RZ ;  /* 0x0000660007077a24 */ /* 0x000fe200078e02ff */
[C---:B------:R-:W-:Y:S01]  /*215d0*/  ISETP.LT.AND P1, PT, R6.reuse, c[0x0][0x17c], !P0 ;  /* 0x00005f0006007a0c */ /* 0x040fe20004721270 */
[----:B------:R-:W-:-:S03]  /*215e0*/  IMAD R9, R6, c[0x0][0x198], RZ ;  /* 0x0000660006097a24 */ /* 0x000fc600078e02ff */
[-C--:B------:R-:W-:Y:S02]  /*215f0*/  LEA R6, P5, R7, R3.reuse, 0x1 ;  /* 0x0000000307067211 */ /* 0x080fe400078a08ff */
[----:B-1----:R-:W-:-:S04]  /*21600*/  LEA R4, P4, R10, R3, 0x1 ;  /* 0x000000030a047211 */ /* 0x002fc800078808ff */
[-C--:B------:R-:W-:Y:S02]  /*21610*/  LEA.HI.X.SX32 R5, R10, R0.reuse, 0x1, P4 ;  /* 0x000000000a057211 */ /* 0x080fe400020f0eff */
[----:B------:R-:W-:-:S03]  /*21620*/  LEA.HI.X.SX32 R7, R7, R0, 0x1, P5 ;  /* 0x0000000007077211 */ /* 0x000fc600028f0eff */
[----:B------:R1:W-:Y:S01]  /*21630*/  @P2 STG.E.U16 [R4.64], R15 ;  /* 0x0000000f04002986 */ /* 0x0003e2000c101506 */
[----:B------:R-:W-:-:S03]  /*21640*/  LEA R10, P4, R9, R3, 0x1 ;  /* 0x00000003090a7211 */ /* 0x000fc600078808ff */
[----:B------:R2:W-:Y:S01]  /*21650*/  @P3 STG.E.U16 [R6.64], R13 ;  /* 0x0000000d06003986 */ /* 0x0005e2000c101506 */
[----:B-1----:R-:W-:-:S04]  /*21660*/  LOP3.LUT R5, R21, 0xc, R28, 0xfe, !PT ;  /* 0x0000000c15057812 */ /* 0x002fc800078efe1c */
[C---:B------:R-:W-:Y:S01]  /*21670*/  ISETP.LT.AND P2, PT, R5.reuse, c[0x0][0x17c], !P0 ;  /* 0x00005f0005007a0c */ /* 0x040fe20004741270 */
[----:B------:R-:W-:Y:S01]  /*21680*/  IMAD R5, R5, c[0x0][0x198], RZ ;  /* 0x0000660005057a24 */ /* 0x000fe200078e02ff */
[----:B--2---:R-:W-:Y:S01]  /*21690*/  LOP3.LUT R6, R21, 0xe, R28, 0xfe, !PT ;  /* 0x0000000e15067812 */ /* 0x004fe200078efe1c */
[----:B0-----:R-:W-:Y:S01]  /*216a0*/  IMAD.MOV.U32 R22, RZ, RZ, R24 ;  /* 0x000000ffff167224 */ /* 0x001fe200078e0018 */
[----:B------:R-:W-:Y:S02]  /*216b0*/  LEA.HI.X.SX32 R11, R9, R0, 0x1, P4 ;  /* 0x00000000090b7211 */ /* 0x000fe400020f0eff */
[C---:B------:R-:W-:Y:S01]  /*216c0*/  ISETP.LT.AND P3, PT, R6.reuse, c[0x0][0x17c], !P0 ;  /* 0x00005f0006007a0c */ /* 0x040fe20004761270 */
[----:B------:R-:W-:Y:S01]  /*216d0*/  IMAD R6, R6, c[0x0][0x198], RZ ;  /* 0x0000660006067a24 */ /* 0x000fe200078e02ff */
[----:B------:R-:W-:Y:S01]  /*216e0*/  LEA R4, P4, R5, R3, 0x1 ;  /* 0x0000000305047211 */ /* 0x000fe200078808ff */
[----:B------:R-:W-:Y:S01]  /*216f0*/  STL.64 [R1+0x40], R24 ;  /* 0x0000401801007387 */ /* 0x000fe20000100a00 */
[----:B------:R-:W-:-:S02]  /*21700*/  LOP3.LUT R7, R21, 0x12, R28, 0xfe, !PT ;  /* 0x0000001215077812 */ /* 0x000fc400078efe1c */
[----:B------:R-:W-:Y:S01]  /*21710*/  LEA.HI.X.SX32 R5, R5, R0, 0x1, P4 ;  /* 0x0000000005057211 */ /* 0x000fe200020f0eff */
[----:B------:R-:W-:Y:S01]  /*21720*/  STL.64 [R1+0x48], R26 ;  /* 0x0000481a01007387 */ /* 0x000fe20000100a00 */
[----:B------:R-:W-:-:S03]  /*21730*/  LOP3.LUT R9, R21, 0x10, R28, 0xfe, !PT ;  /* 0x0000001015097812 */ /* 0x000fc600078efe1c */
[----:B------:R0:W-:Y:S04]  /*21740*/  @P1 STG.E.U16 [R10.64], R12 ;  /* 0x0000000c0a001986 */ /* 0x0001e8000c101506 */
[----:B------:R-:W-:Y:S04]  /*21750*/  STL [R1+0x890], R22 ;  /* 0x0008901601007387 */ /* 0x000fe80000100800 */
[----:B------:R-:W1:Y:S04]  /*21760*/  LDS.128 R24, [R17+0x4000] ;  /* 0x0040000011187984 */ /* 0x000e680000000c00 */
[----:B------:R-:W-:Y:S01]  /*21770*/  STL.64 [R1+0x888], R20 ;  /* 0x0008881401007387 */ /* 0x000fe20000100a00 */
[----:B0-----:R-:W-:-:S03]  /*21780*/  LEA R12, P5, R6, R3, 0x1 ;  /* 0x00000003060c7211 */ /* 0x001fc600078a08ff */
[----:B------:R-:W0:Y:S01]  /*21790*/  LDS.128 R20, [R16+0x4000] ;  /* 0x0040000010147984 */ /* 0x000e220000000c00 */
[C---:B------:R-:W-:Y:S01]  /*217a0*/  ISETP.LT.AND P4, PT, R7.reuse, c[0x0][0x17c], !P0 ;  /* 0x00005f0007007a0c */ /* 0x040fe20004781270 */
[----:B------:R-:W-:Y:S01]  /*217b0*/  IMAD R10, R7, c[0x0][0x198], RZ ;  /* 0x00006600070a7a24 */ /* 0x000fe200078e02ff */
[----:B------:R-:W-:Y:S01]  /*217c0*/  LEA.HI.X.SX32 R13, R6, R0, 0x1, P5 ;  /* 0x00000000060d7211 */ /* 0x000fe200028f0eff */
[----:B------:R-:W-:Y:S04]  /*217d0*/  @P2 STG.E.U16 [R4.64], R14 ;  /* 0x0000000e04002986 */ /* 0x000fe8000c101506 */
[----:B------:R-:W2:Y:S04]  /*217e0*/  LDS.128 R4, [R2+0x6000] ;  /* 0x0060000002047984 */ /* 0x000ea80000000c00 */
[----:B-1----:R-:W-:Y:S04]  /*217f0*/  STL.64 [R1+0x20], R24 ;  /* 0x0000201801007387 */ /* 0x002fe80000100a00 */
[----:B------:R-:W-:Y:S04]  /*21800*/  STL.64 [R1+0x28], R26 ;  /* 0x0000281a01007387 */ /* 0x000fe80000100a00 */
[----:B0-----:R-:W-:Y:S01]  /*21810*/  STL [R1+0x4], R21 ;  /* 0x0000041501007387 */ /* 0x001fe20000100800 */
[----:B------:R-:W-:-:S03]  /*21820*/  IMAD.MOV.U32 R29, RZ, RZ, R20 ;  /* 0x000000ffff1d7224 */ /* 0x000fc600078e0014 */
[----:B------:R0:W-:Y:S04]  /*21830*/  STL.64 [R1+0x8], R22 ;  /* 0x0000081601007387 */ /* 0x0001e80000100a00 */
[----:B0-----:R-:W3:Y:S04]  /*21840*/  LDL.LU R22, [R1+0x890] ;  /* 0x0008900001167983 */ /* 0x001ee80000300800 */
[----:B------:R-:W4:Y:S04]  /*21850*/  LDL.LU.64 R20, [R1+0x888] ;  /* 0x0008880001147983 */ /* 0x000f280000300a00 */
[----:B--2---:R0:W-:Y:S04]  /*21860*/  STL [R1+0x870], R6 ;  /* 0x0008700601007387 */ /* 0x0041e80000100800 */
[----:B0-----:R-:W2:Y:S01]  /*21870*/  LDL.LU R6, [R1+0x10] ;  /* 0x0000100001067983 */ /* 0x001ea20000300800 */
[C---:B------:R-:W-:Y:S01]  /*21880*/  ISETP.LT.AND P1, PT, R9.reuse, c[0x0][0x17c], !P0 ;  /* 0x00005f0009007a0c */ /* 0x040fe20004721270 */
[----:B------:R-:W-:Y:S01]  /*21890*/  IMAD R9, R9, c[0x0][0x198], RZ ;  /* 0x0000660009097a24 */ /* 0x000fe200078e02ff */
[----:B------:R-:W-:-:S04]  /*218a0*/  LEA R18, P6, R10, R3, 0x1 ;  /* 0x000000030a127211 */ /* 0x000fc800078c08ff */
[C---:B------:R-:W-:Y:S02]  /*218b0*/  LEA R14, P2, R9.reuse, R3, 0x1 ;  /* 0x00000003090e7211 */ /* 0x040fe400078408ff */
[-C--:B------:R-:W-:Y:S02]  /*218c0*/  LEA.HI.X.SX32 R19, R10, R0.reuse, 0x1, P6 ;  /* 0x000000000a137211 */ /* 0x080fe400030f0eff */
[----:B------:R-:W-:Y:S02]  /*218d0*/  LEA.HI.X.SX32 R15, R9, R0, 0x1, P2 ;  /* 0x00000000090f7211 */ /* 0x000fe400010f0eff */
[----:B------:R-:W0:Y:S04]  /*218e0*/  LDS.128 R8, [R8+0x6000] ;  /* 0x0060000008087984 */ /* 0x000e280000000c00 */
[----:B------:R-:W-:Y:S04]  /*218f0*/  STL [R1+0x854], R7 ;  /* 0x0008540701007387 */ /* 0x000fe80000100800 */
[----:B0-----:R-:W-:Y:S04]  /*21900*/  STL [R1+0x868], R10 ;  /* 0x0008680a01007387 */ /* 0x001fe80000100800 */
[----:B------:R-:W-:Y:S01]  /*21910*/  STL [R1+0x850], R11 ;  /* 0x0008500b01007387 */ /* 0x000fe20000100800 */
[----:B----4-:R-:W-:-:S02]  /*21920*/  LOP3.LUT R2, R21, 0x18, R28, 0xfe, !PT ;  /* 0x0000001815027812 */ /* 0x010fc400078efe1c */
[C-C-:B------:R-:W-:Y:S01]  /*21930*/  LOP3.LUT R23, R21.reuse, 0x1a, R28.reuse, 0xfe, !PT ;  /* 0x0000001a15177812 */ /* 0x140fe200078efe1c */
[----:B--2---:R-:W-:Y:S04]  /*21940*/  @P3 STG.E.U16 [R12.64], R6 ;  /* 0x000000060c003986 */ /* 0x004fe8000c101506 */
[----:B------:R0:W-:Y:S04]  /*21950*/  @P1 STG.E.U16 [R14.64], R20 ;  /* 0x000000140e001986 */ /* 0x0001e8000c101506 */
[----:B---3--:R1:W-:Y:S04]  /*21960*/  @P4 STG.E.U16 [R18.64], R22 ;  /* 0x0000001612004986 */ /* 0x0083e8000c101506 */
[----:B------:R-:W2:Y:S01]  /*21970*/  LDS.128 R12, [R17+0x6000] ;  /* 0x00600000110c7984 */ /* 0x000ea20000000c00 */
[----:B0-----:R-:W-:-:S02]  /*21980*/  LOP3.LUT R20, R21, 0x14, R28, 0xfe, !PT ;  /* 0x0000001415147812 */ /* 0x001fc400078efe1c */
[----:B-1----:R-:W-:-:S04]  /*21990*/  LOP3.LUT R18, R21, 0x16, R28, 0xfe, !PT ;  /* 0x0000001615127812 */ /* 0x002fc800078efe1c */
[C---:B------:R-:W-:Y:S01]  /*219a0*/  ISETP.LT.AND P4, PT, R18.reuse, c[0x0][0x17c], !P0 ;  /* 0x00005f0012007a0c */ /* 0x040fe20004781270 */
[----:B------:R-:W-:Y:S02]  /*219b0*/  IMAD R21, R18, c[0x0][0x198], RZ ;  /* 0x0000660012157a24 */ /* 0x000fe400078e02ff */
[----:B------:R-:W0:Y:S04]  /*219c0*/  LDS.128 R16, [R16+0x6000] ;  /* 0x0060000010107984 */ /* 0x000e280000000c00 */
[----:B--2---:R-:W-:Y:S04]  /*219d0*/  STL [R1+0x86c], R14 ;  /* 0x00086c0e01007387 */ /* 0x004fe80000100800 */
[----:B------:R-:W-:Y:S04]  /*219e0*/  STL [R1+0x84c], R15 ;  /* 0x00084c0f01007387 */ /* 0x000fe80000100800 */
[----:B------:R-:W2:Y:S04]  /*219f0*/  LDL.LU R10, [R1+0x70] ;  /* 0x00007000010a7983 */ /* 0x000ea80000300800 */
[----:B0-----:R-:W-:Y:S04]  /*21a00*/  STL [R1+0x864], R18 ;  /* 0x0008641201007387 */ /* 0x001fe80000100800 */
[----:B------:R0:W-:Y:S04]  /*21a10*/  STL [R1+0x848], R19 ;  /* 0x0008481301007387 */ /* 0x0001e80000100800 */
[----:B0-----:R-:W3:Y:S04]  /*21a20*/  LDL R19, [R1+0x424] ;  /* 0x0004240001137983 */ /* 0x001ee80000100800 */
[----:B------:R-:W4:Y:S01]  /*21a30*/  LDL.LU R7, [R1+0x50] ;  /* 0x0000500001077983 */ /* 0x000f220000300800 */
[C---:B------:R-:W-:Y:S01]  /*21a40*/  ISETP.LT.AND P3, PT, R20.reuse, c[0x0][0x17c], !P0 ;  /* 0x00005f0014007a0c */ /* 0x040fe20004761270 */
[----:B------:R-:W-:-:S02]  /*21a50*/  IMAD R20, R20, c[0x0][0x198], RZ ;  /* 0x0000660014147a24 */ /* 0x000fc400078e02ff */
[----:B------:R-:W-:Y:S01]  /*21a60*/  IMAD.MOV.U32 R27, RZ, RZ, R24 ;  /* 0x000000ffff1b7224 */ /* 0x000fe200078e0018 */
[----:B------:R-:W-:Y:S01]  /*21a70*/  ISETP.LT.AND P2, PT, R2, c[0x0][0x17c], !P0 ;  /* 0x00005f0002007a0c */ /* 0x000fe20004741270 */
[----:B------:R-:W-:Y:S01]  /*21a80*/  IMAD R26, R23, c[0x0][0x198], RZ ;  /* 0x00006600171a7a24 */ /* 0x000fe200078e02ff */
[-C--:B------:R-:W-:Y:S01]  /*21a90*/  LEA R24, P1, R20, R3.reuse, 0x1 ;  /* 0x0000000314187211 */ /* 0x080fe200078208ff */
[----:B------:R-:W-:Y:S01]  /*21aa0*/  IMAD R2, R2, c[0x0][0x198], RZ ;  /* 0x0000660002027a24 */ /* 0x000fe200078e02ff */
[----:B------:R-:W-:Y:S01]  /*21ab0*/  LEA R22, P5, R21, R3, 0x1 ;  /* 0x0000000315167211 */ /* 0x000fe200078a08ff */
[----:B------:R-:W5:Y:S01]  /*21ac0*/  LDL.LU R15, [R1+0x80] ;  /* 0x00008000010f7983 */ /* 0x000f620000300800 */
[-C--:B------:R-:W-:Y:S02]  /*21ad0*/  LEA.HI.X.SX32 R25, R20, R0.reuse, 0x1, P1 ;  /* 0x0000000014197211 */ /* 0x080fe400008f0eff */
[----:B------:R-:W-:Y:S01]  /*21ae0*/  ISETP.LT.AND P1, PT, R23, c[0x0][0x17c], !P0 ;  /* 0x00005f0017007a0c */ /* 0x000fe20004721270 */
[----:B------:R-:W2:Y:S01]  /*21af0*/  LDL.LU R14, [R1+0x90] ;  /* 0x00009000010e7983 */ /* 0x000ea20000300800 */
[----:B------:R-:W-:-:S02]  /*21b00*/  LEA.HI.X.SX32 R23, R21, R0, 0x1, P5 ;  /* 0x0000000015177211 */ /* 0x000fc400028f0eff */
[CC--:B------:R-:W-:Y:S01]  /*21b10*/  LEA R20, P6, R2.reuse, R3.reuse, 0x1 ;  /* 0x0000000302147211 */ /* 0x0c0fe200078c08ff */
[----:B------:R0:W-:Y:S03]  /*21b20*/  @P3 STG.E.U16 [R24.64], R27 ;  /* 0x0000001b18003986 */ /* 0x0001e6000c101506 */
[----:B------:R-:W-:Y:S01]  /*21b30*/  LEA.HI.X.SX32 R21, R2, R0, 0x1, P6 ;  /* 0x0000000002157211 */ /* 0x000fe200030f0eff */
[----:B------:R1:W-:Y:S04]  /*21b40*/  @P4 STG.E.U16 [R22.64], R29 ;  /* 0x0000001d16004986 */ /* 0x0003e8000c101506 */
[----:B------:R-:W4:Y:S01]  /*21b50*/  LDL.LU R11, [R1+0xb0] ;  /* 0x0000b000010b7983 */ /* 0x000f220000300800 */
[----:B0-----:R-:W-:-:S03]  /*21b60*/  LEA R24, P5, R26, R3, 0x1 ;  /* 0x000000031a187211 */ /* 0x001fc600078a08ff */
[----:B------:R0:W-:Y:S01]  /*21b70*/  @P2 STG.E.U16 [R20.64], R4 ;  /* 0x0000000414002986 */ /* 0x0001e2000c101506 */
[----:B------:R-:W-:-:S05]  /*21b80*/  LEA.HI.X.SX32 R25, R26, R0, 0x1, P5 ;  /* 0x000000001a197211 */ /* 0x000fca00028f0eff */
[----:B------:R0:W-:Y:S01]  /*21b90*/  @P1 STG.E.U16 [R24.64], R8 ;  /* 0x0000000818001986 */ /* 0x0001e2000c101506 */
[----:B---3--:R-:W-:-:S04]  /*21ba0*/  LOP3.LUT R27, R19, 0x1c, R28, 0xfe, !PT ;  /* 0x0000001c131b7812 */ /* 0x008fc800078efe1c */
[C---:B------:R-:W-:Y:S01]  /*21bb0*/  ISETP.LT.AND P3, PT, R27.reuse, c[0x0][0x17c], !P0 ;  /* 0x00005f001b007a0c */ /* 0x040fe20004761270 */
[----:B-1----:R-:W-:Y:S01]  /*21bc0*/  IMAD R23, R27, c[0x0][0x198], RZ ;  /* 0x000066001b177a24 */ /* 0x002fe200078e02ff */
[C-C-:B------:R-:W-:Y:S02]  /*21bd0*/  LOP3.LUT R2, R19.reuse, 0x1e, R28.reuse, 0xfe, !PT ;  /* 0x0000001e13027812 */ /* 0x140fe400078efe1c */
[----:B0-----:R-:W-:Y:S02]  /*21be0*/  LOP3.LUT R20, R19, 0x20, R28, 0xfe, !PT ;  /* 0x0000002013147812 */ /* 0x001fe400078efe1c */
[C---:B------:R-:W-:Y:S02]  /*21bf0*/  LEA R22, P2, R23.reuse, R3, 0x1 ;  /* 0x0000000317167211 */ /* 0x040fe400078408ff */
[C---:B------:R-:W-:Y:S01]  /*21c00*/  ISETP.LT.AND P1, PT, R2.reuse, c[0x0][0x17c], !P0 ;  /* 0x00005f0002007a0c */ /* 0x040fe20004721270 */
[----:B------:R-:W-:Y:S01]  /*21c10*/  IMAD R2, R2, c[0x0][0x198], RZ ;  /* 0x0000660002027a24 */ /* 0x000fe200078e02ff */
[----:B------:R-:W-:Y:S01]  /*21c20*/  LEA.HI.X.SX32 R23, R23, R0, 0x1, P2 ;  /* 0x0000000017177211 */ /* 0x000fe200010f0eff */
[C---:B------:R-:W-:Y:S01]  /*21c30*/  IMAD R24, R20.reuse, c[0x0][0x198], RZ ;  /* 0x0000660014187a24 */ /* 0x040fe200078e02ff */
[----:B------:R-:W-:-:S02]  /*21c40*/  ISETP.LT.AND P2, PT, R20, c[0x0][0x17c], !P0 ;  /* 0x00005f0014007a0c */ /* 0x000fc40004741270 */
[-C--:B------:R-:W-:Y:S01]  /*21c50*/  LEA R20, P4, R2, R3.reuse, 0x1 ;  /* 0x0000000302147211 */ /* 0x080fe200078808ff */
[----:B------:R0:W-:Y:S01]  /*21c60*/  @P3 STG.E.U16 [R22.64], R12 ;  /* 0x0000000c16003986 */ /* 0x0001e2000c101506 */
[----:B--2---:R-:W-:Y:S02]  /*21c70*/  PRMT R4, R10, 0x7632, R4 ;  /* 0x000076320a047816 */ /* 0x004fe40000000004 */
[----:B------:R-:W-:Y:S01]  /*21c80*/  LEA.HI.X.SX32 R21, R2, R0, 0x1, P4 ;  /* 0x0000000002157211 */ /* 0x000fe200020f0eff */
[----:B------:R-:W2:Y:S01]  /*21c90*/  LDL.LU R10, [R1+0xa0] ;  /* 0x0000a000010a7983 */ /* 0x000ea20000300800 */
[----:B0-----:R-:W-:-:S04]  /*21ca0*/  LEA R22, P5, R24, R3, 0x1 ;  /* 0x0000000318167211 */ /* 0x001fc800078a08ff */
[----:B------:R-:W-:Y:S01]  /*21cb0*/  LEA.HI.X.SX32 R23, R24, R0, 0x1, P5 ;  /* 0x0000000018177211 */ /* 0x000fe200028f0eff */
[----:B------:R-:W-:Y:S04]  /*21cc0*/  @P1 STG.E.U16 [R20.64], R16 ;  /* 0x0000001014001986 */ /* 0x000fe8000c101506 */
[----:B------:R4:W-:Y:S02]  /*21cd0*/  @P2 STG.E.U16 [R22.64], R4 ;  /* 0x0000000416002986 */ /* 0x0009e4000c101506 */
[----:B----4-:R-:W-:Y:S02]  /*21ce0*/  PRMT R4, R7, 0x7632, R4 ;  /* 0x0000763207047816 */ /* 0x010fe40000000004 */
[----:B------:R-:W3:Y:S01]  /*21cf0*/  LDL.LU R7, [R1+0x30] ;  /* 0x0000300001077983 */ /* 0x000ee20000300800 */
[----:B------:R-:W-:-:S04]  /*21d00*/  LOP3.LUT R25, R19, 0x22, R28, 0xfe, !PT ;  /* 0x0000002213197812 */ /* 0x000fc800078efe1c */
[C---:B------:R-:W-:Y:S01]  /*21d10*/  ISETP.LT.AND P3, PT, R25.reuse, c[0x0][0x17c], !P0 ;  /* 0x00005f0019007a0c */ /* 0x040fe20004761270 */
[----:B------:R-:W-:Y:S02]  /*21d20*/  IMAD R2, R25, c[0x0][0x198], RZ ;  /* 0x0000660019027a24 */ /* 0x000fe400078e02ff */
[----:B------:R-:W4:Y:S04]  /*21d30*/  LDL.LU R25, [R1+0x60] ;  /* 0x0000600001197983 */ /* 0x000f280000300800 */
[----:B------:R-:W4:Y:S01]  /*21d40*/  LDL.LU R27, [R1+0x40] ;  /* 0x00004000011b7983 */ /* 0x000f220000300800 */
[----:B------:R-:W-:-:S03]  /*21d50*/  LEA R20, P1, R2, R3, 0x1 ;  /* 0x0000000302147211 */ /* 0x000fc600078208ff */
[----:B------:R-:W4:Y:S01]  /*21d60*/  LDL.LU R26, [R1+0x20] ;  /* 0x00002000011a7983 */ /* 0x000f220000300800 */
[C-C-:B------:R-:W-:Y:S02]  /*21d70*/  LOP3.LUT R23, R19.reuse, 0x24, R28.reuse, 0xfe, !PT ;  /* 0x0000002413177812 */ /* 0x140fe400078efe1c */
[--C-:B------:R-:W-:Y:S01]  /*21d80*/  LOP3.LUT R22, R19, 0x26, R28.reuse, 0xfe, !PT ;  /* 0x0000002613167812 */ /* 0x100fe200078efe1c */
[----:B------:R-:W4:Y:S01]  /*21d90*/  LDL.LU R18, [R1+0x74] ;  /* 0x0000740001127983 */ /* 0x000f220000300800 */
[----:B------:R-:W-:Y:S02]  /*21da0*/  LEA.HI.X.SX32 R21, R2, R0, 0x1, P1 ;  /* 0x0000000002157211 */ /* 0x000fe400008f0eff */
[C---:B------:R-:W-:Y:S01]  /*21db0*/  ISETP.LT.AND P4, PT, R23.reuse, c[0x0][0x17c], !P0 ;  /* 0x00005f0017007a0c */ /* 0x040fe20004781270 */
[----:B------:R-:W-:Y:S02]  /*21dc0*/  IMAD R23, R23, c[0x0][0x198], RZ ;  /* 0x0000660017177a24 */ /* 0x000fe400078e02ff */
[C---:B------:R-:W-:Y:S01]  /*21dd0*/  IMAD R2, R22.reuse, c[0x0][0x198], RZ ;  /* 0x0000660016027a24 */ /* 0x040fe200078e02ff */
[----:B------:R-:W-:Y:S01]  /*21de0*/  ISETP.LT.AND P1, PT, R22, c[0x0][0x17c], !P0 ;  /* 0x00005f0016007a0c */ /* 0x000fe20004721270 */
[----:B------:R0:W-:Y:S01]  /*21df0*/  @P3 STG.E.U16 [R20.64], R4 ;  /* 0x0000000414003986 */ /* 0x0001e2000c101506 */
[----:B------:R-:W-:-:S02]  /*21e00*/  LOP3.LUT R24, R19, 0x28, R28, 0xfe, !PT ;  /* 0x0000002813187812 */ /* 0x000fc400078efe1c */
[CC--:B------:R-:W-:Y:S02]  /*21e10*/  LEA R22, P3, R2.reuse, R3.reuse, 0x1 ;  /* 0x0000000302167211 */ /* 0x0c0fe400078608ff */
[-C--:B0-----:R-:W-:Y:S02]  /*21e20*/  LEA R20, P2, R23, R3.reuse, 0x1 ;  /* 0x0000000317147211 */ /* 0x081fe400078408ff */
[----:B-----5:R-:W-:Y:S02]  /*21e30*/  PRMT R4, R15, 0x7632, R4 ;  /* 0x000076320f047816 */ /* 0x020fe40000000004 */
[-C--:B------:R-:W-:Y:S01]  /*21e40*/  LEA.HI.X.SX32 R21, R23, R0.reuse, 0x1, P2 ;  /* 0x0000000017157211 */ /* 0x080fe200010f0eff */
[----:B------:R-:W5:Y:S01]  /*21e50*/  LDL.LU R15, [R1+0x54] ;  /* 0x00005400010f7983 */ /* 0x000f620000300800 */
[----:B------:R-:W-:Y:S02]  /*21e60*/  LEA.HI.X.SX32 R23, R2, R0, 0x1, P3 ;  /* 0x0000000002177211 */ /* 0x000fe400018f0eff */
[C---:B------:R-:W-:Y:S01]  /*21e70*/  ISETP.LT.AND P2, PT, R24.reuse, c[0x0][0x17c], !P0 ;  /* 0x00005f0018007a0c */ /* 0x040fe20004741270 */
[----:B------:R-:W-:Y:S01]  /*21e80*/  IMAD R24, R24, c[0x0][0x198], RZ ;  /* 0x0000660018187a24 */ /* 0x000fe200078e02ff */
[----:B------:R-:W-:Y:S01]  /*21e90*/  PRMT R2, R14, 0x7632, R2 ;  /* 0x000076320e027816 */ /* 0x000fe20000000002 */
[----:B------:R0:W-:Y:S04]  /*21ea0*/  @P4 STG.E.U16 [R20.64], R4 ;  /* 0x0000000414004986 */ /* 0x0001e8000c101506 */
[----:B------:R1:W-:Y:S04]  /*21eb0*/  @P1 STG.E.U16 [R22.64], R2 ;  /* 0x0000000216001986 */ /* 0x0003e8000c101506 */
[----:B------:R-:W5:Y:S01]  /*21ec0*/  LDL.LU R14, [R1+0x84] ;  /* 0x00008400010e7983 */ /* 0x000f620000300800 */
[----:B0-----:R-:W-:-:S02]  /*21ed0*/  LEA R20, P3, R24, R3, 0x1 ;  /* 0x0000000318147211 */ /* 0x001fc400078608ff */
[C-C-:B-1----:R-:W-:Y:S02]  /*21ee0*/  LOP3.LUT R23, R19.reuse, 0x2a, R28.reuse, 0xfe, !PT ;  /* 0x0000002a13177812 */ /* 0x142fe400078efe1c */
[----:B------:R-:W-:Y:S02]  /*21ef0*/  LOP3.LUT R2, R19, 0x2c, R28, 0xfe, !PT ;  /* 0x0000002c13027812 */ /* 0x000fe400078efe1c */
[----:B------:R-:W-:Y:S02]  /*21f00*/  PRMT R4, R11, 0x7632, R4 ;  /* 0x000076320b047816 */ /* 0x000fe40000000004 */
[----:B------:R-:W-:Y:S01]  /*21f10*/  LEA.HI.X.SX32 R21, R24, R0, 0x1, P3 ;  /* 0x0000000018157211 */ /* 0x000fe200018f0eff */
[----:B------:R-:W5:Y:S01]  /*21f20*/  LDL.LU R11, [R1+0x94] ;  /* 0x00009400010b7983 */ /* 0x000f620000300800 */
[C---:B------:R-:W-:Y:S01]  /*21f30*/  ISETP.LT.AND P4, PT, R23.reuse, c[0x0][0x17c], !P0 ;  /* 0x00005f0017007a0c */ /* 0x040fe20004781270 */
[----:B------:R-:W-:Y:S01]  /*21f40*/  IMAD R23, R23, c[0x0][0x198], RZ ;  /* 0x0000660017177a24 */ /* 0x000fe200078e02ff */
[C---:B------:R-:W-:Y:S01]  /*21f50*/  ISETP.LT.AND P1, PT, R2.reuse, c[0x0][0x17c], !P0 ;  /* 0x00005f0002007a0c */ /* 0x040fe20004721270 */
[----:B------:R-:W-:Y:S01]  /*21f60*/  IMAD R2, R2, c[0x0][0x198], RZ ;  /* 0x0000660002027a24 */ /* 0x000fe200078e02ff */
[----:B------:R0:W-:Y:S01]  /*21f70*/  @P2 STG.E.U16 [R20.64], R4 ;  /* 0x0000000414002986 */ /* 0x0001e2000c101506 */
[----:B------:R-:W-:-:S03]  /*21f80*/  LOP3.LUT R24, R19, 0x2e, R28, 0xfe, !PT ;  /* 0x0000002e13187812 */ /* 0x000fc600078efe1c */
[-C--:B------:R-:W-:Y:S02]  /*21f90*/  LEA R22, P3, R2, R3.reuse, 0x1 ;  /* 0x0000000302167211 */ /* 0x080fe400078608ff */
[----:B0-----:R-:W-:-:S04]  /*21fa0*/  LEA R20, P2, R23, R3, 0x1 ;  /* 0x0000000317147211 */ /* 0x001fc800078408ff */
[-C--:B------:R-:W-:Y:S02]  /*21fb0*/  LEA.HI.X.SX32 R21, R23, R0.reuse, 0x1, P2 ;  /* 0x0000000017157211 */ /* 0x080fe400010f0eff */
[C---:B------:R-:W-:Y:S01]  /*21fc0*/  ISETP.LT.AND P2, PT, R24.reuse, c[0x0][0x17c], !P0 ;  /* 0x00005f0018007a0c */ /* 0x040fe20004741270 */
[----:B------:R-:W-:Y:S01]  /*21fd0*/  IMAD R24, R24, c[0x0][0x198], RZ ;  /* 0x0000660018187a24 */ /* 0x000fe200078e02ff */
[----:B------:R-:W-:Y:S02]  /*21fe0*/  LEA.HI.X.SX32 R23, R2, R0, 0x1, P3 ;  /* 0x0000000002177211 */ /* 0x000fe400018f0eff */
[----:B--2---:R-:W-:Y:S02]  /*21ff0*/  PRMT R4, R10, 0x7632, R4 ;  /* 0x000076320a047816 */ /* 0x004fe40000000004 */
[----:B------:R-:W2:Y:S04]  /*22000*/  LDL.LU R10, [R1+0xb4] ;  /* 0x0000b400010a7983 */ /* 0x000ea80000300800 */
[----:B------:R0:W-:Y:S02]  /*22010*/  @P4 STG.E.U16 [R20.64], R4 ;  /* 0x0000000414004986 */ /* 0x0001e4000c101506 */
[----:B0-----:R-:W-:-:S02]  /*22020*/  LEA R20, P3, R24, R3, 0x1 ;  /* 0x0000000318147211 */ /* 0x001fc400078608ff */
[----:B------:R-:W-:Y:S02]  /*22030*/  PRMT R4, R6, 0x7632, R4 ;  /* 0x0000763206047816 */ /* 0x000fe40000000004 */
[----:B------:R-:W-:Y:S02]  /*22040*/  LEA.HI.X.SX32 R21, R24, R0, 0x1, P3 ;  /* 0x0000000018157211 */ /* 0x000fe400018f0eff */
[----:B---3--:R-:W-:Y:S02]  /*22050*/  PRMT R2, R7, 0x7632, R2 ;  /* 0x0000763207027816 */ /* 0x008fe40000000002 */
[----:B------:R-:W3:Y:S04]  /*22060*/  LDL.LU R7, [R1+0x34] ;  /* 0x0000340001077983 */ /* 0x000ee80000300800 */
[----:B------:R0:W-:Y:S04]  /*22070*/  @P1 STG.E.U16 [R22.64], R2 ;  /* 0x0000000216001986 */ /* 0x0001e8000c101506 */
[----:B------:R-:W3:Y:S01]  /*22080*/  LDL.LU R6, [R1+0x14] ;  /* 0x0000140001067983 */ /* 0x000ee20000300800 */
[----:B0-----:R-:W-:-:S02]  /*22090*/  LOP3.LUT R2, R19, 0x30, R28, 0xfe, !PT ;  /* 0x0000003013027812 */ /* 0x001fc400078efe1c */
[----:B------:R-:W-:Y:S02]  /*220a0*/  LOP3.LUT R22, R19, 0x32, R28, 0xfe, !PT ;  /* 0x0000003213167812 */ /* 0x000fe400078efe1c */
[C---:B------:R-:W-:Y:S01]  /*220b0*/  ISETP.LT.AND P3, PT, R2.reuse, c[0x0][0x17c], !P0 ;  /* 0x00005f0002007a0c */ /* 0x040fe20004761270 */
[----:B------:R-:W-:Y:S01]  /*220c0*/  IMAD R2, R2, c[0x0][0x198], RZ ;  /* 0x0000660002027a24 */ /* 0x000fe200078e02ff */
[C---:B------:R-:W-:Y:S01]  /*220d0*/  ISETP.LT.AND P4, PT, R22.reuse, c[0x0][0x17c], !P0 ;  /* 0x00005f0016007a0c */ /* 0x040fe20004781270 */
[----:B------:R-:W-:Y:S01]  /*220e0*/  IMAD R24, R22, c[0x0][0x198], RZ ;  /* 0x0000660016187a24 */ /* 0x000fe200078e02ff */
[----:B------:R0:W-:Y:S02]  /*220f0*/  @P2 STG.E.U16 [R20.64], R4 ;  /* 0x0000000414002986 */ /* 0x0001e4000c101506 */
[----:B------:R-:W-:Y:S02]  /*22100*/  LEA R22, P1, R2, R3, 0x1 ;  /* 0x0000000302167211 */ /* 0x000fe400078208ff */
[----:B----4-:R-:W-:-:S02]  /*22110*/  PRMT R8, R27, 0x7632, R8 ;  /* 0x000076321b087816 */ /* 0x010fc40000000008 */
[-C--:B------:R-:W-:Y:S02]  /*22120*/  LEA.HI.X.SX32 R23, R2, R0.reuse, 0x1, P1 ;  /* 0x0000000002177211 */ /* 0x080fe400008f0eff */
[C---:B0-----:R-:W-:Y:S02]  /*22130*/  LEA R20, P2, R24.reuse, R3, 0x1 ;  /* 0x0000000318147211 */ /* 0x041fe400078408ff */
[----:B------:R-:W-:Y:S02]  /*22140*/  PRMT R4, R25, 0x7632, R4 ;  /* 0x0000763219047816 */ /* 0x000fe40000000004 */
[----:B------:R-:W-:-:S03]  /*22150*/  LEA.HI.X.SX32 R21, R24, R0, 0x1, P2 ;  /* 0x0000000018157211 */ /* 0x000fc600010f0eff */
[----:B------:R-:W-:Y:S04]  /*22160*/  @P3 STG.E.U16 [R22.64], R4 ;  /* 0x0000000416003986 */ /* 0x000fe8000c101506 */
[----:B------:R0:W-:Y:S02]  /*22170*/  @P4 STG.E.U16 [R20.64], R8 ;  /* 0x0000000814004986 */ /* 0x0001e4000c101506 */
[----:B0-----:R-:W-:Y:S02]  /*22180*/  PRMT R8, R29, 0x7632, R8 ;  /* 0x000076321d087816 */ /* 0x001fe40000000008 */
[----:B------:R-:W4:Y:S01]  /*22190*/  LDL.LU R29, [R1+0x880] ;  /* 0x00088000011d7983 */ /* 0x000f220000300800 */
[C-C-:B------:R-:W-:Y:S02]  /*221a0*/  LOP3.LUT R25, R19.reuse, 0x34, R28.reuse, 0xfe, !PT ;  /* 0x0000003413197812 */ /* 0x140fe400078efe1c */
[--C-:B------:R-:W-:Y:S01]  /*221b0*/  LOP3.LUT R23, R19, 0x36, R28.reuse, 0xfe, !PT ;  /* 0x0000003613177812 */ /* 0x100fe200078efe1c */
[----:B------:R-:W3:Y:S01]  /*221c0*/  LDL R27, [R1+0x24] ;  /* 0x00002400011b7983 */ /* 0x000ee20000100800 */
[C---:B------:R-:W-:Y:S01]  /*221d0*/  ISETP.LT.AND P5, PT, R25.reuse, c[0x0][0x17c], !P0 ;  /* 0x00005f0019007a0c */ /* 0x040fe200047a1270 */
[----:B------:R-:W-:Y:S01]  /*221e0*/  IMAD R2, R25, c[0x0][0x198], RZ ;  /* 0x0000660019027a24 */ /* 0x000fe200078e02ff */
[----:B------:R-:W-:-:S04]  /*221f0*/  LOP3.LUT R24, R19, 0x38, R28, 0xfe, !PT ;  /* 0x0000003813187812 */ /* 0x000fc800078efe1c */
[-C--:B------:R-:W-:Y:S02]  /*22200*/  LEA R20, P1, R2, R3.reuse, 0x1 ;  /* 0x0000000302147211 */ /* 0x080fe400078208ff */
[----:B------:R-:W-:Y:S02]  /*22210*/  PRMT R4, R26, 0x7632, R4 ;  /* 0x000076321a047816 */ /* 0x000fe40000000004 */
[----:B------:R-:W-:Y:S02]  /*22220*/  LEA.HI.X.SX32 R21, R2, R0, 0x1, P1 ;  /* 0x0000000002157211 */ /* 0x000fe400008f0eff */
[C---:B------:R-:W-:Y:S01]  /*22230*/  ISETP.LT.AND P2, PT, R23.reuse, c[0x0][0x17c], !P0 ;  /* 0x00005f0017007a0c */ /* 0x040fe20004741270 */
[----:B------:R-:W-:Y:S01]  /*22240*/  IMAD R23, R23, c[0x0][0x198], RZ ;  /* 0x0000660017177a24 */ /* 0x000fe200078e02ff */
[----:B------:R-:W-:Y:S01]  /*22250*/  LOP3.LUT R22, R19, 0x3a, R28, 0xfe, !PT ;  /* 0x0000003a13167812 */ /* 0x000fe200078efe1c */
[C---:B------:R-:W-:Y:S01]  /*22260*/  IMAD R2, R24.reuse, c[0x0][0x198], RZ ;  /* 0x0000660018027a24 */ /* 0x040fe200078e02ff */
[----:B------:R-:W-:Y:S01]  /*22270*/  ISETP.LT.AND P1, PT, R24, c[0x0][0x17c], !P0 ;  /* 0x00005f0018007a0c */ /* 0x000fe20004721270 */
[----:B------:R0:W-:Y:S01]  /*22280*/  @P5 STG.E.U16 [R20.64], R4 ;  /* 0x0000000414005986 */ /* 0x0001e2000c101506 */
[C---:B------:R-:W-:Y:S01]  /*22290*/  ISETP.LT.AND P5, PT, R22.reuse, c[0x0][0x17c], !P0 ;  /* 0x00005f0016007a0c */ /* 0x040fe200047a1270 */
[----:B------:R-:W-:Y:S01]  /*222a0*/  IMAD R25, R22, c[0x0][0x198], RZ ;  /* 0x0000660016197a24 */ /* 0x000fe200078e02ff */
[-C--:B------:R-:W-:Y:S01]  /*222b0*/  LEA R22, P4, R2, R3.reuse, 0x1 ;  /* 0x0000000302167211 */ /* 0x080fe200078808ff */
[----:B------:R-:W3:Y:S01]  /*222c0*/  LDL R26, [R1+0x4] ;  /* 0x00000400011a7983 */ /* 0x000ee20000100800 */
[----:B0-----:R-:W-:-:S02]  /*222d0*/  LEA R20, P3, R23, R3, 0x1 ;  /* 0x0000000317147211 */ /* 0x001fc400078608ff */
[----:B------:R-:W-:Y:S02]  /*222e0*/  PRMT R4, R4, 0x7632, R4 ;  /* 0x0000763204047816 */ /* 0x000fe40000000004 */
[-C--:B------:R-:W-:Y:S02]  /*222f0*/  LEA.HI.X.SX32 R21, R23, R0.reuse, 0x1, P3 ;  /* 0x0000000017157211 */ /* 0x080fe400018f0eff */
[----:B------:R-:W-:-:S03]  /*22300*/  LEA.HI.X.SX32 R23, R2, R0, 0x1, P4 ;  /* 0x0000000002177211 */ /* 0x000fc600020f0eff */
[----:B------:R0:W-:Y:S01]  /*22310*/  @P2 STG.E.U16 [R20.64], R8 ;  /* 0x0000000814002986 */ /* 0x0001e2000c101506 */
[----:B------:R-:W-:-:S03]  /*22320*/  LEA R24, P3, R25, R3, 0x1 ;  /* 0x0000000319187211 */ /* 0x000fc600078608ff */
[----:B------:R1:W-:Y:S01]  /*22330*/  @P1 STG.E.U16 [R22.64], R4 ;  /* 0x0000000416001986 */ /* 0x0003e2000c101506 */
[----:B------:R-:W-:Y:S02]  /*22340*/  LEA.HI.X.SX32 R25, R25, R0, 0x1, P3 ;  /* 0x0000000019197211 */ /* 0x000fe400018f0eff */
[C---:B------:R-:W-:Y:S02]  /*22350*/  LOP3.LUT R2, R19.reuse, 0x40, R28, 0xfe, !PT ;  /* 0x0000004013027812 */ /* 0x040fe400078efe1c */
[----:B0-----:R-:W-:Y:S02]  /*22360*/  PRMT R8, R8, 0x7632, R8 ;  /* 0x0000763208087816 */ /* 0x001fe40000000008 */
[----:B-1----:R-:W-:-:S04]  /*22370*/  LOP3.LUT R4, R19, 0x3c, R28, 0xfe, !PT ;  /* 0x0000003c13047812 */ /* 0x002fc800078efe1c */
[C---:B------:R-:W-:Y:S01]  /*22380*/  ISETP.LT.AND P2, PT, R4.reuse, c[0x0][0x17c], !P0 ;  /* 0x00005f0004007a0c */ /* 0x040fe20004741270 */
[----:B------:R-:W-:Y:S01]  /*22390*/  IMAD R4, R4, c[0x0][0x198], RZ ;  /* 0x0000660004047a24 */ /* 0x000fe200078e02ff */
[----:B------:R0:W-:Y:S01]  /*223a0*/  @P5 STG.E.U16 [R24.64], R8 ;  /* 0x0000000818005986 */ /* 0x0001e2000c101506 */
[C---:B------:R-:W-:Y:S02]  /*223b0*/  LOP3.LUT R20, R19.reuse, 0x42, R28, 0xfe, !PT ;  /* 0x0000004213147812 */ /* 0x040fe400078efe1c */
[C---:B------:R-:W-:Y:S01]  /*223c0*/  ISETP.LT.AND P4, PT, R2.reuse, c[0x0][0x17c], !P0 ;  /* 0x00005f0002007a0c */ /* 0x040fe20004781270 */
[----:B------:R-:W-:Y:S01]  /*223d0*/  IMAD R2, R2, c[0x0][0x198], RZ ;  /* 0x0000660002027a24 */ /* 0x000fe200078e02ff */
[----:B------:R-:W-:Y:S02]  /*223e0*/  PRMT R12, R12, 0x7632, R12 ;  /* 0x000076320c0c7816 */ /* 0x000fe4000000000c */
[----:B0-----:R-:W-:Y:S02]  /*223f0*/  LOP3.LUT R8, R19, 0x3e, R28, 0xfe, !PT ;  /* 0x0000003e13087812 */ /* 0x001fe400078efe1c */
[----:B------:R-:W-:-:S02]  /*22400*/  LEA R24, P1, R4, R3, 0x1 ;  /* 0x0000000304187211 */ /* 0x000fc400078208ff */
[C---:B------:R-:W-:Y:S01]  /*22410*/  ISETP.LT.AND P3, PT, R8.reuse, c[0x0][0x17c], !P0 ;  /* 0x00005f0008007a0c */ /* 0x040fe20004761270 */
[----:B------:R-:W-:Y:S01]  /*22420*/  IMAD R8, R8, c[0x0][0x198], RZ ;  /* 0x0000660008087a24 */ /* 0x000fe200078e02ff */
[-C--:B------:R-:W-:Y:S01]  /*22430*/  LEA.HI.X.SX32 R25, R4, R0.reuse, 0x1, P1 ;  /* 0x0000000004197211 */ /* 0x080fe200008f0eff */
[C---:B------:R-:W-:Y:S01]  /*22440*/  IMAD R4, R20.reuse, c[0x0][0x198], RZ ;  /* 0x0000660014047a24 */ /* 0x040fe200078e02ff */
[----:B------:R-:W-:Y:S02]  /*22450*/  ISETP.LT.AND P1, PT, R20, c[0x0][0x17c], !P0 ;  /* 0x00005f0014007a0c */ /* 0x000fe40004721270 */
[-C--:B------:R-:W-:Y:S01]  /*22460*/  LEA R20, P6, R2, R3.reuse, 0x1 ;  /* 0x0000000302147211 */ /* 0x080fe200078c08ff */
[----:B------:R0:W-:Y:S01]  /*22470*/  @P2 STG.E.U16 [R24.64], R12 ;  /* 0x0000000c18002986 */ /* 0x0001e2000c101506 */
[----:B------:R-:W-:Y:S02]  /*22480*/  LEA R22, P5, R8, R3, 0x1 ;  /* 0x0000000308167211 */ /* 0x000fe400078a08ff */
[----:B------:R-:W-:-:S02]  /*22490*/  LEA.HI.X.SX32 R21, R2, R0, 0x1, P6 ;  /* 0x0000000002157211 */ /* 0x000fc400030f0eff */
[----:B------:R-:W-:Y:S02]  /*224a0*/  LOP3.LUT R2, R19, 0x44, R28, 0xfe, !PT ;  /* 0x0000004413027812 */ /* 0x000fe400078efe1c */
[----:B------:R-:W-:Y:S02]  /*224b0*/  PRMT R16, R16, 0x7632, R16 ;  /* 0x0000763210107816 */ /* 0x000fe40000000010 */
[----:B------:R-:W-:Y:S02]  /*224c0*/  LEA.HI.X.SX32 R23, R8, R0, 0x1, P5 ;  /* 0x0000000008177211 */ /* 0x000fe400028f0eff */
[----:B0-----:R-:W-:-:S04]  /*224d0*/  LEA R24, P2, R4, R3, 0x1 ;  /* 0x0000000304187211 */ /* 0x001fc800078408ff */
[----:B------:R-:W-:Y:S01]  /*224e0*/  LEA.HI.X.SX32 R25, R4, R0, 0x1, P2 ;  /* 0x0000000004197211 */ /* 0x000fe200010f0eff */
[C---:B------:R-:W-:Y:S01]  /*224f0*/  IMAD R4, R2.reuse, c[0x0][0x198], RZ ;  /* 0x0000660002047a24 */ /* 0x040fe200078e02ff */
[----:B------:R-:W-:Y:S02]  /*22500*/  ISETP.LT.AND P2, PT, R2, c[0x0][0x17c], !P0 ;  /* 0x00005f0002007a0c */ /* 0x000fe40004741270 */
[C-C-:B------:R-:W-:Y:S01]  /*22510*/  LOP3.LUT R2, R19.reuse, 0x48, R28.reuse, 0xfe, !PT ;  /* 0x0000004813027812 */ /* 0x140fe200078efe1c */
[----:B------:R0:W-:Y:S01]  /*22520*/  @P3 STG.E.U16 [R22.64], R16 ;  /* 0x0000001016003986 */ /* 0x0001e2000c101506 */
[----:B------:R-:W-:-:S03]  /*22530*/  LOP3.LUT R8, R19, 0x46, R28, 0xfe, !PT ;  /* 0x0000004613087812 */ /* 0x000fc600078efe1c */
[----:B------:R-:W-:Y:S01]  /*22540*/  @P4 STG.E.U16 [R20.64], R18 ;  /* 0x0000001214004986 */ /* 0x000fe2000c101506 */
[C---:B------:R-:W-:Y:S01]  /*22550*/  ISETP.LT.AND P4, PT, R2.reuse, c[0x0][0x17c], !P0 ;  /* 0x00005f0002007a0c */ /* 0x040fe20004781270 */
[----:B------:R-:W-:Y:S01]  /*22560*/  IMAD R2, R2, c[0x0][0x198], RZ ;  /* 0x0000660002027a24 */ /* 0x000fe200078e02ff */
[----:B------:R-:W-:Y:S01]  /*22570*/  LOP3.LUT R12, R19, 0x4a, R28, 0xfe, !PT ;  /* 0x0000004a130c7812 */ /* 0x000fe200078efe1c */
[----:B-----5:R1:W-:Y:S01]  /*22580*/  @P1 STG.E.U16 [R24.64], R15 ;  /* 0x0000000f18001986 */ /* 0x0203e2000c101506 */
[C---:B------:R-:W-:Y:S01]  /*22590*/  ISETP.LT.AND P3, PT, R8.reuse, c[0x0][0x17c], !P0 ;  /* 0x00005f0008007a0c */ /* 0x040fe20004761270 */
[----:B------:R-:W-:Y:S02]  /*225a0*/  IMAD R8, R8, c[0x0][0x198], RZ ;  /* 0x0000660008087a24 */ /* 0x000fe400078e02ff */
[----:B0-----:R-:W5:Y:S01]  /*225b0*/  LDL R16, [R1+0x44] ;  /* 0x0000440001107983 */ /* 0x001f620000100800 */
[-C--:B-1----:R-:W-:Y:S02]  /*225c0*/  LEA R24, P1, R4, R3.reuse, 0x1 ;  /* 0x0000000304187211 */ /* 0x082fe400078208ff */
[----:B------:R-:W-:-:S02]  /*225d0*/  LEA R20, P6, R2, R3, 0x1 ;  /* 0x0000000302147211 */ /* 0x000fc400078c08ff */
[-C--:B------:R-:W-:Y:S01]  /*225e0*/  LEA.HI.X.SX32 R25, R4, R0.reuse, 0x1, P1 ;  /* 0x0000000004197211 */ /* 0x080fe200008f0eff */
[C---:B------:R-:W-:Y:S01]  /*225f0*/  IMAD R4, R12.reuse, c[0x0][0x198], RZ ;  /* 0x000066000c047a24 */ /* 0x040fe200078e02ff */
[----:B------:R-:W-:Y:S02]  /*22600*/  ISETP.LT.AND P1, PT, R12, c[0x0][0x17c], !P0 ;  /* 0x00005f000c007a0c */ /* 0x000fe40004721270 */
[----:B------:R-:W-:Y:S01]  /*22610*/  LEA R22, P5, R8, R3, 0x1 ;  /* 0x0000000308167211 */ /* 0x000fe200078a08ff */
[----:B------:R0:W-:Y:S01]  /*22620*/  @P2 STG.E.U16 [R24.64], R14 ;  /* 0x0000000e18002986 */ /* 0x0001e2000c101506 */
[-C--:B------:R-:W-:Y:S02]  /*22630*/  LEA.HI.X.SX32 R21, R2, R0.reuse, 0x1, P6 ;  /* 0x0000000002157211 */ /* 0x080fe400030f0eff */
[----:B------:R-:W-:Y:S02]  /*22640*/  LOP3.LUT R2, R19, 0x4c, R28, 0xfe, !PT ;  /* 0x0000004c13027812 */ /* 0x000fe400078efe1c */
[----:B------:R-:W-:-:S02]  /*22650*/  LEA.HI.X.SX32 R23, R8, R0, 0x1, P5 ;  /* 0x0000000008177211 */ /* 0x000fc400028f0eff */
[----:B0-----:R-:W-:-:S03]  /*22660*/  LEA R24, P2, R4, R3, 0x1 ;  /* 0x0000000304187211 */ /* 0x001fc600078408ff */
[----:B------:R-:W-:Y:S01]  /*22670*/  @P3 STG.E.U16 [R22.64], R11 ;  /* 0x0000000b16003986 */ /* 0x000fe2000c101506 */
[----:B------:R-:W-:Y:S01]  /*22680*/  LEA.HI.X.SX32 R25, R4, R0, 0x1, P2 ;  /* 0x0000000004197211 */ /* 0x000fe200010f0eff */
[----:B------:R-:W-:Y:S01]  /*22690*/  IMAD R4, R2, c[0x0][0x198], RZ ;  /* 0x0000660002047a24 */ /* 0x000fe200078e02ff */
[----:B------:R-:W-:Y:S01]  /*226a0*/  LOP3.LUT R12, R19, 0x52, R28, 0xfe, !PT ;  /* 0x00000052130c7812 */ /* 0x000fe200078efe1c */
[----:B--2---:R-:W-:Y:S04]  /*226b0*/  @P4 STG.E.U16 [R20.64], R10 ;  /* 0x0000000a14004986 */ /* 0x004fe8000c101506 */
[----:B----4-:R0:W-:Y:S02]  /*226c0*/  @P1 STG.E.U16 [R24.64], R29 ;  /* 0x0000001d18001986 */ /* 0x0101e4000c101506 */
[----:B0-----:R-:W-:-:S04]  /*226d0*/  LEA R24, P1, R4, R3, 0x1 ;  /* 0x0000000304187211 */ /* 0x001fc800078208ff */
[----:B------:R-:W-:Y:S01]  /*226e0*/  LEA.HI.X.SX32 R25, R4, R0, 0x1, P1 ;  /* 0x0000000004197211 */ /* 0x000fe200008f0eff */
[C---:B------:R-:W-:Y:S01]  /*226f0*/  IMAD R4, R12.reuse, c[0x0][0x198], RZ ;  /* 0x000066000c047a24 */ /* 0x040fe200078e02ff */
[----:B------:R-:W-:Y:S02]  /*22700*/  ISETP.LT.AND P1, PT, R12, c[0x0][0x17c], !P0 ;  /* 0x00005f000c007a0c */ /* 0x000fe40004721270 */
[----:B------:R-:W2:Y:S01]  /*22710*/  LDL R12, [R1+0x64] ;  /* 0x00006400010c7983 */ /* 0x000ea20000100800 */
[C-C-:B------:R-:W-:Y:S02]  /*22720*/  LOP3.LUT R8, R19.reuse, 0x4e, R28.reuse, 0xfe, !PT ;  /* 0x0000004e13087812 */ /* 0x140fe400078efe1c */
[----:B------:R-:W-:Y:S02]  /*22730*/  ISETP.LT.AND P2, PT, R2, c[0x0][0x17c], !P0 ;  /* 0x00005f0002007a0c */ /* 0x000fe40004741270 */
[----:B------:R-:W-:Y:S02]  /*22740*/  LOP3.LUT R2, R19, 0x50, R28, 0xfe, !PT ;  /* 0x0000005013027812 */ /* 0x000fe400078efe1c */
[C---:B------:R-:W-:Y:S01]  /*22750*/  ISETP.LT.AND P3, PT, R8.reuse, c[0x0][0x17c], !P0 ;  /* 0x00005f0008007a0c */ /* 0x040fe20004761270 */
[----:B------:R-:W-:Y:S01]  /*22760*/  IMAD R8, R8, c[0x0][0x198], RZ ;  /* 0x0000660008087a24 */ /* 0x000fe200078e02ff */
[C---:B------:R-:W-:Y:S01]  /*22770*/  ISETP.LT.AND P4, PT, R2.reuse, c[0x0][0x17c], !P0 ;  /* 0x00005f0002007a0c */ /* 0x040fe20004781270 */
[----:B------:R-:W-:-:S03]  /*22780*/  IMAD R2, R2, c[0x0][0x198], RZ ;  /* 0x0000660002027a24 */ /* 0x000fc600078e02ff */
[-C--:B------:R-:W-:Y:S02]  /*22790*/  LEA R22, P5, R8, R3.reuse, 0x1 ;  /* 0x0000000308167211 */ /* 0x080fe400078a08ff */
[-C--:B------:R-:W-:Y:S01]  /*227a0*/  LEA R20, P6, R2, R3.reuse, 0x1 ;  /* 0x0000000302147211 */ /* 0x080fe200078c08ff */
[----:B---3--:R0:W-:Y:S01]  /*227b0*/  @P2 STG.E.U16 [R24.64], R7 ;  /* 0x0000000718002986 */ /* 0x0081e2000c101506 */
[-C--:B------:R-:W-:Y:S02]  /*227c0*/  LEA.HI.X.SX32 R23, R8, R0.reuse, 0x1, P5 ;  /* 0x0000000008177211 */ /* 0x080fe400028f0eff */
[----:B------:R-:W-:Y:S02]  /*227d0*/  LEA.HI.X.SX32 R21, R2, R0, 0x1, P6 ;  /* 0x0000000002157211 */ /* 0x000fe400030f0eff */
[C-C-:B------:R-:W-:Y:S02]  /*227e0*/  LOP3.LUT R2, R19.reuse, 0x54, R28.reuse, 0xfe, !PT ;  /* 0x0000005413027812 */ /* 0x140fe400078efe1c */
[----:B------:R-:W-:Y:S01]  /*227f0*/  LOP3.LUT R8, R19, 0x56, R28, 0xfe, !PT ;  /* 0x0000005613087812 */ /* 0x000fe200078efe1c */
[----:B------:R1:W-:Y:S01]  /*22800*/  @P3 STG.E.U16 [R22.64], R6 ;  /* 0x0000000616003986 */ /* 0x0003e2000c101506 */
[----:B0-----:R-:W-:-:S04]  /*22810*/  LEA R24, P2, R4, R3, 0x1 ;  /* 0x0000000304187211 */ /* 0x001fc800078408ff */
[----:B------:R-:W-:Y:S01]  /*22820*/  LEA.HI.X.SX32 R25, R4, R0, 0x1, P2 ;  /* 0x0000000004197211 */ /* 0x000fe200010f0eff */
[C---:B------:R-:W-:Y:S01]  /*22830*/  IMAD R4, R2.reuse, c[0x0][0x198], RZ ;  /* 0x0000660002047a24 */ /* 0x040fe200078e02ff */
[----:B------:R-:W-:Y:S02]  /*22840*/  ISETP.LT.AND P2, PT, R2, c[0x0][0x17c], !P0 ;  /* 0x00005f0002007a0c */ /* 0x000fe40004741270 */
[----:B------:R-:W-:-:S04]  /*22850*/  LOP3.LUT R2, R19, 0x58, R28, 0xfe, !PT ;  /* 0x0000005813027812 */ /* 0x000fc800078efe1c */
[C---:B------:R-:W-:Y:S01]  /*22860*/  ISETP.LT.AND P3, PT, R2.reuse, c[0x0][0x17c], !P0 ;  /* 0x00005f0002007a0c */ /* 0x040fe20004761270 */
[----:B------:R-:W-:Y:S01]  /*22870*/  IMAD R2, R2, c[0x0][0x198], RZ ;  /* 0x0000660002027a24 */ /* 0x000fe200078e02ff */
[----:B------:R-:W-:Y:S04]  /*22880*/  STL [R1+0x874], R13 ;  /* 0x0008740d01007387 */ /* 0x000fe80000100800 */
[----:B--2---:R-:W-:Y:S01]  /*22890*/  @P4 STG.E.U16 [R20.64], R12 ;  /* 0x0000000c14004986 */ /* 0x004fe2000c101506 */
[C---:B------:R-:W-:Y:S01]  /*228a0*/  ISETP.LT.AND P4, PT, R8.reuse, c[0x0][0x17c], !P0 ;  /* 0x00005f0008007a0c */ /* 0x040fe20004781270 */
[----:B------:R-:W-:Y:S02]  /*228b0*/  IMAD R8, R8, c[0x0][0x198], RZ ;  /* 0x0000660008087a24 */ /* 0x000fe400078e02ff */
[----:B-----5:R0:W-:Y:S03]  /*228c0*/  @P1 STG.E.U16 [R24.64], R16 ;  /* 0x0000001018001986 */ /* 0x0201e6000c101506 */
[----:B-1----:R-:W-:-:S04]  /*228d0*/  LEA R22, P5, R8, R3, 0x1 ;  /* 0x0000000308167211 */ /* 0x002fc800078a08ff */
[-C--:B------:R-:W-:Y:S02]  /*228e0*/  LEA.HI.X.SX32 R23, R8, R0.reuse, 0x1, P5 ;  /* 0x0000000008177211 */ /* 0x080fe400028f0eff */
[CC--:B0-----:R-:W-:Y:S02]  /*228f0*/  LEA R24, P1, R4.reuse, R3.reuse, 0x1 ;  /* 0x0000000304187211 */ /* 0x0c1fe400078208ff */
[C-C-:B------:R-:W-:Y:S02]  /*22900*/  LOP3.LUT R12, R19.reuse, 0x5a, R28.reuse, 0xfe, !PT ;  /* 0x0000005a130c7812 */ /* 0x140fe400078efe1c */
[-C--:B------:R-:W-:Y:S02]  /*22910*/  LEA.HI.X.SX32 R25, R4, R0.reuse, 0x1, P1 ;  /* 0x0000000004197211 */ /* 0x080fe400008f0eff */
[----:B------:R-:W-:Y:S02]  /*22920*/  LEA R20, P6, R2, R3, 0x1 ;  /* 0x0000000302147211 */ /* 0x000fe400078c08ff */
[----:B------:R-:W-:Y:S01]  /*22930*/  LOP3.LUT R8, R19, 0x5c, R28, 0xfe, !PT ;  /* 0x0000005c13087812 */ /* 0x000fe200078efe1c */
[----:B------:R0:W-:Y:S01]  /*22940*/  @P2 STG.E.U16 [R24.64], R27 ;  /* 0x0000001b18002986 */ /* 0x0001e2000c101506 */
[----:B------:R-:W-:Y:S01]  /*22950*/  IMAD R4, R12, c[0x0][0x198], RZ ;  /* 0x000066000c047a24 */ /* 0x000fe200078e02ff */
[----:B------:R-:W-:-:S02]  /*22960*/  LEA.HI.X.SX32 R21, R2, R0, 0x1, P6 ;  /* 0x0000000002157211 */ /* 0x000fc400030f0eff */
[C---:B------:R-:W-:Y:S01]  /*22970*/  ISETP.LT.AND P2, PT, R8.reuse, c[0x0][0x17c], !P0 ;  /* 0x00005f0008007a0c */ /* 0x040fe20004741270 */
[----:B------:R-:W-:Y:S01]  /*22980*/  IMAD R8, R8, c[0x0][0x198], RZ ;  /* 0x0000660008087a24 */ /* 0x000fe200078e02ff */
[----:B------:R-:W-:Y:S01]  /*22990*/  ISETP.LT.AND P1, PT, R12, c[0x0][0x17c], !P0 ;  /* 0x00005f000c007a0c */ /* 0x000fe20004721270 */
[----:B------:R1:W-:Y:S04]  /*229a0*/  @P4 STG.E.U16 [R22.64], R26 ;  /* 0x0000001a16004986 */ /* 0x0003e8000c101506 */
[----:B------:R-:W-:Y:S01]  /*229b0*/  @P3 STG.E.U16 [R20.64], R5 ;  /* 0x0000000514003986 */ /* 0x000fe2000c101506 */
[----:B0-----:R-:W-:-:S04]  /*229c0*/  LEA R24, P5, R4, R3, 0x1 ;  /* 0x0000000304187211 */ /* 0x001fc800078a08ff */
[----:B------:R-:W-:Y:S02]  /*229d0*/  LEA.HI.X.SX32 R25, R4, R0, 0x1, P5 ;  /* 0x0000000004197211 */ /* 0x000fe400028f0eff */
[----:B-1----:R-:W-:-:S04]  /*229e0*/  LEA R22, P3, R8, R3, 0x1 ;  /* 0x0000000308167211 */ /* 0x002fc800078608ff */
[----:B------:R-:W-:Y:S01]  /*229f0*/  LEA.HI.X.SX32 R23, R8, R0, 0x1, P3 ;  /* 0x0000000008177211 */ /* 0x000fe200018f0eff */
[----:B------:R-:W-:Y:S04]  /*22a00*/  @P1 STG.E.U16 [R24.64], R9 ;  /* 0x0000000918001986 */ /* 0x000fe8000c101506 */
[----:B------:R0:W-:Y:S04]  /*22a10*/  @P2 STG.E.U16 [R22.64], R13 ;  /* 0x0000000d16002986 */ /* 0x0001e8000c101506 */
[----:B0-----:R-:W2:Y:S01]  /*22a20*/  LDL.LU R13, [R1+0x424] ;  /* 0x00042400010d7983 */ /* 0x001ea20000300800 */
[----:B------:R-:W-:-:S02]  /*22a30*/  LOP3.LUT R2, R19, 0x5e, R28, 0xfe, !PT ;  /* 0x0000005e13027812 */ /* 0x000fc400078efe1c */
[C-C-:B------:R-:W-:Y:S02]  /*22a40*/  LOP3.LUT R4, R19.reuse, 0x60, R28.reuse, 0xfe, !PT ;  /* 0x0000006013047812 */ /* 0x140fe400078efe1c */
[C---:B------:R-:W-:Y:S01]  /*22a50*/  ISETP.LT.AND P1, PT, R2.reuse, c[0x0][0x17c], !P0 ;  /* 0x00005f0002007a0c */ /* 0x040fe20004721270 */
[----:B------:R-:W-:Y:S01]  /*22a60*/  IMAD R2, R2, c[0x0][0x198], RZ ;  /* 0x0000660002027a24 */ /* 0x000fe200078e02ff */
[C---:B------:R-:W-:Y:S01]  /*22a70*/  ISETP.LT.AND P3, PT, R4.reuse, c[0x0][0x17c], !P0 ;  /* 0x00005f0004007a0c */ /* 0x040fe20004761270 */
[----:B------:R-:W-:Y:S01]  /*22a80*/  IMAD R4, R4, c[0x0][0x198], RZ ;  /* 0x0000660004047a24 */ /* 0x000fe200078e02ff */
[----:B------:R-:W-:Y:S02]  /*22a90*/  LOP3.LUT R8, R19, 0x62, R28, 0xfe, !PT ;  /* 0x0000006213087812 */ /* 0x000fe400078efe1c */
[-C--:B------:R-:W-:Y:S02]  /*22aa0*/  LEA R20, P4, R2, R3.reuse, 0x1 ;  /* 0x0000000302147211 */ /* 0x080fe400078808ff */
[----:B------:R-:W-:-:S02]  /*22ab0*/  LEA R22, P5, R4, R3, 0x1 ;  /* 0x0000000304167211 */ /* 0x000fc400078a08ff */
[-C--:B------:R-:W-:Y:S02]  /*22ac0*/  LEA.HI.X.SX32 R21, R2, R0.reuse, 0x1, P4 ;  /* 0x0000000002157211 */ /* 0x080fe400020f0eff */
[C---:B------:R-:W-:Y:S01]  /*22ad0*/  ISETP.LT.AND P2, PT, R8.reuse, c[0x0][0x17c], !P0 ;  /* 0x00005f0008007a0c */ /* 0x040fe20004741270 */
[----:B------:R-:W-:Y:S01]  /*22ae0*/  IMAD R8, R8, c[0x0][0x198], RZ ;  /* 0x0000660008087a24 */ /* 0x000fe200078e02ff */
[----:B------:R-:W-:Y:S02]  /*22af0*/  LEA.HI.X.SX32 R23, R4, R0, 0x1, P5 ;  /* 0x0000000004177211 */ /* 0x000fe400028f0eff */
[----:B------:R-:W-:Y:S01]  /*22b00*/  PRMT R2, R18, 0x7632, R2 ;  /* 0x0000763212027816 */ /* 0x000fe20000000002 */
[----:B------:R0:W-:Y:S04]  /*22b10*/  @P1 STG.E.U16 [R20.64], R17 ;  /* 0x0000001114001986 */ /* 0x0001e8000c101506 */
[----:B------:R-:W-:Y:S01]  /*22b20*/  @P3 STG.E.U16 [R22.64], R2 ;  /* 0x0000000216003986 */ /* 0x000fe2000c101506 */
[----:B------:R-:W-:-:S02]  /*22b30*/  PRMT R5, R15, 0x7632, R5 ;  /* 0x000076320f057816 */ /* 0x000fc40000000005 */
[----:B0-----:R-:W-:-:S04]  /*22b40*/  LEA R20, P1, R8, R3, 0x1 ;  /* 0x0000000308147211 */ /* 0x001fc800078208ff */
[----:B------:R-:W-:-:S05]  /*22b50*/  LEA.HI.X.SX32 R21, R8, R0, 0x1, P1 ;  /* 0x0000000008157211 */ /* 0x000fca00008f0eff */
[----:B------:R0:W-:Y:S01]  /*22b60*/  @P2 STG.E.U16 [R20.64], R5 ;  /* 0x0000000514002986 */ /* 0x0001e2000c101506 */
[----:B------:R-:W-:Y:S02]  /*22b70*/  PRMT R9, R11, 0x7632, R9 ;  /* 0x000076320b097816 */ /* 0x000fe40000000009 */
[----:B0-----:R-:W-:Y:S01]  /*22b80*/  PRMT R5, R14, 0x7632, R5 ;  /* 0x000076320e057816 */ /* 0x001fe20000000005 */
[----:B------:R-:W-:Y:S01]  /*22b90*/  STL [R1+0x878], R17 ;  /* 0x0008781101007387 */ /* 0x000fe20000100800 */
[C-C-:B--2---:R-:W-:Y:S02]  /*22ba0*/  LOP3.LUT R2, R13.reuse, 0x64, R28.reuse, 0xfe, !PT ;  /* 0x000000640d027812 */ /* 0x144fe400078efe1c */
[C-C-:B------:R-:W-:Y:S02]  /*22bb0*/  LOP3.LUT R4, R13.reuse, 0x66, R28.reuse, 0xfe, !PT ;  /* 0x000000660d047812 */ /* 0x140fe400078efe1c */
[C---:B------:R-:W-:Y:S01]  /*22bc0*/  ISETP.LT.AND P3, PT, R2.reuse, c[0x0][0x17c], !P0 ;  /* 0x00005f0002007a0c */ /* 0x040fe20004761270 */
[----:B------:R-:W-:Y:S01]  /*22bd0*/  IMAD R2, R2, c[0x0][0x198], RZ ;  /* 0x0000660002027a24 */ /* 0x000fe200078e02ff */
[C---:B------:R-:W-:Y:S01]  /*22be0*/  ISETP.LT.AND P4, PT, R4.reuse, c[0x0][0x17c], !P0 ;  /* 0x00005f0004007a0c */ /* 0x040fe20004781270 */
[----:B------:R-:W-:Y:S01]  /*22bf0*/  IMAD R4, R4, c[0x0][0x198], RZ ;  /* 0x0000660004047a24 */ /* 0x000fe200078e02ff */
[----:B------:R-:W-:-:S02]  /*22c00*/  LOP3.LUT R8, R13, 0x68, R28, 0xfe, !PT ;  /* 0x000000680d087812 */ /* 0x000fc400078efe1c */
[-C--:B------:R-:W-:Y:S02]  /*22c10*/  LEA R20, P1, R2, R3.reuse, 0x1 ;  /* 0x0000000302147211 */ /* 0x080fe400078208ff */
[----:B------:R-:W-:Y:S02]  /*22c20*/  LEA R22, P2, R4, R3, 0x1 ;  /* 0x0000000304167211 */ /* 0x000fe400078408ff */
[-C--:B------:R-:W-:Y:S01]  /*22c30*/  LEA.HI.X.SX32 R21, R2, R0.reuse, 0x1, P1 ;  /* 0x0000000002157211 */ /* 0x080fe200008f0eff */
[C---:B------:R-:W-:Y:S01]  /*22c40*/  IMAD R2, R8.reuse, c[0x0][0x198], RZ ;  /* 0x0000660008027a24 */ /* 0x040fe200078e02ff */
[----:B------:R-:W-:Y:S02]  /*22c50*/  ISETP.LT.AND P5, PT, R8, c[0x0][0x17c], !P0 ;  /* 0x00005f0008007a0c */ /* 0x000fe400047a1270 */
[----:B------:R-:W-:Y:S01]  /*22c60*/  LEA.HI.X.SX32 R23, R4, R0, 0x1, P2 ;  /* 0x0000000004177211 */ /* 0x000fe200010f0eff */
[----:B------:R0:W-:Y:S01]  /*22c70*/  @P3 STG.E.U16 [R20.64], R5 ;  /* 0x0000000514003986 */ /* 0x0001e2000c101506 */
[----:B------:R-:W-:-:S04]  /*22c80*/  LOP3.LUT R4, R13, 0x6a, R28, 0xfe, !PT ;  /* 0x0000006a0d047812 */ /* 0x000fc800078efe1c */
[C---:B------:R-:W-:Y:S01]  /*22c90*/  ISETP.LT.AND P2, PT, R4.reuse, c[0x0][0x17c], !P0 ;  /* 0x00005f0004007a0c */ /* 0x040fe20004741270 */
[----:B------:R-:W-:Y:S01]  /*22ca0*/  IMAD R4, R4, c[0x0][0x198], RZ ;  /* 0x0000660004047a24 */ /* 0x000fe200078e02ff */
[-C--:B0-----:R-:W-:Y:S02]  /*22cb0*/  LEA R20, P1, R2, R3.reuse, 0x1 ;  /* 0x0000000302147211 */ /* 0x081fe400078208ff */
[----:B------:R-:W-:Y:S02]  /*22cc0*/  PRMT R5, R10, 0x7632, R5 ;  /* 0x000076320a057816 */ /* 0x000fe40000000005 */
[----:B------:R-:W-:Y:S01]  /*22cd0*/  LEA.HI.X.SX32 R21, R2, R0, 0x1, P1 ;  /* 0x0000000002157211 */ /* 0x000fe200008f0eff */
[----:B------:R-:W-:Y:S04]  /*22ce0*/  @P4 STG.E.U16 [R22.64], R9 ;  /* 0x0000000916004986 */ /* 0x000fe8000c101506 */
[----:B------:R0:W-:Y:S02]  /*22cf0*/  @P5 STG.E.U16 [R20.64], R5 ;  /* 0x0000000514005986 */ /* 0x0001e4000c101506 */
[----:B0-----:R-:W-:-:S04]  /*22d00*/  LEA R20, P3, R4, R3, 0x1 ;  /* 0x0000000304147211 */ /* 0x001fc800078608ff */
[----:B------:R-:W-:Y:S02]  /*22d10*/  LEA.HI.X.SX32 R21, R4, R0, 0x1, P3 ;  /* 0x0000000004157211 */ /* 0x000fe400018f0eff */
[----:B------:R-:W-:Y:S02]  /*22d20*/  PRMT R4, R29, 0x7632, R4 ;  /* 0x000076321d047816 */ /* 0x000fe40000000004 */
[----:B------:R-:W2:Y:S01]  /*22d30*/  LDL.LU R29, [R1+0x87c] ;  /* 0x00087c00011d7983 */ /* 0x000ea20000300800 */
[C-C-:B------:R-:W-:Y:S02]  /*22d40*/  LOP3.LUT R12, R13.reuse, 0x6c, R28.reuse, 0xfe, !PT ;  /* 0x0000006c0d0c7812 */ /* 0x140fe400078efe1c */
[----:B------:R-:W-:Y:S02]  /*22d50*/  LOP3.LUT R8, R13, 0x6e, R28, 0xfe, !PT ;  /* 0x0000006e0d087812 */ /* 0x000fe400078efe1c */
[C---:B------:R-:W-:Y:S01]  /*22d60*/  ISETP.LT.AND P1, PT, R12.reuse, c[0x0][0x17c], !P0 ;  /* 0x00005f000c007a0c */ /* 0x040fe20004721270 */
[----:B------:R-:W-:Y:S01]  /*22d70*/  IMAD R2, R12, c[0x0][0x198], RZ ;  /* 0x000066000c027a24 */ /* 0x000fe200078e02ff */
[C---:B------:R-:W-:Y:S01]  /*22d80*/  ISETP.LT.AND P5, PT, R8.reuse, c[0x0][0x17c], !P0 ;  /* 0x00005f0008007a0c */ /* 0x040fe200047a1270 */
[----:B------:R-:W-:-:S03]  /*22d90*/  IMAD R8, R8, c[0x0][0x198], RZ ;  /* 0x0000660008087a24 */ /* 0x000fc600078e02ff */
[-C--:B------:R-:W-:Y:S02]  /*22da0*/  LEA R22, P4, R2, R3.reuse, 0x1 ;  /* 0x0000000302167211 */ /* 0x080fe400078808ff */
[----:B------:R-:W-:Y:S02]  /*22db0*/  LEA R24, P3, R8, R3, 0x1 ;  /* 0x0000000308187211 */ /* 0x000fe400078608ff */
[----:B------:R-:W-:Y:S02]  /*22dc0*/  PRMT R5, R7, 0x7632, R5 ;  /* 0x0000763207057816 */ /* 0x000fe40000000005 */
[-C--:B------:R-:W-:Y:S02]  /*22dd0*/  LEA.HI.X.SX32 R23, R2, R0.reuse, 0x1, P4 ;  /* 0x0000000002177211 */ /* 0x080fe400020f0eff */
[----:B------:R-:W-:Y:S02]  /*22de0*/  PRMT R2, R6, 0x7632, R2 ;  /* 0x0000763206027816 */ /* 0x000fe40000000002 */
[----:B------:R-:W-:Y:S01]  /*22df0*/  LEA.HI.X.SX32 R25, R8, R0, 0x1, P3 ;  /* 0x0000000008197211 */ /* 0x000fe200018f0eff */
[----:B------:R0:W-:Y:S04]  /*22e00*/  @P2 STG.E.U16 [R20.64], R4 ;  /* 0x0000000414002986 */ /* 0x0001e8000c101506 */
[----:B------:R-:W-:Y:S04]  /*22e10*/  @P1 STG.E.U16 [R22.64], R5 ;  /* 0x0000000516001986 */ /* 0x000fe8000c101506 */
[----:B------:R2:W-:Y:S01]  /*22e20*/  @P5 STG.E.U16 [R24.64], R2 ;  /* 0x0000000218005986 */ /* 0x0005e2000c101506 */
[----:B0-----:R-:W-:-:S02]  /*22e30*/  LOP3.LUT R20, R13, 0x70, R28, 0xfe, !PT ;  /* 0x000000700d147812 */ /* 0x001fc400078efe1c */
[----:B------:R-:W-:Y:S02]  /*22e40*/  LOP3.LUT R21, R13, 0x72, R28, 0xfe, !PT ;  /* 0x000000720d157812 */ /* 0x000fe400078efe1c */
[----:B------:R-:W-:Y:S02]  /*22e50*/  ISETP.LT.AND P6, PT, R20, c[0x0][0x17c], !P0 ;  /* 0x00005f0014007a0c */ /* 0x000fe400047c1270 */
[----:B--2---:R-:W-:-:S04]  /*22e60*/  SHF.R.U32.HI R25, RZ, 0x8, R29 ;  /* 0x00000008ff197819 */ /* 0x004fc8000001161d */
[----:B------:R-:W-:-:S04]  /*22e70*/  SGXT.U32 R25, R25, 0x1 ;  /* 0x000000011919781a */ /* 0x000fc80000000000 */
[C-C-:B------:R-:W-:Y:S02]  /*22e80*/  LOP3.LUT R10, R13.reuse, 0x8c, R25.reuse, 0xfe, !PT ;  /* 0x0000008c0d0a7812 */ /* 0x140fe400078efe19 */
[C-C-:B------:R-:W-:Y:S02]  /*22e90*/  LOP3.LUT R7, R13.reuse, 0x8e, R25.reuse, 0xfe, !PT ;  /* 0x0000008e0d077812 */ /* 0x140fe400078efe19 */
[C-C-:B------:R-:W-:Y:S01]  /*22ea0*/  LOP3.LUT R6, R13.reuse, 0x90, R25.reuse, 0xfe, !PT ;  /* 0x000000900d067812 */ /* 0x140fe200078efe19 */
[----:B------:R0:W-:Y:S04]  /*22eb0*/  STL [R1], R10 ;  /* 0x0000000a01007387 */ /* 0x0001e80000100800 */
[----:B------:R1:W-:Y:S01]  /*22ec0*/  STL [R1+0x10], R7 ;  /* 0x0000100701007387 */ /* 0x0003e20000100800 */
[----:B0-----:R-:W-:-:S03]  /*22ed0*/  LOP3.LUT R10, R13, 0x92, R25, 0xfe, !PT ;  /* 0x000000920d0a7812 */ /* 0x001fc600078efe19 */
[----:B------:R0:W-:Y:S01]  /*22ee0*/  STL [R1+0x14], R6 ;  /* 0x0000140601007387 */ /* 0x0001e20000100800 */
[----:B-1----:R-:W-:-:S03]  /*22ef0*/  LOP3.LUT R7, R13, 0x94, R25, 0xfe, !PT ;  /* 0x000000940d077812 */ /* 0x002fc600078efe19 */
[----:B------:R1:W-:Y:S04]  /*22f00*/  STL [R1+0x20], R10 ;  /* 0x0000200a01007387 */ /* 0x0003e80000100800 */
[----:B------:R2:W-:Y:S01]  /*22f10*/  STL [R1+0x30], R7 ;  /* 0x0000300701007387 */ /* 0x0005e20000100800 */
[C-C-:B0-----:R-:W-:Y:S02]  /*22f20*/  LOP3.LUT R6, R13.reuse, 0x96, R25.reuse, 0xfe, !PT ;  /* 0x000000960d067812 */ /* 0x141fe400078efe19 */
[----:B-1----:R-:W-:-:S03]  /*22f30*/  LOP3.LUT R10, R13, 0x98, R25, 0xfe, !PT ;  /* 0x000000980d0a7812 */ /* 0x002fc600078efe19 */
[----:B------:R-:W-:Y:S01]  /*22f40*/  STL [R1+0x34], R6 ;  /* 0x0000340601007387 */ /* 0x000fe20000100800 */
[----:B--2---:R-:W-:-:S03]  /*22f50*/  LOP3.LUT R7, R13, 0x9a, R25, 0xfe, !PT ;  /* 0x0000009a0d077812 */ /* 0x004fc600078efe19 */
[----:B------:R-:W-:Y:S01]  /*22f60*/  STL [R1+0x40], R10 ;  /* 0x0000400a01007387 */ /* 0x000fe20000100800 */
[----:B------:R-:W-:-:S03]  /*22f70*/  LOP3.LUT R11, R13, 0xa4, R25, 0xfe, !PT ;  /* 0x000000a40d0b7812 */ /* 0x000fc600078efe19 */
[----:B------:R0:W-:Y:S01]  /*22f80*/  STL [R1+0x50], R7 ;  /* 0x0000500701007387 */ /* 0x0001e20000100800 */
[----:B------:R-:W-:-:S03]  /*22f90*/  LOP3.LUT R15, R13, 0xa8, R25, 0xfe, !PT ;  /* 0x000000a80d0f7812 */ /* 0x000fc600078efe19 */
[----:B------:R1:W-:Y:S01]  /*22fa0*/  STL [R1+0x80], R11 ;  /* 0x0000800b01007387 */ /* 0x0003e20000100800 */
[C-C-:B0-----:R-:W-:Y:S02]  /*22fb0*/  LOP3.LUT R7, R13.reuse, 0xa6, R25.reuse, 0xfe, !PT ;  /* 0x000000a60d077812 */ /* 0x141fe400078efe19 */
[----:B-1----:R-:W-:-:S03]  /*22fc0*/  LOP3.LUT R11, R13, 0xaa, R25, 0xfe, !PT ;  /* 0x000000aa0d0b7812 */ /* 0x002fc600078efe19 */
[----:B------:R0:W-:Y:S04]  /*22fd0*/  STL [R1+0x84], R7 ;  /* 0x0000840701007387 */ /* 0x0001e80000100800 */
[----:B------:R1:W-:Y:S01]  /*22fe0*/  STL [R1+0x90], R15 ;  /* 0x0000900f01007387 */ /* 0x0003e20000100800 */
[----:B0-----:R-:W-:-:S03]  /*22ff0*/  LOP3.LUT R7, R13, 0xac, R25, 0xfe, !PT ;  /* 0x000000ac0d077812 */ /* 0x001fc600078efe19 */
[----:B------:R0:W-:Y:S01]  /*23000*/  STL [R1+0x94], R11 ;  /* 0x0000940b01007387 */ /* 0x0001e20000100800 */
[----:B-1----:R-:W-:-:S03]  /*23010*/  LOP3.LUT R15, R13, 0xae, R25, 0xfe, !PT ;  /* 0x000000ae0d0f7812 */ /* 0x002fc600078efe19 */
        /* <DEDUP_REMOVED lines=8> */
[----:B------:R0:W-:Y:S01]  /*230a0*/  STL [R1+0xc0], R15 ;  /* 0x0000c00f01007387 */ /* 0x0001e20000100800 */
[----:B--2---:R-:W-:-:S03]  /*230b0*/  LOP3.LUT R7, R13, 0xb8, R25, 0xfe, !PT ;  /* 0x000000b80d077812 */ /* 0x004fc600078efe19 */
        /* <DEDUP_REMOVED lines=33> */
[C-C-:B-1----:R-:W-:Y:S02]  /*232d0*/  LOP3.LUT R11, R13.reuse, 0xda, R25.reuse, 0xfe, !PT ;  /* 0x000000da0d0b7812 */ /* 0x142fe400078efe19 */
[C-C-:B--2---:R-:W-:Y:S01]  /*232e0*/  LOP3.LUT R7, R13.reuse, 0xdc, R25.reuse, 0xfe, !PT ;  /* 0x000000dc0d077812 */ /* 0x144fe200078efe19 */
[----:B------:R0:W-:Y:S04]  /*232f0*/  STL [R1+0x108], R15 ;  /* 0x0001080f01007387 */ /* 0x0001e80000100800 */
[----:B------:R-:W-:Y:S04]  /*23300*/  STL [R1+0x858], R7 ;  /* 0x0008580701007387 */ /* 0x000fe80000100800 */
[----:B------:R1:W-:Y:S01]  /*23310*/  STL [R1+0x10c], R11 ;  /* 0x00010c0b01007387 */ /* 0x0003e20000100800 */
[----:B0-----:R-:W-:-:S02]  /*23320*/  LOP3.LUT R15, R13, 0xe0, R25, 0xfe, !PT ;  /* 0x000000e00d0f7812 */ /* 0x001fc400078efe19 */
[C-C-:B------:R-:W-:Y:S02]  /*23330*/  LOP3.LUT R17, R13.reuse, 0xe4, R25.reuse, 0xfe, !PT ;  /* 0x000000e40d117812 */ /* 0x140fe400078efe19 */
[C-C-:B-1----:R-:W-:Y:S02]  /*23340*/  LOP3.LUT R11, R13.reuse, 0xde, R25.reuse, 0xfe, !PT ;  /* 0x000000de0d0b7812 */ /* 0x142fe400078efe19 */
[----:B------:R-:W-:-:S03]  /*23350*/  LOP3.LUT R7, R13, 0xe8, R25, 0xfe, !PT ;  /* 0x000000e80d077812 */ /* 0x000fc600078efe19 */
[----:B------:R0:W-:Y:S04]  /*23360*/  STL [R1+0x85c], R11 ;  /* 0x00085c0b01007387 */ /* 0x0001e80000100800 */
[----:B------:R1:W-:Y:S01]  /*23370*/  STL [R1+0x860], R15 ;  /* 0x0008600f01007387 */ /* 0x0003e20000100800 */
[----:B0-----:R-:W-:-:S03]  /*23380*/  LOP3.LUT R11, R13, 0xe6, R25, 0xfe, !PT ;  /* 0x000000e60d0b7812 */ /* 0x001fc600078efe19 */
[----:B-1----:R-:W2:Y:S04]  /*23390*/  LDL.LU R15, [R1+0x44] ;  /* 0x00004400010f7983 */ /* 0x002ea80000300800 */
[----:B------:R0:W-:Y:S04]  /*233a0*/  STL [R1+0x120], R17 ;  /* 0x0001201101007387 */ /* 0x0001e80000100800 */
[----:B------:R1:W-:Y:S01]  /*233b0*/  STL [R1+0x124], R11 ;  /* 0x0001240b01007387 */ /* 0x0003e20000100800 */
[----:B0-----:R-:W-:-:S03]  /*233c0*/  LOP3.LUT R17, R13, 0xea, R25, 0xfe, !PT ;  /* 0x000000ea0d117812 */ /* 0x001fc600078efe19 */
[----:B-1----:R-:W3:Y:S04]  /*233d0*/  LDL.LU R11, [R1+0x24] ;  /* 0x00002400010b7983 */ /* 0x002ee80000300800 */
[----:B------:R0:W-:Y:S04]  /*233e0*/  STL [R1+0x128], R7 ;  /* 0x0001280701007387 */ /* 0x0001e80000100800 */
[----:B------:R1:W-:Y:S01]  /*233f0*/  STL [R1+0x12c], R17 ;  /* 0x00012c1101007387 */ /* 0x0003e20000100800 */
[C-C-:B0-----:R-:W-:Y:S02]  /*23400*/  LOP3.LUT R7, R13.reuse, 0xec, R25.reuse, 0xfe, !PT ;  /* 0x000000ec0d077812 */ /* 0x141fe400078efe19 */
[----:B-1----:R-:W-:-:S03]  /*23410*/  LOP3.LUT R17, R13, 0xee, R25, 0xfe, !PT ;  /* 0x000000ee0d117812 */ /* 0x002fc600078efe19 */
        /* <DEDUP_REMOVED lines=9> */
[----:B0-----:R-:W4:Y:S04]  /*234b0*/  LDL.LU R7, [R1+0x4] ;  /* 0x0000040001077983 */ /* 0x001f280000300800 */
[----:B------:R0:W-:Y:S04]  /*234c0*/  STL [R1+0x148], R17 ;  /* 0x0001481101007387 */ /* 0x0001e80000100800 */
[----:B0-----:R-:W0:Y:S01]  /*234d0*/  S2R R17, SR_TID.X ;  /* 0x0000000000117919 */ /* 0x001e220000002100 */
[----:B------:R-:W-:-:S02]  /*234e0*/  LOP3.LUT R22, R13, 0x74, R25, 0xfe, !PT ;  /* 0x000000740d167812 */ /* 0x000fc400078efe19 */
[C-C-:B------:R-:W-:Y:S02]  /*234f0*/  LOP3.LUT R24, R13.reuse, 0x76, R25.reuse, 0xfe, !PT ;  /* 0x000000760d187812 */ /* 0x140fe400078efe19 */
[C-C-:B------:R-:W-:Y:S02]  /*23500*/  LOP3.LUT R12, R13.reuse, 0x78, R25.reuse, 0xfe, !PT ;  /* 0x000000780d0c7812 */ /* 0x140fe400078efe19 */
[C-C-:B------:R-:W-:Y:S02]  /*23510*/  LOP3.LUT R16, R13.reuse, 0x7a, R25.reuse, 0xfe, !PT ;  /* 0x0000007a0d107812 */ /* 0x140fe400078efe19 */
[C-C-:B------:R-:W-:Y:S02]  /*23520*/  LOP3.LUT R2, R13.reuse, 0x7c, R25.reuse, 0xfe, !PT ;  /* 0x0000007c0d027812 */ /* 0x140fe400078efe19 */
[C-C-:B------:R-:W-:Y:S02]  /*23530*/  LOP3.LUT R4, R13.reuse, 0x7e, R25.reuse, 0xfe, !PT ;  /* 0x0000007e0d047812 */ /* 0x140fe400078efe19 */
        /* <DEDUP_REMOVED lines=11> */
[----:B------:R-:W-:-:S05]  /*235f0*/  LOP3.LUT R25, R13, 0xf8, R25, 0xfe, !PT ;  /* 0x000000f80d197812 */ /* 0x000fca00078efe19 */
[----:B------:R1:W-:Y:S02]  /*23600*/  STL [R1+0x14c], R25 ;  /* 0x00014c1901007387 */ /* 0x0003e40000100800 */
[----:B-1----:R-:W-:Y:S01]  /*23610*/  IMAD R25, R20, c[0x0][0x198], RZ ;  /* 0x0000660014197a24 */ /* 0x002fe200078e02ff */
[----:B0-----:R-:W-:-:S04]  /*23620*/  SHF.R.U32.HI R20, RZ, 0x8, R17 ;  /* 0x00000008ff147819 */ /* 0x001fc80000011611 */
[----:B------:R-:W-:-:S04]  /*23630*/  SGXT.U32 R20, R20, 0x1 ;  /* 0x000000011414781a */ /* 0x000fc80000000000 */
[----:B------:R-:W-:-:S05]  /*23640*/  LOP3.LUT R17, R13, 0xfa, R20, 0xfe, !PT ;  /* 0x000000fa0d117812 */ /* 0x000fca00078efe14 */
[----:B------:R0:W-:Y:S01]  /*23650*/  STL [R1+0x150], R17 ;  /* 0x0001501101007387 */ /* 0x0001e20000100800 */
[----:B------:R-:W-:Y:S02]  /*23660*/  ISETP.LT.AND P1, PT, R26, c[0x0][0x17c], !P0 ;  /* 0x00005f001a007a0c */ /* 0x000fe40004721270 */
[C-C-:B0-----:R-:W-:Y:S02]  /*23670*/  LOP3.LUT R17, R13.reuse, 0xfc, R20.reuse, 0xfe, !PT ;  /* 0x000000fc0d117812 */ /* 0x141fe400078efe14 */
[----:B------:R-:W-:-:S03]  /*23680*/  LOP3.LUT R20, R13, 0xfe, R20, 0xfe, !PT ;  /* 0x000000fe0d147812 */ /* 0x000fc600078efe14 */
[----:B------:R0:W-:Y:S04]  /*23690*/  STL [R1+0x154], R17 ;  /* 0x0001541101007387 */ /* 0x0001e80000100800 */
[----:B0-----:R-:W5:Y:S04]  /*236a0*/  LDL.LU R17, [R1+0x878] ;  /* 0x0008780001117983 */ /* 0x001f680000300800 */
[----:B------:R-:W2:Y:S04]  /*236b0*/  LDL.LU R13, [R1+0x874] ;  /* 0x00087400010d7983 */ /* 0x000ea80000300800 */
[----:B------:R-:W2:Y:S01]  /*236c0*/  LDL.LU R26, [R1+0x64] ;  /* 0x00006400011a7983 */ /* 0x000ea20000300800 */
[----:B------:R-:W-:Y:S01]  /*236d0*/  ISETP.LT.AND P2, PT, R23, c[0x0][0x17c], !P0 ;  /* 0x00005f0017007a0c */ /* 0x000fe20004741270 */
[----:B------:R-:W-:-:S02]  /*236e0*/  IMAD R23, R21, c[0x0][0x198], RZ ;  /* 0x0000660015177a24 */ /* 0x000fc400078e02ff */
[----:B------:R0:W-:Y:S01]  /*236f0*/  STL [R1+0x140], R20 ;  /* 0x0001401401007387 */ /* 0x0001e20000100800 */
[----:B------:R-:W-:Y:S02]  /*23700*/  ISETP.LT.AND P4, PT, R21, c[0x0][0x17c], !P0 ;  /* 0x00005f0015007a0c */ /* 0x000fe40004781270 */
[----:B0-----:R-:W-:-:S04]  /*23710*/  LEA R20, P3, R25, R3, 0x1 ;  /* 0x0000000319147211 */ /* 0x001fc800078608ff */
[----:B------:R-:W-:Y:S01]  /*23720*/  LEA.HI.X.SX32 R21, R25, R0, 0x1, P3 ;  /* 0x0000000019157211 */ /* 0x000fe200018f0eff */
[C---:B------:R-:W-:Y:S01]  /*23730*/  IMAD R25, R22.reuse, c[0x0][0x198], RZ ;  /* 0x0000660016197a24 */ /* 0x040fe200078e02ff */
[----:B------:R-:W-:Y:S02]  /*23740*/  ISETP.LT.AND P3, PT, R22, c[0x0][0x17c], !P0 ;  /* 0x00005f0016007a0c */ /* 0x000fe40004761270 */
[----:B------:R-:W-:-:S04]  /*23750*/  LEA R22, P5, R23, R3, 0x1 ;  /* 0x0000000317167211 */ /* 0x000fc800078a08ff */
[----:B------:R-:W-:Y:S02]  /*23760*/  LEA.HI.X.SX32 R23, R23, R0, 0x1, P5 ;  /* 0x0000000017177211 */ /* 0x000fe400028f0eff */
[C---:B------:R-:W-:Y:S01]  /*23770*/  ISETP.LT.AND P5, PT, R24.reuse, c[0x0][0x17c], !P0 ;  /* 0x00005f0018007a0c */ /* 0x040fe200047a1270 */
[----:B------:R-:W-:Y:S01]  /*23780*/  IMAD R24, R24, c[0x0][0x198], RZ ;  /* 0x0000660018187a24 */ /* 0x000fe200078e02ff */
[----:B---3--:R-:W-:Y:S02]  /*23790*/  PRMT R9, R11, 0x7632, R9 ;  /* 0x000076320b097816 */ /* 0x008fe40000000009 */
[----:B--2---:R-:W-:-:S05]  /*237a0*/  PRMT R5, R26, 0x7632, R5 ;  /* 0x000076321a057816 */ /* 0x004fca0000000005 */
[----:B------:R0:W-:Y:S02]  /*237b0*/  @P6 STG.E.U16 [R20.64], R5 ;  /* 0x0000000514006986 */ /* 0x0001e4000c101506 */
[----:B0-----:R-:W-:Y:S02]  /*237c0*/  PRMT R5, R15, 0x7632, R5 ;  /* 0x000076320f057816 */ /* 0x001fe40000000005 */
[----:B------:R-:W-:-:S03]  /*237d0*/  LEA R20, P6, R25, R3, 0x1 ;  /* 0x0000000319147211 */ /* 0x000fc600078c08ff */
[----:B------:R0:W-:Y:S01]  /*237e0*/  @P4 STG.E.U16 [R22.64], R5 ;  /* 0x0000000516004986 */ /* 0x0001e2000c101506 */
[----:B------:R-:W-:Y:S02]  /*237f0*/  LEA.HI.X.SX32 R21, R25, R0, 0x1, P6 ;  /* 0x0000000019157211 */ /* 0x000fe400030f0eff */
[C---:B------:R-:W-:Y:S01]  /*23800*/  ISETP.LT.AND P4, PT, R12.reuse, c[0x0][0x17c], !P0 ;  /* 0x00005f000c007a0c */ /* 0x040fe20004781270 */
[----:B------:R-:W-:Y:S02]  /*23810*/  IMAD R12, R12, c[0x0][0x198], RZ ;  /* 0x000066000c0c7a24 */ /* 0x000fe400078e02ff */
[----:B------:R1:W-:Y:S01]  /*23820*/  @P3 STG.E.U16 [R20.64], R9 ;  /* 0x0000000914003986 */ /* 0x0003e2000c101506 */
[----:B------:R-:W-:Y:S02]  /*23830*/  ISETP.LT.AND P3, PT, R16, c[0x0][0x17c], !P0 ;  /* 0x00005f0010007a0c */ /* 0x000fe40004761270 */
[----:B0-----:R-:W-:Y:S02]  /*23840*/  LEA R22, P6, R24, R3, 0x1 ;  /* 0x0000000318167211 */ /* 0x001fe400078c08ff */
[----:B----4-:R-:W-:-:S02]  /*23850*/  PRMT R5, R7, 0x7632, R5 ;  /* 0x0000763207057816 */ /* 0x010fc40000000005 */
[-C--:B------:R-:W-:Y:S01]  /*23860*/  LEA.HI.X.SX32 R23, R24, R0.reuse, 0x1, P6 ;  /* 0x0000000018177211 */ /* 0x080fe200030f0eff */
[----:B------:R-:W-:Y:S01]  /*23870*/  IMAD R16, R16, c[0x0][0x198], RZ ;  /* 0x0000660010107a24 */ /* 0x000fe200078e02ff */
[C---:B-1----:R-:W-:Y:S01]  /*23880*/  LEA R20, P6, R12.reuse, R3, 0x1 ;  /* 0x000000030c147211 */ /* 0x042fe200078c08ff */
[----:B------:R-:W2:Y:S03]  /*23890*/  LDL.LU R24, [R1] ;  /* 0x0000000001187983 */ /* 0x000ea60000300800 */
[----:B------:R-:W-:Y:S01]  /*238a0*/  LEA.HI.X.SX32 R21, R12, R0, 0x1, P6 ;  /* 0x000000000c157211 */ /* 0x000fe200030f0eff */
[----:B------:R0:W-:Y:S01]  /*238b0*/  @P5 STG.E.U16 [R22.64], R5 ;  /* 0x0000000516005986 */ /* 0x0001e2000c101506 */
[C---:B------:R-:W-:Y:S01]  /*238c0*/  ISETP.LT.AND P6, PT, R2.reuse, c[0x0][0x17c], !P0 ;  /* 0x00005f0002007a0c */ /* 0x040fe200047c1270 */
[----:B------:R-:W-:Y:S01]  /*238d0*/  IMAD R2, R2, c[0x0][0x198], RZ ;  /* 0x0000660002027a24 */ /* 0x000fe200078e02ff */
[----:B------:R-:W-:Y:S01]  /*238e0*/  PRMT R9, R9, 0x7632, R9 ;  /* 0x0000763209097816 */ /* 0x000fe20000000009 */
[----:B------:R-:W3:Y:S01]  /*238f0*/  LDL.LU R26, [R1+0x10] ;  /* 0x00001000011a7983 */ /* 0x000ee20000300800 */
[----:B------:R-:W-:-:S03]  /*23900*/  PRMT R13, R13, 0x7632, R13 ;  /* 0x000076320d0d7816 */ /* 0x000fc6000000000d */
[----:B------:R-:W4:Y:S01]  /*23910*/  LDL.LU R25, [R1+0x14] ;  /* 0x0000140001197983 */ /* 0x000f220000300800 */
[----:B0-----:R-:W-:-:S03]  /*23920*/  PRMT R5, R5, 0x7632, R5 ;  /* 0x0000763205057816 */ /* 0x001fc60000000005 */
[----:B------:R-:W2:Y:S01]  /*23930*/  LDL.LU R15, [R1+0x78] ;  /* 0x00007800010f7983 */ /* 0x000ea20000300800 */
[----:B------:R-:W-:-:S03]  /*23940*/  LEA R22, P5, R16, R3, 0x1 ;  /* 0x0000000310167211 */ /* 0x000fc600078a08ff */
[----:B------:R0:W-:Y:S01]  /*23950*/  @P4 STG.E.U16 [R20.64], R5 ;  /* 0x0000000514004986 */ /* 0x0001e2000c101506 */
[----:B------:R-:W-:-:S03]  /*23960*/  LEA.HI.X.SX32 R23, R16, R0, 0x1, P5 ;  /* 0x0000000010177211 */ /* 0x000fc600028f0eff */
[----:B------:R-:W3:Y:S04]  /*23970*/  LDL.LU R11, [R1+0x88] ;  /* 0x00008800010b7983 */ /* 0x000ee80000300800 */
[----:B------:R-:W3:Y:S01]  /*23980*/  LDL.LU R7, [R1+0x98] ;  /* 0x0000980001077983 */ /* 0x000ee20000300800 */
[----:B0-----:R-:W-:-:S03]  /*23990*/  LEA R20, P5, R2, R3, 0x1 ;  /* 0x0000000302147211 */ /* 0x001fc600078a08ff */
[----:B------:R0:W-:Y:S01]  /*239a0*/  @P3 STG.E.U16 [R22.64], R9 ;  /* 0x0000000916003986 */ /* 0x0001e2000c101506 */
[----:B------:R-:W-:-:S05]  /*239b0*/  LEA.HI.X.SX32 R21, R2, R0, 0x1, P5 ;  /* 0x0000000002157211 */ /* 0x000fca00028f0eff */
[----:B------:R1:W-:Y:S04]  /*239c0*/  @P6 STG.E.U16 [R20.64], R13 ;  /* 0x0000000d14006986 */ /* 0x0003e8000c101506 */
[----:B0-----:R-:W3:Y:S04]  /*239d0*/  LDL.LU R22, [R1+0x20] ;  /* 0x0000200001167983 */ /* 0x001ee80000300800 */
[----:B------:R-:W3:Y:S04]  /*239e0*/  LDL.LU R23, [R1+0xb8] ;  /* 0x0000b80001177983 */ /* 0x000ee80000300800 */
[----:B-1----:R-:W3:Y:S01]  /*239f0*/  LDL.LU R21, [R1+0x58] ;  /* 0x0000580001157983 */ /* 0x002ee20000300800 */
[C---:B------:R-:W-:Y:S01]  /*23a00*/  ISETP.LT.AND P4, PT, R4.reuse, c[0x0][0x17c], !P0 ;  /* 0x00005f0004007a0c */ /* 0x040fe20004781270 */
[----:B------:R-:W-:Y:S01]  /*23a10*/  IMAD R4, R4, c[0x0][0x198], RZ ;  /* 0x0000660004047a24 */ /* 0x000fe200078e02ff */
[C---:B------:R-:W-:Y:S01]  /*23a20*/  ISETP.LT.AND P3, PT, R8.reuse, c[0x0][0x17c], !P0 ;  /* 0x00005f0008007a0c */ /* 0x040fe20004761270 */
[----:B------:R-:W-:-:S02]  /*23a30*/  IMAD R2, R8, c[0x0][0x198], RZ ;  /* 0x0000660008027a24 */ /* 0x000fc400078e02ff */
[----:B------:R-:W-:Y:S01]  /*23a40*/  IMAD.MOV.U32 R16, RZ, RZ, c[0x0][0x198] ;  /* 0x00006600ff107624 */ /* 0x000fe200078e00ff */
[-C--:B------:R-:W-:Y:S02]  /*23a50*/  LEA R8, P5, R4, R3.reuse, 0x1 ;  /* 0x0000000304087211 */ /* 0x080fe400078a08ff */
[-C--:B------:R-:W-:Y:S01]  /*23a60*/  LEA R12, P6, R2, R3.reuse, 0x1 ;  /* 0x00000003020c7211 */ /* 0x080fe200078c08ff */
[----:B------:R-:W-:Y:S01]  /*23a70*/  IMAD R5, R16, 0x2, R2 ;  /* 0x0000000210057824 */ /* 0x000fe200078e0202 */
[-C--:B------:R-:W-:Y:S02]  /*23a80*/  LEA.HI.X.SX32 R9, R4, R0.reuse, 0x1, P5 ;  /* 0x0000000004097211 */ /* 0x080fe400028f0eff */
[----:B-----5:R-:W-:Y:S02]  /*23a90*/  PRMT R17, R17, 0x7632, R17 ;  /* 0x0000763211117816 */ /* 0x020fe40000000011 */
[----:B------:R-:W-:Y:S01]  /*23aa0*/  LEA.HI.X.SX32 R13, R2, R0, 0x1, P6 ;  /* 0x00000000020d7211 */ /* 0x000fe200030f0eff */
[----:B------:R-:W-:Y:S01]  /*23ab0*/  IMAD R2, R16, 0x2, R5 ;  /* 0x0000000210027824 */ /* 0x000fe200078e0205 */
[----:B------:R-:W-:Y:S01]  /*23ac0*/  LEA R4, P6, R5, R3, 0x1 ;  /* 0x0000000305047211 */ /* 0x000fe200078c08ff */
[----:B------:R0:W-:Y:S01]  /*23ad0*/  @P4 STG.E.U16 [R8.64], R17 ;  /* 0x0000001108004986 */ /* 0x0001e2000c101506 */
[----:B------:R-:W-:-:S02]  /*23ae0*/  ISETP.LT.AND P5, PT, R27, c[0x0][0x17c], !P0 ;  /* 0x00005f001b007a0c */ /* 0x000fc400047a1270 */
[----:B------:R-:W-:Y:S02]  /*23af0*/  LEA.HI.X.SX32 R5, R5, R0, 0x1, P6 ;  /* 0x0000000005057211 */ /* 0x000fe400030f0eff */
[----:B------:R-:W-:Y:S02]  /*23b00*/  ISETP.LT.AND P4, PT, R28, c[0x0][0x17c], !P0 ;  /* 0x00005f001c007a0c */ /* 0x000fe40004781270 */
[----:B------:R-:W5:Y:S01]  /*23b10*/  LDL.LU R28, [R1+0x38] ;  /* 0x00003800011c7983 */ /* 0x000f620000300800 */
[----:B0-----:R-:W-:-:S04]  /*23b20*/  LEA R8, P6, R2, R3, 0x1 ;  /* 0x0000000302087211 */ /* 0x001fc800078c08ff */
[----:B------:R-:W-:Y:S01]  /*23b30*/  LEA.HI.X.SX32 R9, R2, R0, 0x1, P6 ;  /* 0x0000000002097211 */ /* 0x000fe200030f0eff */
[----:B--2---:R0:W-:Y:S02]  /*23b40*/  @P3 STG.E.U16 [R12.64], R15 ;  /* 0x0000000f0c003986 */ /* 0x0041e4000c101506 */
[----:B0-----:R-:W-:-:S04]  /*23b50*/  IMAD R12, R16, 0x2, R2 ;  /* 0x00000002100c7824 */ /* 0x001fc800078e0202 */
[----:B------:R-:W-:Y:S01]  /*23b60*/  IMAD R2, R16, 0x2, R12 ;  /* 0x0000000210027824 */ /* 0x000fe200078e020c */
[----:B------:R-:W-:Y:S02]  /*23b70*/  ISETP.LT.AND P3, PT, R29, c[0x0][0x17c], !P0 ;  /* 0x00005f001d007a0c */ /* 0x000fe40004761270 */
[----:B------:R-:W2:Y:S04]  /*23b80*/  LDL.LU R29, [R1+0xa8] ;  /* 0x0000a800011d7983 */ /* 0x000ea80000300800 */
[----:B------:R-:W5:Y:S04]  /*23b90*/  LDL.LU R13, [R1+0x34] ;  /* 0x00003400010d7983 */ /* 0x000f680000300800 */
[----:B------:R-:W5:Y:S04]  /*23ba0*/  LDL.LU R27, [R1+0x40] ;  /* 0x00004000011b7983 */ /* 0x000f680000300800 */
[----:B---3--:R0:W-:Y:S04]  /*23bb0*/  @P1 STG.E.U16 [R4.64], R21 ;  /* 0x0000001504001986 */ /* 0x0081e8000c101506 */
[----:B------:R1:W-:Y:S01]  /*23bc0*/  @P2 STG.E.U16 [R8.64], R11 ;  /* 0x0000000b08002986 */ /* 0x0003e2000c101506 */
[----:B0-----:R-:W-:-:S04]  /*23bd0*/  LEA R4, P6, R12, R3, 0x1 ;  /* 0x000000030c047211 */ /* 0x001fc800078c08ff */
[----:B------:R-:W-:Y:S01]  /*23be0*/  LEA.HI.X.SX32 R5, R12, R0, 0x1, P6 ;  /* 0x000000000c057211 */ /* 0x000fe200030f0eff */
[----:B------:R-:W-:Y:S01]  /*23bf0*/  IMAD R12, R16, 0x2, R2 ;  /* 0x00000002100c7824 */ /* 0x000fe200078e0202 */
[----:B-1----:R-:W-:-:S03]  /*23c00*/  LEA R8, P6, R2, R3, 0x1 ;  /* 0x0000000302087211 */ /* 0x002fc600078c08ff */
[----:B------:R0:W-:Y:S01]  /*23c10*/  @P5 STG.E.U16 [R4.64], R7 ;  /* 0x0000000704005986 */ /* 0x0001e2000c101506 */
[-C--:B------:R-:W-:Y:S01]  /*23c20*/  LEA.HI.X.SX32 R9, R2, R0.reuse, 0x1, P6 ;  /* 0x0000000002097211 */ /* 0x080fe200030f0eff */
[----:B------:R-:W-:Y:S01]  /*23c30*/  IMAD R2, R16, 0x2, R12 ;  /* 0x0000000210027824 */ /* 0x000fe200078e020c */
[----:B------:R-:W-:Y:S02]  /*23c40*/  ISETP.LT.AND P1, PT, R24, c[0x0][0x17c], !P0 ;  /* 0x00005f0018007a0c */ /* 0x000fe40004721270 */
[----:B------:R-:W3:Y:S01]  /*23c50*/  LDL.LU R24, [R1+0x18] ;  /* 0x0000180001187983 */ /* 0x000ee20000300800 */
[----:B------:R-:W-:Y:S02]  /*23c60*/  ISETP.LT.AND P2, PT, R26, c[0x0][0x17c], !P0 ;  /* 0x00005f001a007a0c */ /* 0x000fe40004741270 */
[C---:B0-----:R-:W-:Y:S01]  /*23c70*/  LEA R4, P6, R12.reuse, R3, 0x1 ;  /* 0x000000030c047211 */ /* 0x041fe200078c08ff */
[----:B------:R0:W-:Y:S03]  /*23c80*/  @P4 STG.E.U16 [R8.64], R23 ;  /* 0x0000001708004986 */ /* 0x0001e6000c101506 */
[----:B------:R-:W-:Y:S01]  /*23c90*/  LEA.HI.X.SX32 R5, R12, R0, 0x1, P6 ;  /* 0x000000000c057211 */ /* 0x000fe200030f0eff */
[----:B------:R-:W3:Y:S01]  /*23ca0*/  LDL.LU R26, [R1+0x50] ;  /* 0x00005000011a7983 */ /* 0x000ee20000300800 */
[----:B----4-:R-:W-:-:S03]  /*23cb0*/  ISETP.LT.AND P5, PT, R25, c[0x0][0x17c], !P0 ;  /* 0x00005f0019007a0c */ /* 0x010fc600047a1270 */
[----:B------:R-:W4:Y:S01]  /*23cc0*/  LDL.LU R17, [R1+0x68] ;  /* 0x0000680001117983 */ /* 0x000f220000300800 */
[----:B------:R-:W-:Y:S02]  /*23cd0*/  ISETP.LT.AND P4, PT, R22, c[0x0][0x17c], !P0 ;  /* 0x00005f0016007a0c */ /* 0x000fe40004781270 */
[-C--:B0-----:R-:W-:Y:S01]  /*23ce0*/  LEA R8, P6, R2, R3.reuse, 0x1 ;  /* 0x0000000302087211 */ /* 0x081fe200078c08ff */
[----:B------:R-:W4:Y:S01]  /*23cf0*/  LDL.LU R20, [R1+0x48] ;  /* 0x0000480001147983 */ /* 0x000f220000300800 */
[----:B------:R-:W-:Y:S02]  /*23d00*/  IMAD R12, R16, 0x2, R2 ;  /* 0x00000002100c7824 */ /* 0x000fe400078e0202 */
[----:B------:R-:W-:Y:S01]  /*23d10*/  LEA.HI.X.SX32 R9, R2, R0, 0x1, P6 ;  /* 0x0000000002097211 */ /* 0x000fe200030f0eff */
[----:B------:R-:W4:Y:S04]  /*23d20*/  LDL.LU R25, [R1+0x28] ;  /* 0x0000280001197983 */ /* 0x000f280000300800 */
[----:B------:R-:W4:Y:S04]  /*23d30*/  LDL.LU R22, [R1+0x8] ;  /* 0x0000080001167983 */ /* 0x000f280000300800 */
[----:B------:R-:W4:Y:S04]  /*23d40*/  LDL.LU R2, [R1+0x30] ;  /* 0x0000300001027983 */ /* 0x000f280000300800 */
[----:B--2---:R0:W-:Y:S04]  /*23d50*/  @P3 STG.E.U16 [R4.64], R29 ;  /* 0x0000001d04003986 */ /* 0x0041e8000c101506 */
[----:B-----5:R1:W-:Y:S01]  /*23d60*/  @P1 STG.E.U16 [R8.64], R28 ;  /* 0x0000001c08001986 */ /* 0x0203e2000c101506 */
[----:B0-----:R-:W-:-:S04]  /*23d70*/  LEA R4, P6, R12, R3, 0x1 ;  /* 0x000000030c047211 */ /* 0x001fc800078c08ff */
[----:B------:R-:W-:Y:S02]  /*23d80*/  LEA.HI.X.SX32 R5, R12, R0, 0x1, P6 ;  /* 0x000000000c057211 */ /* 0x000fe400030f0eff */
[----:B------:R-:W-:-:S03]  /*23d90*/  ISETP.LT.AND P1, PT, R13, c[0x0][0x17c], !P0 ;  /* 0x00005f000d007a0c */ /* 0x000fc60004721270 */
[----:B---3--:R0:W-:Y:S01]  /*23da0*/  @P2 STG.E.U16 [R4.64], R24 ;  /* 0x0000001804002986 */ /* 0x0081e2000c101506 */
[----:B------:R-:W-:-:S03]  /*23db0*/  ISETP.LT.AND P2, PT, R27, c[0x0][0x17c], !P0 ;  /* 0x00005f001b007a0c */ /* 0x000fc60004741270 */
[----:B------:R-:W2:Y:S01]  /*23dc0*/  LDL.LU R27, [R1+0x84] ;  /* 0x00008400011b7983 */ /* 0x000ea20000300800 */
[----:B----4-:R-:W-:Y:S01]  /*23dd0*/  ISETP.LT.AND P3, PT, R2, c[0x0][0x17c], !P0 ;  /* 0x00005f0002007a0c */ /* 0x010fe20004761270 */
[----:B------:R-:W-:-:S04]  /*23de0*/  IMAD R2, R16, 0x2, R12 ;  /* 0x0000000210027824 */ /* 0x000fc800078e020c */
[----:B------:R-:W-:Y:S01]  /*23df0*/  IMAD R12, R16, 0x2, R2 ;  /* 0x00000002100c7824 */ /* 0x000fe200078e0202 */
[----:B-1----:R-:W-:-:S04]  /*23e00*/  LEA R8, P6, R2, R3, 0x1 ;  /* 0x0000000302087211 */ /* 0x002fc800078c08ff */
[----:B------:R-:W-:Y:S01]  /*23e10*/  LEA.HI.X.SX32 R9, R2, R0, 0x1, P6 ;  /* 0x0000000002097211 */ /* 0x000fe200030f0eff */
[----:B------:R-:W-:Y:S01]  /*23e20*/  IMAD R2, R16, 0x2, R12 ;  /* 0x0000000210027824 */ /* 0x000fe200078e020c */
[----:B0-----:R-:W-:-:S03]  /*23e30*/  LEA R4, P6, R12, R3, 0x1 ;  /* 0x000000030c047211 */ /* 0x001fc600078c08ff */
[----:B------:R0:W-:Y:S01]  /*23e40*/  @P5 STG.E.U16 [R8.64], R17 ;  /* 0x0000001108005986 */ /* 0x0001e2000c101506 */
[----:B------:R-:W-:Y:S01]  /*23e50*/  LEA.HI.X.SX32 R5, R12, R0, 0x1, P6 ;  /* 0x000000000c057211 */ /* 0x000fe200030f0eff */
[----:B------:R-:W-:-:S04]  /*23e60*/  IMAD R12, R16, 0x2, R2 ;  /* 0x00000002100c7824 */ /* 0x000fc800078e0202 */
[----:B------:R1:W-:Y:S01]  /*23e70*/  @P4 STG.E.U16 [R4.64], R20 ;  /* 0x0000001404004986 */ /* 0x0003e2000c101506 */
[----:B------:R-:W-:-:S03]  /*23e80*/  ISETP.LT.AND P4, PT, R6, c[0x0][0x17c], !P0 ;  /* 0x00005f0006007a0c */ /* 0x000fc60004781270 */
[----:B------:R-:W3:Y:S01]  /*23e90*/  LDL.LU R6, [R1+0x870] ;  /* 0x0008700001067983 */ /* 0x000ee20000300800 */
[----:B0-----:R-:W-:-:S04]  /*23ea0*/  LEA R8, P6, R2, R3, 0x1 ;  /* 0x0000000302087211 */ /* 0x001fc800078c08ff */
[----:B------:R-:W-:Y:S02]  /*23eb0*/  LEA.HI.X.SX32 R9, R2, R0, 0x1, P6 ;  /* 0x0000000002097211 */ /* 0x000fe400030f0eff */
[----:B-1----:R-:W-:-:S04]  /*23ec0*/  LEA R4, P6, R12, R3, 0x1 ;  /* 0x000000030c047211 */ /* 0x002fc800078c08ff */
[----:B------:R-:W-:Y:S01]  /*23ed0*/  LEA.HI.X.SX32 R5, R12, R0, 0x1, P6 ;  /* 0x000000000c057211 */ /* 0x000fe200030f0eff */
[----:B------:R0:W-:Y:S01]  /*23ee0*/  @P3 STG.E.U16 [R8.64], R25 ;  /* 0x0000001908003986 */ /* 0x0001e2000c101506 */
[----:B------:R-:W-:-:S03]  /*23ef0*/  ISETP.LT.AND P3, PT, R14, c[0x0][0x17c], !P0 ;  /* 0x00005f000e007a0c */ /* 0x000fc60004761270 */
[----:B------:R-:W4:Y:S04]  /*23f00*/  LDL.LU R14, [R1+0x86c] ;  /* 0x00086c00010e7983 */ /* 0x000f280000300800 */
[----:B------:R1:W-:Y:S01]  /*23f10*/  @P1 STG.E.U16 [R4.64], R22 ;  /* 0x0000001604001986 */ /* 0x0003e2000c101506 */
[----:B------:R-:W-:-:S03]  /*23f20*/  ISETP.LT.AND P1, PT, R10, c[0x0][0x17c], !P0 ;  /* 0x00005f000a007a0c */ /* 0x000fc60004721270 */
[----:B------:R-:W5:Y:S04]  /*23f30*/  LDL.LU R13, [R1+0x94] ;  /* 0x00009400010d7983 */ /* 0x000f680000300800 */
[----:B------:R-:W2:Y:S01]  /*23f40*/  LDL.LU R10, [R1+0x868] ;  /* 0x00086800010a7983 */ /* 0x000ea20000300800 */
[----:B------:R-:W-:-:S04]  /*23f50*/  IMAD R2, R16, 0x2, R12 ;  /* 0x0000000210027824 */ /* 0x000fc800078e020c */
[----:B------:R-:W-:Y:S01]  /*23f60*/  IMAD R12, R16, 0x2, R2 ;  /* 0x00000002100c7824 */ /* 0x000fe200078e0202 */
[----:B0-----:R-:W-:-:S04]  /*23f70*/  LEA R8, P6, R2, R3, 0x1 ;  /* 0x0000000302087211 */ /* 0x001fc800078c08ff */
[-C--:B------:R-:W-:Y:S01]  /*23f80*/  LEA.HI.X.SX32 R9, R2, R0.reuse, 0x1, P6 ;  /* 0x0000000002097211 */ /* 0x080fe200030f0eff */
[----:B------:R-:W-:Y:S01]  /*23f90*/  IMAD R2, R16, 0x2, R12 ;  /* 0x0000000210027824 */ /* 0x000fe200078e020c */
[----:B-1----:R-:W-:Y:S02]  /*23fa0*/  LEA R4, P6, R12, R3, 0x1 ;  /* 0x000000030c047211 */ /* 0x002fe400078c08ff */
[----:B------:R-:W-:Y:S02]  /*23fb0*/  ISETP.LT.AND P5, PT, R26, c[0x0][0x17c], !P0 ;  /* 0x00005f001a007a0c */ /* 0x000fe400047a1270 */
[----:B------:R-:W-:Y:S01]  /*23fc0*/  LEA.HI.X.SX32 R5, R12, R0, 0x1, P6 ;  /* 0x000000000c057211 */ /* 0x000fe200030f0eff */
[----:B------:R-:W-:Y:S01]  /*23fd0*/  IMAD R12, R16, 0x2, R2 ;  /* 0x00000002100c7824 */ /* 0x000fe200078e0202 */
[----:B---3--:R0:W-:Y:S01]  /*23fe0*/  @P2 STG.E.U16 [R8.64], R6 ;  /* 0x0000000608002986 */ /* 0x0081e2000c101506 */
[----:B------:R-:W-:-:S03]  /*23ff0*/  ISETP.LT.AND P2, PT, R18, c[0x0][0x17c], !P0 ;  /* 0x00005f0012007a0c */ /* 0x000fc60004741270 */
[----:B------:R-:W3:Y:S04]  /*24000*/  LDL.LU R18, [R1+0x864] ;  /* 0x0008640001127983 */ /* 0x000ee80000300800 */
[----:B------:R-:W5:Y:S01]  /*24010*/  LDL.LU R26, [R1+0xa0] ;  /* 0x0000a000011a7983 */ /* 0x000f620000300800 */
[----:B0-----:R-:W-:-:S04]  /*24020*/  LEA R8, P6, R2, R3, 0x1 ;  /* 0x0000000302087211 */ /* 0x001fc800078c08ff */
[----:B------:R-:W-:Y:S02]  /*24030*/  LEA.HI.X.SX32 R9, R2, R0, 0x1, P6 ;  /* 0x0000000002097211 */ /* 0x000fe400030f0eff */
[----:B------:R-:W5:Y:S04]  /*24040*/  LDL.LU R2, [R1+0x80] ;  /* 0x0000800001027983 */ /* 0x000f680000300800 */
[----:B--2---:R-:W-:Y:S04]  /*24050*/  @P5 STG.E.U16 [R4.64], R10 ;  /* 0x0000000a04005986 */ /* 0x004fe8000c101506 */
[----:B----4-:R0:W-:Y:S01]  /*24060*/  @P4 STG.E.U16 [R8.64], R14 ;  /* 0x0000000e08004986 */ /* 0x0101e2000c101506 */
[----:B------:R-:W-:-:S03]  /*24070*/  ISETP.LT.AND P4, PT, R27, c[0x0][0x17c], !P0 ;  /* 0x00005f001b007a0c */ /* 0x000fc60004781270 */
[----:B------:R-:W2:Y:S04]  /*24080*/  LDL.LU R27, [R1+0xb0] ;  /* 0x0000b000011b7983 */ /* 0x000ea80000300800 */
[----:B0-----:R-:W4:Y:S01]  /*24090*/  LDL.LU R9, [R1+0x90] ;  /* 0x0000900001097983 */ /* 0x001f220000300800 */
[----:B------:R-:W-:-:S04]  /*240a0*/  LEA R4, P6, R12, R3, 0x1 ;  /* 0x000000030c047211 */ /* 0x000fc800078c08ff */
[----:B------:R-:W-:Y:S02]  /*240b0*/  LEA.HI.X.SX32 R5, R12, R0, 0x1, P6 ;  /* 0x000000000c057211 */ /* 0x000fe400030f0eff */
[----:B------:R-:W-:Y:S02]  /*240c0*/  PRMT R10, R15, 0x7632, R10 ;  /* 0x000076320f0a7816 */ /* 0x000fe4000000000a */
[----:B------:R-:W2:Y:S01]  /*240d0*/  LDL.LU R15, [R1+0x860] ;  /* 0x00086000010f7983 */ /* 0x000ea20000300800 */
[----:B------:R-:W-:-:S03]  /*240e0*/  PRMT R6, R21, 0x7632, R6 ;  /* 0x0000763215067816 */ /* 0x000fc60000000006 */
[----:B------:R-:W2:Y:S04]  /*240f0*/  LDL.LU R21, [R1+0xb4] ;  /* 0x0000b40001157983 */ /* 0x000ea80000300800 */
[----:B---3--:R0:W-:Y:S01]  /*24100*/  @P3 STG.E.U16 [R4.64], R18 ;  /* 0x0000001204003986 */ /* 0x0081e2000c101506 */
[----:B-----5:R-:W-:Y:S01]  /*24110*/  ISETP.LT.AND P5, PT, R2, c[0x0][0x17c], !P0 ;  /* 0x00005f0002007a0c */ /* 0x020fe200047a1270 */
[----:B------:R-:W-:-:S04]  /*24120*/  IMAD R2, R16, 0x2, R12 ;  /* 0x0000000210027824 */ /* 0x000fc800078e020c */
[----:B------:R-:W-:Y:S01]  /*24130*/  IMAD R12, R16, 0x2, R2 ;  /* 0x00000002100c7824 */ /* 0x000fe200078e0202 */
[CC--:B------:R-:W-:Y:S02]  /*24140*/  LEA R8, P6, R2.reuse, R3.reuse, 0x1 ;  /* 0x0000000302087211 */ /* 0x0c0fe400078c08ff */
[----:B----4-:R-:W-:Y:S02]  /*24150*/  ISETP.LT.AND P3, PT, R9, c[0x0][0x17c], !P0 ;  /* 0x00005f0009007a0c */ /* 0x010fe40004761270 */
[----:B------:R-:W-:Y:S02]  /*24160*/  LEA.HI.X.SX32 R9, R2, R0, 0x1, P6 ;  /* 0x0000000002097211 */ /* 0x000fe400030f0eff */
[----:B0-----:R-:W-:Y:S01]  /*24170*/  LEA R4, P6, R12, R3, 0x1 ;  /* 0x000000030c047211 */ /* 0x001fe200078c08ff */
[----:B------:R-:W-:-:S03]  /*24180*/  IMAD R2, R16, 0x2, R12 ;  /* 0x0000000210027824 */ /* 0x000fc600078e020c */
[----:B------:R-:W-:Y:S02]  /*24190*/  LEA.HI.X.SX32 R5, R12, R0, 0x1, P6 ;  /* 0x000000000c057211 */ /* 0x000fe400030f0eff */
[----:B------:R-:W3:Y:S04]  /*241a0*/  LDL.LU R12, [R1+0xa4] ;  /* 0x0000a400010c7983 */ /* 0x000ee80000300800 */
[----:B------:R-:W-:Y:S01]  /*241b0*/  @P1 STG.E.U16 [R8.64], R10 ;  /* 0x0000000a08001986 */ /* 0x000fe2000c101506 */
[----:B------:R-:W-:-:S03]  /*241c0*/  ISETP.LT.AND P1, PT, R13, c[0x0][0x17c], !P0 ;  /* 0x00005f000d007a0c */ /* 0x000fc60004721270 */
[----:B------:R0:W-:Y:S01]  /*241d0*/  @P2 STG.E.U16 [R4.64], R6 ;  /* 0x0000000604002986 */ /* 0x0001e2000c101506 */
[----:B------:R-:W-:-:S03]  /*241e0*/  ISETP.LT.AND P2, PT, R26, c[0x0][0x17c], !P0 ;  /* 0x00005f001a007a0c */ /* 0x000fc60004741270 */
[----:B------:R-:W4:Y:S01]  /*241f0*/  LDL.LU R13, [R1+0xc0] ;  /* 0x0000c000010d7983 */ /* 0x000f220000300800 */
[----:B0-----:R-:W-:-:S03]  /*24200*/  PRMT R6, R11, 0x7632, R6 ;  /* 0x000076320b067816 */ /* 0x001fc60000000006 */
[----:B------:R-:W5:Y:S04]  /*24210*/  LDL.LU R11, [R1+0x85c] ;  /* 0x00085c00010b7983 */ /* 0x000f680000300800 */
[----:B------:R-:W4:Y:S01]  /*24220*/  LDL.LU R26, [R1+0xc4] ;  /* 0x0000c400011a7983 */ /* 0x000f220000300800 */
[----:B------:R-:W-:Y:S01]  /*24230*/  LEA R8, P6, R2, R3, 0x1 ;  /* 0x0000000302087211 */ /* 0x000fe200078c08ff */
[----:B------:R-:W-:-:S03]  /*24240*/  IMAD R5, R16, 0x2, R2 ;  /* 0x0000000210057824 */ /* 0x000fc600078e0202 */
[-C--:B------:R-:W-:Y:S01]  /*24250*/  LEA.HI.X.SX32 R9, R2, R0.reuse, 0x1, P6 ;  /* 0x0000000002097211 */ /* 0x080fe200030f0eff */
[----:B------:R-:W-:Y:S01]  /*24260*/  IMAD R2, R16, 0x2, R5 ;  /* 0x0000000210027824 */ /* 0x000fe200078e0205 */
[----:B------:R-:W-:Y:S02]  /*24270*/  LEA R4, P6, R5, R3, 0x1 ;  /* 0x0000000305047211 */ /* 0x000fe400078c08ff */
[----:B------:R-:W-:Y:S01]  /*24280*/  PRMT R10, R7, 0x7632, R10 ;  /* 0x00007632070a7816 */ /* 0x000fe2000000000a */
[----:B------:R0:W-:Y:S01]  /*24290*/  @P5 STG.E.U16 [R8.64], R6 ;  /* 0x0000000608005986 */ /* 0x0001e2000c101506 */
[----:B------:R-:W-:-:S03]  /*242a0*/  LEA.HI.X.SX32 R5, R5, R0, 0x1, P6 ;  /* 0x0000000005057211 */ /* 0x000fc600030f0eff */
[----:B------:R-:W5:Y:S01]  /*242b0*/  LDL.LU R7, [R1+0x858] ;  /* 0x0008580001077983 */ /* 0x000f620000300800 */
[----:B0-----:R-:W-:-:S03]  /*242c0*/  LEA R8, P6, R2, R3, 0x1 ;  /* 0x0000000302087211 */ /* 0x001fc600078c08ff */
[----:B------:R-:W-:Y:S01]  /*242d0*/  @P4 STG.E.U16 [R4.64], R10 ;  /* 0x0000000a04004986 */ /* 0x000fe2000c101506 */
[----:B------:R-:W-:Y:S02]  /*242e0*/  PRMT R6, R23, 0x7632, R6 ;  /* 0x0000763217067816 */ /* 0x000fe40000000006 */
[----:B------:R-:W-:Y:S01]  /*242f0*/  LEA.HI.X.SX32 R9, R2, R0, 0x1, P6 ;  /* 0x0000000002097211 */ /* 0x000fe200030f0eff */
[----:B------:R-:W5:Y:S04]  /*24300*/  LDL.LU R23, [R1+0xc8] ;  /* 0x0000c80001177983 */ /* 0x000f680000300800 */
[----:B------:R0:W-:Y:S01]  /*24310*/  @P3 STG.E.U16 [R8.64], R6 ;  /* 0x0000000608003986 */ /* 0x0001e2000c101506 */
[----:B--2---:R-:W-:Y:S02]  /*24320*/  ISETP.LT.AND P4, PT, R27, c[0x0][0x17c], !P0 ;  /* 0x00005f001b007a0c */ /* 0x004fe40004781270 */
[----:B------:R-:W-:Y:S01]  /*24330*/  ISETP.LT.AND P3, PT, R21, c[0x0][0x17c], !P0 ;  /* 0x00005f0015007a0c */ /* 0x000fe20004761270 */
[----:B------:R-:W2:Y:S04]  /*24340*/  LDL.LU R27, [R1+0xcc] ;  /* 0x0000cc00011b7983 */ /* 0x000ea80000300800 */
[----:B------:R-:W2:Y:S01]  /*24350*/  LDL.LU R21, [R1+0xd0] ;  /* 0x0000d00001157983 */ /* 0x000ea20000300800 */
[----:B0-----:R-:W-:-:S02]  /*24360*/  PRMT R6, R29, 0x7632, R6 ;  /* 0x000076321d067816 */ /* 0x001fc40000000006 */
[----:B------:R-:W-:Y:S02]  /*24370*/  PRMT R10, R28, 0x7632, R10 ;  /* 0x000076321c0a7816 */ /* 0x000fe4000000000a */
[----:B---3--:R-:W-:Y:S01]  /*24380*/  ISETP.LT.AND P5, PT, R12, c[0x0][0x17c], !P0 ;  /* 0x00005f000c007a0c */ /* 0x008fe200047a1270 */
[----:B------:R-:W-:-:S05]  /*24390*/  IMAD R12, R16, 0x2, R2 ;  /* 0x00000002100c7824 */ /* 0x000fca00078e0202 */
[----:B------:R-:W-:-:S04]  /*243a0*/  LEA R4, P6, R12, R3, 0x1 ;  /* 0x000000030c047211 */ /* 0x000fc800078c08ff */
[----:B------:R-:W-:Y:S01]  /*243b0*/  LEA.HI.X.SX32 R5, R12, R0, 0x1, P6 ;  /* 0x000000000c057211 */ /* 0x000fe200030f0eff */
[----:B------:R-:W-:-:S04]  /*243c0*/  IMAD R9, R16, 0x2, R12 ;  /* 0x0000000210097824 */ /* 0x000fc800078e020c */
[----:B------:R0:W-:Y:S01]  /*243d0*/  @P1 STG.E.U16 [R4.64], R6 ;  /* 0x0000000604001986 */ /* 0x0001e2000c101506 */
[C---:B------:R-:W-:Y:S01]  /*243e0*/  LEA R8, P6, R9.reuse, R3, 0x1 ;  /* 0x0000000309087211 */ /* 0x040fe200078c08ff */
[----:B------:R-:W-:Y:S01]  /*243f0*/  IMAD R2, R16, 0x2, R9 ;  /* 0x0000000210027824 */ /* 0x000fe200078e0209 */
[----:B0-----:R-:W-:Y:S02]  /*24400*/  PRMT R6, R24, 0x7632, R6 ;  /* 0x0000763218067816 */ /* 0x001fe40000000006 */
[----:B------:R-:W3:Y:S01]  /*24410*/  LDL.LU R24, [R1+0xd4] ;  /* 0x0000d40001187983 */ /* 0x000ee20000300800 */
[----:B------:R-:W-:-:S05]  /*24420*/  LEA.HI.X.SX32 R9, R9, R0, 0x1, P6 ;  /* 0x0000000009097211 */ /* 0x000fca00030f0eff */
[----:B------:R0:W-:Y:S01]  /*24430*/  @P2 STG.E.U16 [R8.64], R10 ;  /* 0x0000000a08002986 */ /* 0x0001e2000c101506 */
[----:B----4-:R-:W-:-:S03]  /*24440*/  ISETP.LT.AND P2, PT, R26, c[0x0][0x17c], !P0 ;  /* 0x00005f001a007a0c */ /* 0x010fc60004741270 */
[----:B------:R-:W4:Y:S01]  /*24450*/  LDL.LU R26, [R1+0xd8] ;  /* 0x0000d800011a7983 */ /* 0x000f220000300800 */
[----:B------:R-:W-:Y:S01]  /*24460*/  LEA R4, P6, R2, R3, 0x1 ;  /* 0x0000000302047211 */ /* 0x000fe200078c08ff */
[----:B------:R-:W-:-:S03]  /*24470*/  IMAD R12, R16, 0x2, R2 ;  /* 0x00000002100c7824 */ /* 0x000fc600078e0202 */
[----:B------:R-:W-:Y:S01]  /*24480*/  LEA.HI.X.SX32 R5, R2, R0, 0x1, P6 ;  /* 0x0000000002057211 */ /* 0x000fe200030f0eff */
[----:B------:R-:W-:Y:S01]  /*24490*/  IMAD R2, R16, 0x2, R12 ;  /* 0x0000000210027824 */ /* 0x000fe200078e020c */
[----:B0-----:R-:W-:-:S03]  /*244a0*/  LEA R8, P6, R12, R3, 0x1 ;  /* 0x000000030c087211 */ /* 0x001fc600078c08ff */
[----:B------:R0:W-:Y:S01]  /*244b0*/  @P5 STG.E.U16 [R4.64], R6 ;  /* 0x0000000604005986 */ /* 0x0001e2000c101506 */
[----:B------:R-:W-:Y:S01]  /*244c0*/  LEA.HI.X.SX32 R9, R12, R0, 0x1, P6 ;  /* 0x000000000c097211 */ /* 0x000fe200030f0eff */
[----:B------:R-:W-:Y:S01]  /*244d0*/  IMAD R12, R16, 0x2, R2 ;  /* 0x00000002100c7824 */ /* 0x000fe200078e0202 */
[----:B------:R-:W-:Y:S02]  /*244e0*/  ISETP.LT.AND P1, PT, R13, c[0x0][0x17c], !P0 ;  /* 0x00005f000d007a0c */ /* 0x000fe40004721270 */
[----:B0-----:R-:W-:Y:S02]  /*244f0*/  PRMT R5, R17, 0x7632, R5 ;  /* 0x0000763211057816 */ /* 0x001fe40000000005 */
[----:B------:R-:W-:-:S03]  /*24500*/  LEA R4, P6, R2, R3, 0x1 ;  /* 0x0000000302047211 */ /* 0x000fc600078c08ff */
[----:B------:R0:W-:Y:S01]  /*24510*/  @P4 STG.E.U16 [R8.64], R5 ;  /* 0x0000000508004986 */ /* 0x0001e2000c101506 */
[----:B------:R-:W-:Y:S02]  /*24520*/  PRMT R10, R20, 0x7632, R10 ;  /* 0x00007632140a7816 */ /* 0x000fe4000000000a */
[----:B------:R-:W-:Y:S02]  /*24530*/  PRMT R6, R25, 0x7632, R6 ;  /* 0x0000763219067816 */ /* 0x000fe40000000006 */
[----:B-----5:R-:W-:Y:S02]  /*24540*/  ISETP.LT.AND P5, PT, R23, c[0x0][0x17c], !P0 ;  /* 0x00005f0017007a0c */ /* 0x020fe400047a1270 */
[----:B------:R-:W5:Y:S04]  /*24550*/  LDL.LU R23, [R1+0xdc] ;  /* 0x0000dc0001177983 */ /* 0x000f680000300800 */
[----:B------:R-:W5:Y:S01]  /*24560*/  LDL.LU R25, [R1+0xe0] ;  /* 0x0000e00001197983 */ /* 0x000f620000300800 */
[----:B0-----:R-:W-:-:S02]  /*24570*/  LEA.HI.X.SX32 R5, R2, R0, 0x1, P6 ;  /* 0x0000000002057211 */ /* 0x001fc400030f0eff */
[----:B------:R-:W-:-:S04]  /*24580*/  LEA R8, P6, R12, R3, 0x1 ;  /* 0x000000030c087211 */ /* 0x000fc800078c08ff */
[----:B------:R-:W-:Y:S01]  /*24590*/  LEA.HI.X.SX32 R9, R12, R0, 0x1, P6 ;  /* 0x000000000c097211 */ /* 0x000fe200030f0eff */
[----:B------:R0:W-:Y:S01]  /*245a0*/  @P3 STG.E.U16 [R4.64], R10 ;  /* 0x0000000a04003986 */ /* 0x0001e2000c101506 */
[----:B------:R-:W-:-:S03]  /*245b0*/  IMAD R2, R16, 0x2, R12 ;  /* 0x0000000210027824 */ /* 0x000fc600078e020c */
[----:B------:R1:W-:Y:S02]  /*245c0*/  @P1 STG.E.U16 [R8.64], R6 ;  /* 0x0000000608001986 */ /* 0x0003e4000c101506 */
[----:B0-----:R-:W-:-:S04]  /*245d0*/  LEA R4, P6, R2, R3, 0x1 ;  /* 0x0000000302047211 */ /* 0x001fc800078c08ff */
[----:B------:R-:W-:Y:S02]  /*245e0*/  LEA.HI.X.SX32 R5, R2, R0, 0x1, P6 ;  /* 0x0000000002057211 */ /* 0x000fe400030f0eff */
[----:B-1----:R-:W-:-:S05]  /*245f0*/  PRMT R6, R22, 0x7632, R6 ;  /* 0x0000763216067816 */ /* 0x002fca0000000006 */
[----:B------:R0:W-:Y:S01]  /*24600*/  @P2 STG.E.U16 [R4.64], R6 ;  /* 0x0000000604002986 */ /* 0x0001e2000c101506 */
[----:B---3--:R-:W-:-:S03]  /*24610*/  ISETP.LT.AND P1, PT, R24, c[0x0][0x17c], !P0 ;  /* 0x00005f0018007a0c */ /* 0x008fc60004721270 */
[----:B------:R-:W3:Y:S01]  /*24620*/  LDL.LU R24, [R1+0xe4] ;  /* 0x0000e40001187983 */ /* 0x000ee20000300800 */
[----:B----4-:R-:W-:-:S03]  /*24630*/  ISETP.LT.AND P2, PT, R26, c[0x0][0x17c], !P0 ;  /* 0x00005f001a007a0c */ /* 0x010fc60004741270 */
[----:B------:R-:W4:Y:S01]  /*24640*/  LDL.LU R26, [R1+0xe8] ;  /* 0x0000e800011a7983 */ /* 0x000f220000300800 */
[----:B------:R-:W-:Y:S01]  /*24650*/  IMAD R9, R16, 0x2, R2 ;  /* 0x0000000210097824 */ /* 0x000fe200078e0202 */
[----:B--2---:R-:W-:Y:S02]  /*24660*/  ISETP.LT.AND P4, PT, R27, c[0x0][0x17c], !P0 ;  /* 0x00005f001b007a0c */ /* 0x004fe40004781270 */
[----:B------:R-:W-:Y:S01]  /*24670*/  PRMT R12, R6, 0x7632, R12 ;  /* 0x00007632060c7816 */ /* 0x000fe2000000000c */
[C---:B------:R-:W-:Y:S01]  /*24680*/  IMAD R2, R16.reuse, 0x2, R9 ;  /* 0x0000000210027824 */ /* 0x040fe200078e0209 */
[CC--:B------:R-:W-:Y:S01]  /*24690*/  LEA R8, P6, R9.reuse, R3.reuse, 0x1 ;  /* 0x0000000309087211 */ /* 0x0c0fe200078c08ff */
[----:B------:R-:W2:Y:S02]  /*246a0*/  LDL.LU R20, [R1+0x7c] ;  /* 0x00007c0001147983 */ /* 0x000ea40000300800 */
[----:B0-----:R-:W-:Y:S01]  /*246b0*/  IMAD R6, R16, 0x2, R2 ;  /* 0x0000000210067824 */ /* 0x001fe200078e0202 */
[----:B------:R-:W-:Y:S01]  /*246c0*/  LEA.HI.X.SX32 R9, R9, R0, 0x1, P6 ;  /* 0x0000000009097211 */ /* 0x000fe200030f0eff */
[----:B------:R-:W2:Y:S01]  /*246d0*/  LDL.LU R22, [R1+0xec] ;  /* 0x0000ec0001167983 */ /* 0x000ea20000300800 */
[----:B------:R-:W-:-:S02]  /*246e0*/  LEA R4, P6, R2, R3, 0x1 ;  /* 0x0000000302047211 */ /* 0x000fc400078c08ff */
[----:B------:R-:W-:Y:S01]  /*246f0*/  ISETP.LT.AND P3, PT, R21, c[0x0][0x17c], !P0 ;  /* 0x00005f0015007a0c */ /* 0x000fe20004761270 */
[----:B------:R0:W-:Y:S01]  /*24700*/  @P5 STG.E.U16 [R8.64], R12 ;  /* 0x0000000c08005986 */ /* 0x0001e2000c101506 */
[----:B------:R-:W-:Y:S02]  /*24710*/  PRMT R10, R10, 0x7632, R10 ;  /* 0x000076320a0a7816 */ /* 0x000fe4000000000a */
[----:B------:R-:W-:Y:S01]  /*24720*/  LEA.HI.X.SX32 R5, R2, R0, 0x1, P6 ;  /* 0x0000000002057211 */ /* 0x000fe200030f0eff */
[----:B------:R-:W-:Y:S01]  /*24730*/  IMAD R2, R16, 0x2, R6 ;  /* 0x0000000210027824 */ /* 0x000fe200078e0206 */
[----:B------:R-:W-:-:S03]  /*24740*/  PRMT R14, R14, 0x7632, R14 ;  /* 0x000076320e0e7816 */ /* 0x000fc6000000000e */
[----:B------:R1:W-:Y:S01]  /*24750*/  @P4 STG.E.U16 [R4.64], R10 ;  /* 0x0000000a04004986 */ /* 0x0003e2000c101506 */
[----:B0-----:R-:W-:-:S04]  /*24760*/  LEA R8, P6, R6, R3, 0x1 ;  /* 0x0000000306087211 */ /* 0x001fc800078c08ff */
[-C--:B------:R-:W-:Y:S02]  /*24770*/  LEA.HI.X.SX32 R9, R6, R0.reuse, 0x1, P6 ;  /* 0x0000000006097211 */ /* 0x080fe400030f0eff */
[C---:B-1----:R-:W-:Y:S02]  /*24780*/  LEA R4, P6, R2.reuse, R3, 0x1 ;  /* 0x0000000302047211 */ /* 0x042fe400078c08ff */
[----:B-----5:R-:W-:Y:S02]  /*24790*/  ISETP.LT.AND P5, PT, R23, c[0x0][0x17c], !P0 ;  /* 0x00005f0017007a0c */ /* 0x020fe400047a1270 */
[----:B------:R-:W5:Y:S01]  /*247a0*/  LDL.LU R23, [R1+0xf0] ;  /* 0x0000f00001177983 */ /* 0x000f620000300800 */
[----:B------:R-:W-:Y:S02]  /*247b0*/  LEA.HI.X.SX32 R5, R2, R0, 0x1, P6 ;  /* 0x0000000002057211 */ /* 0x000fe400030f0eff */
[----:B------:R-:W-:Y:S01]  /*247c0*/  PRMT R18, R18, 0x7632, R18 ;  /* 0x0000763212127816 */ /* 0x000fe20000000012 */
[----:B------:R-:W5:Y:S01]  /*247d0*/  LDL.LU R21, [R1+0x5c] ;  /* 0x00005c0001157983 */ /* 0x000f620000300800 */
[----:B------:R-:W-:-:S03]  /*247e0*/  ISETP.LT.AND P4, PT, R25, c[0x0][0x17c], !P0 ;  /* 0x00005f0019007a0c */ /* 0x000fc60004781270 */
[----:B------:R-:W5:Y:S04]  /*247f0*/  LDL.LU R25, [R1+0xf4] ;  /* 0x0000f40001197983 */ /* 0x000f680000300800 */
[----:B------:R0:W-:Y:S04]  /*24800*/  @P3 STG.E.U16 [R8.64], R14 ;  /* 0x0000000e08003986 */ /* 0x0001e8000c101506 */
[----:B------:R1:W-:Y:S04]  /*24810*/  @P1 STG.E.U16 [R4.64], R18 ;  /* 0x0000001204001986 */ /* 0x0003e8000c101506 */
[----:B0-----:R-:W5:Y:S01]  /*24820*/  LDL.LU R14, [R1+0x9c] ;  /* 0x00009c00010e7983 */ /* 0x001f620000300800 */
[----:B---3--:R-:W-:-:S03]  /*24830*/  ISETP.LT.AND P3, PT, R24, c[0x0][0x17c], !P0 ;  /* 0x00005f0018007a0c */ /* 0x008fc60004761270 */
[----:B------:R-:W3:Y:S04]  /*24840*/  LDL.LU R24, [R1+0xf8] ;  /* 0x0000f80001187983 */ /* 0x000ee80000300800 */
[----:B------:R-:W3:Y:S04]  /*24850*/  LDL.LU R17, [R1+0xbc] ;  /* 0x0000bc0001117983 */ /* 0x000ee80000300800 */
[----:B-1----:R-:W3:Y:S01]  /*24860*/  LDL.LU R18, [R1+0x8c] ;  /* 0x00008c0001127983 */ /* 0x002ee20000300800 */
[----:B----4-:R-:W-:-:S03]  /*24870*/  ISETP.LT.AND P1, PT, R26, c[0x0][0x17c], !P0 ;  /* 0x00005f001a007a0c */ /* 0x010fc60004721270 */
[----:B------:R-:W4:Y:S01]  /*24880*/  LDL.LU R26, [R1+0xfc] ;  /* 0x0000fc00011a7983 */ /* 0x000f220000300800 */
[----:B------:R-:W-:-:S03]  /*24890*/  IMAD R6, R16, 0x2, R2 ;  /* 0x0000000210067824 */ /* 0x000fc600078e0202 */
[----:B------:R-:W4:Y:S01]  /*248a0*/  LDL.LU R27, [R1+0xac] ;  /* 0x0000ac00011b7983 */ /* 0x000f220000300800 */
[----:B------:R-:W-:Y:S01]  /*248b0*/  IMAD R2, R16, 0x2, R6 ;  /* 0x0000000210027824 */ /* 0x000fe200078e0206 */
[----:B------:R-:W-:-:S04]  /*248c0*/  LEA R8, P6, R6, R3, 0x1 ;  /* 0x0000000306087211 */ /* 0x000fc800078c08ff */
[----:B------:R-:W-:Y:S01]  /*248d0*/  LEA.HI.X.SX32 R9, R6, R0, 0x1, P6 ;  /* 0x0000000006097211 */ /* 0x000fe200030f0eff */
[----:B------:R-:W-:Y:S01]  /*248e0*/  IMAD R6, R16, 0x2, R2 ;  /* 0x0000000210067824 */ /* 0x000fe200078e0202 */
[----:B------:R-:W-:-:S03]  /*248f0*/  LEA R4, P6, R2, R3, 0x1 ;  /* 0x0000000302047211 */ /* 0x000fc600078c08ff */
[----:B--2---:R0:W-:Y:S01]  /*24900*/  @P2 STG.E.U16 [R8.64], R20 ;  /* 0x0000001408002986 */ /* 0x0041e2000c101506 */
[----:B------:R-:W-:Y:S01]  /*24910*/  LEA.HI.X.SX32 R5, R2, R0, 0x1, P6 ;  /* 0x0000000002057211 */ /* 0x000fe200030f0eff */
[----:B------:R-:W-:Y:S01]  /*24920*/  IMAD R2, R16, 0x2, R6 ;  /* 0x0000000210027824 */ /* 0x000fe200078e0206 */
[----:B0-----:R-:W-:-:S04]  /*24930*/  LEA R8, P6, R6, R3, 0x1 ;  /* 0x0000000306087211 */ /* 0x001fc800078c08ff */
[----:B------:R-:W-:Y:S01]  /*24940*/  LEA.HI.X.SX32 R9, R6, R0, 0x1, P6 ;  /* 0x0000000006097211 */ /* 0x000fe200030f0eff */
[----:B------:R-:W-:Y:S01]  /*24950*/  IMAD R6, R16, 0x2, R2 ;  /* 0x0000000210067824 */ /* 0x000fe200078e0202 */
[----:B-----5:R0:W-:Y:S01]  /*24960*/  @P5 STG.E.U16 [R4.64], R21 ;  /* 0x0000001504005986 */ /* 0x0201e2000c101506 */
[----:B------:R-:W-:-:S03]  /*24970*/  ISETP.LT.AND P2, PT, R22, c[0x0][0x17c], !P0 ;  /* 0x00005f0016007a0c */ /* 0x000fc60004741270 */
[----:B------:R-:W2:Y:S01]  /*24980*/  LDL.LU R22, [R1+0x3c] ;  /* 0x00003c0001167983 */ /* 0x000ea20000300800 */
[----:B0-----:R-:W-:-:S03]  /*24990*/  LEA R4, P6, R2, R3, 0x1 ;  /* 0x0000000302047211 */ /* 0x001fc600078c08ff */
[----:B------:R-:W5:Y:S01]  /*249a0*/  LDL.LU R29, [R1+0x104] ;  /* 0x00010400011d7983 */ /* 0x000f620000300800 */
[----:B------:R-:W-:Y:S01]  /*249b0*/  LEA.HI.X.SX32 R5, R2, R0, 0x1, P6 ;  /* 0x0000000002057211 */ /* 0x000fe200030f0eff */
[----:B------:R-:W-:Y:S01]  /*249c0*/  IMAD R2, R16, 0x2, R6 ;  /* 0x0000000210027824 */ /* 0x000fe200078e0206 */
[----:B------:R-:W-:Y:S01]  /*249d0*/  ISETP.LT.AND P5, PT, R23, c[0x0][0x17c], !P0 ;  /* 0x00005f0017007a0c */ /* 0x000fe200047a1270 */
[----:B------:R-:W5:Y:S04]  /*249e0*/  LDL.LU R13, [R1+0x108] ;  /* 0x00010800010d7983 */ /* 0x000f680000300800 */
        /* <DEDUP_REMOVED lines=9> */
[----:B------:R-:W-:Y:S02]  /*24a80*/  LEA.HI.X.SX32 R5, R2, R0, 0x1, P6 ;  /* 0x0000000002057211 */ /* 0x000fe400030f0eff */
[----:B------:R-:W-:Y:S02]  /*24a90*/  ISETP.LT.AND P4, PT, R25, c[0x0][0x17c], !P0 ;  /* 0x00005f0019007a0c */ /* 0x000fe40004781270 */
[----:B------:R-:W3:Y:S01]  /*24aa0*/  LDL.LU R25, [R1+0x4c] ;  /* 0x00004c0001197983 */ /* 0x000ee20000300800 */
[----:B------:R-:W-:Y:S01]  /*24ab0*/  ISETP.LT.AND P3, PT, R24, c[0x0][0x17c], !P0 ;  /* 0x00005f0018007a0c */ /* 0x000fe20004761270 */
[----:B------:R-:W-:Y:S01]  /*24ac0*/  IMAD R2, R16, 0x2, R6 ;  /* 0x0000000210027824 */ /* 0x000fe200078e0206 */
[----:B----4-:R-:W-:Y:S01]  /*24ad0*/  ISETP.LT.AND P1, PT, R26, c[0x0][0x17c], !P0 ;  /* 0x00005f001a007a0c */ /* 0x010fe20004721270 */
[----:B------:R-:W4:Y:S01]  /*24ae0*/  LDL.LU R24, [R1+0x2c] ;  /* 0x00002c0001187983 */ /* 0x000f220000300800 */
[----:B0-----:R-:W-:-:S03]  /*24af0*/  LEA R8, P6, R6, R3, 0x1 ;  /* 0x0000000306087211 */ /* 0x001fc600078c08ff */
[----:B------:R-:W3:Y:S01]  /*24b00*/  LDL.LU R26, [R1+0xc] ;  /* 0x00000c00011a7983 */ /* 0x000ee20000300800 */
[----:B------:R-:W-:-:S03]  /*24b10*/  LEA.HI.X.SX32 R9, R6, R0, 0x1, P6 ;  /* 0x0000000006097211 */ /* 0x000fc600030f0eff */
[----:B------:R-:W3:Y:S04]  /*24b20*/  LDL.LU R6, [R1+0x100] ;  /* 0x0001000001067983 */ /* 0x000ee80000300800 */
[----:B------:R0:W-:Y:S04]  /*24b30*/  @P2 STG.E.U16 [R4.64], R27 ;  /* 0x0000001b04002986 */ /* 0x0001e8000c101506 */
[----:B--2---:R1:W-:Y:S01]  /*24b40*/  @P5 STG.E.U16 [R8.64], R22 ;  /* 0x0000001608005986 */ /* 0x0043e2000c101506 */
[----:B0-----:R-:W-:-:S04]  /*24b50*/  LEA R4, P6, R2, R3, 0x1 ;  /* 0x0000000302047211 */ /* 0x001fc800078c08ff */
[----:B------:R-:W-:Y:S02]  /*24b60*/  LEA.HI.X.SX32 R5, R2, R0, 0x1, P6 ;  /* 0x0000000002057211 */ /* 0x000fe400030f0eff */
[----:B-----5:R-:W-:Y:S02]  /*24b70*/  ISETP.LT.AND P5, PT, R29, c[0x0][0x17c], !P0 ;  /* 0x00005f001d007a0c */ /* 0x020fe400047a1270 */
[----:B------:R-:W2:Y:S04]  /*24b80*/  LDL.LU R29, [R1+0x120] ;  /* 0x00012000011d7983 */ /* 0x000ea80000300800 */
[----:B------:R0:W-:Y:S01]  /*24b90*/  @P4 STG.E.U16 [R4.64], R23 ;  /* 0x0000001704004986 */ /* 0x0001e2000c101506 */
[----:B------:R-:W-:-:S03]  /*24ba0*/  ISETP.LT.AND P4, PT, R13, c[0x0][0x17c], !P0 ;  /* 0x00005f000d007a0c */ /* 0x000fc60004781270 */
[----:B------:R-:W5:Y:S01]  /*24bb0*/  LDL.LU R13, [R1+0x124] ;  /* 0x00012400010d7983 */ /* 0x000f620000300800 */
[----:B---3--:R-:W-:Y:S01]  /*24bc0*/  ISETP.LT.AND P2, PT, R6, c[0x0][0x17c], !P0 ;  /* 0x00005f0006007a0c */ /* 0x008fe20004741270 */
[----:B------:R-:W-:-:S04]  /*24bd0*/  IMAD R6, R16, 0x2, R2 ;  /* 0x0000000210067824 */ /* 0x000fc800078e0202 */
[----:B------:R-:W-:Y:S01]  /*24be0*/  IMAD R2, R16, 0x2, R6 ;  /* 0x0000000210027824 */ /* 0x000fe200078e0206 */
[----:B-1----:R-:W-:-:S04]  /*24bf0*/  LEA R8, P6, R6, R3, 0x1 ;  /* 0x0000000306087211 */ /* 0x002fc800078c08ff */
[----:B------:R-:W-:Y:S02]  /*24c00*/  LEA.HI.X.SX32 R9, R6, R0, 0x1, P6 ;  /* 0x0000000006097211 */ /* 0x000fe400030f0eff */
[----:B0-----:R-:W-:Y:S01]  /*24c10*/  LEA R4, P6, R2, R3, 0x1 ;  /* 0x0000000302047211 */ /* 0x001fe200078c08ff */
[----:B------:R-:W-:-:S03]  /*24c20*/  IMAD R6, R16, 0x2, R2 ;  /* 0x0000000210067824 */ /* 0x000fc600078e0202 */
[----:B------:R-:W-:Y:S02]  /*24c30*/  LEA.HI.X.SX32 R5, R2, R0, 0x1, P6 ;  /* 0x0000000002057211 */ /* 0x000fe400030f0eff */
[----:B------:R-:W3:Y:S04]  /*24c40*/  LDL.LU R2, [R1+0x10c] ;  /* 0x00010c0001027983 */ /* 0x000ee80000300800 */
[----:B------:R0:W-:Y:S04]  /*24c50*/  @P3 STG.E.U16 [R8.64], R28 ;  /* 0x0000001c08003986 */ /* 0x0001e8000c101506 */
[----:B------:R1:W-:Y:S01]  /*24c60*/  @P1 STG.E.U16 [R4.64], R25 ;  /* 0x0000001904001986 */ /* 0x0003e2000c101506 */
[----:B------:R-:W-:-:S03]  /*24c70*/  ISETP.LT.AND P1, PT, R7, c[0x0][0x17c], !P0 ;  /* 0x00005f0007007a0c */ /* 0x000fc60004721270 */
[----:B------:R-:W2:Y:S01]  /*24c80*/  LDL.LU R7, [R1+0x854] ;  /* 0x0008540001077983 */ /* 0x000ea20000300800 */
[----:B0-----:R-:W-:-:S04]  /*24c90*/  LEA R8, P6, R6, R3, 0x1 ;  /* 0x0000000306087211 */ /* 0x001fc800078c08ff */
[----:B------:R-:W-:-:S05]  /*24ca0*/  LEA.HI.X.SX32 R9, R6, R0, 0x1, P6 ;  /* 0x0000000006097211 */ /* 0x000fca00030f0eff */
[----:B----4-:R0:W-:Y:S01]  /*24cb0*/  @P2 STG.E.U16 [R8.64], R24 ;  /* 0x0000001808002986 */ /* 0x0101e2000c101506 */
[----:B------:R-:W-:-:S03]  /*24cc0*/  ISETP.LT.AND P2, PT, R11, c[0x0][0x17c], !P0 ;  /* 0x00005f000b007a0c */ /* 0x000fc60004741270 */
[----:B------:R-:W4:Y:S01]  /*24cd0*/  LDL.LU R11, [R1+0x850] ;  /* 0x00085000010b7983 */ /* 0x000f220000300800 */
[----:B---3--:R-:W-:Y:S01]  /*24ce0*/  ISETP.LT.AND P3, PT, R2, c[0x0][0x17c], !P0 ;  /* 0x00005f0002007a0c */ /* 0x008fe20004761270 */
[----:B------:R-:W-:-:S05]  /*24cf0*/  IMAD R2, R16, 0x2, R6 ;  /* 0x0000000210027824 */ /* 0x000fca00078e0206 */
[----:B-1----:R-:W-:-:S04]  /*24d00*/  LEA R4, P6, R2, R3, 0x1 ;  /* 0x0000000302047211 */ /* 0x002fc800078c08ff */
[----:B------:R-:W-:-:S05]  /*24d10*/  LEA.HI.X.SX32 R5, R2, R0, 0x1, P6 ;  /* 0x0000000002057211 */ /* 0x000fca00030f0eff */
[----:B------:R1:W-:Y:S01]  /*24d20*/  @P5 STG.E.U16 [R4.64], R26 ;  /* 0x0000001a04005986 */ /* 0x0003e2000c101506 */
[----:B------:R-:W-:-:S03]  /*24d30*/  ISETP.LT.AND P5, PT, R15, c[0x0][0x17c], !P0 ;  /* 0x00005f000f007a0c */ /* 0x000fc600047a1270 */
[----:B------:R-:W3:Y:S01]  /*24d40*/  LDL.LU R15, [R1+0x84c] ;  /* 0x00084c00010f7983 */ /* 0x000ee20000300800 */
[----:B------:R-:W-:-:S04]  /*24d50*/  IMAD R6, R16, 0x2, R2 ;  /* 0x0000000210067824 */ /* 0x000fc800078e0202 */
[----:B------:R-:W-:Y:S01]  /*24d60*/  IMAD R2, R16, 0x2, R6 ;  /* 0x0000000210027824 */ /* 0x000fe200078e0206 */
[----:B0-----:R-:W-:-:S04]  /*24d70*/  LEA R8, P6, R6, R3, 0x1 ;  /* 0x0000000306087211 */ /* 0x001fc800078c08ff */
[----:B------:R-:W-:Y:S01]  /*24d80*/  LEA.HI.X.SX32 R9, R6, R0, 0x1, P6 ;  /* 0x0000000006097211 */ /* 0x000fe200030f0eff */
[----:B------:R-:W-:Y:S01]  /*24d90*/  IMAD R6, R16, 0x2, R2 ;  /* 0x0000000210067824 */ /* 0x000fe200078e0202 */
[----:B-1----:R-:W-:-:S03]  /*24da0*/  LEA R4, P6, R2, R3, 0x1 ;  /* 0x0000000302047211 */ /* 0x002fc600078c08ff */
[----:B--2---:R0:W-:Y:S01]  /*24db0*/  @P4 STG.E.U16 [R8.64], R7 ;  /* 0x0000000708004986 */ /* 0x0041e2000c101506 */
[----:B------:R-:W-:Y:S02]  /*24dc0*/  LEA.HI.X.SX32 R5, R2, R0, 0x1, P6 ;  /* 0x0000000002057211 */ /* 0x000fe400030f0eff */
[----:B------:R-:W-:Y:S02]  /*24dd0*/  ISETP.LT.AND P4, PT, R19, c[0x0][0x17c], !P0 ;  /* 0x00005f0013007a0c */ /* 0x000fe40004781270 */
[----:B------:R-:W2:Y:S01]  /*24de0*/  LDL.LU R19, [R1+0x848] ;  /* 0x0008480001137983 */ /* 0x000ea20000300800 */
[----:B0-----:R-:W-:-:S04]  /*24df0*/  LEA R8, P6, R6, R3, 0x1 ;  /* 0x0000000306087211 */ /* 0x001fc800078c08ff */
[----:B------:R-:W-:Y:S01]  /*24e00*/  LEA.HI.X.SX32 R9, R6, R0, 0x1, P6 ;  /* 0x0000000006097211 */ /* 0x000fe200030f0eff */
[----:B----4-:R-:W-:Y:S01]  /*24e10*/  @P3 STG.E.U16 [R4.64], R11 ;  /* 0x0000000b04003986 */ /* 0x010fe2000c101506 */
[----:B------:R-:W-:-:S03]  /*24e20*/  ISETP.LT.AND P3, PT, R29, c[0x0][0x17c], !P0 ;  /* 0x00005f001d007a0c */ /* 0x000fc60004761270 */
[----:B------:R-:W4:Y:S04]  /*24e30*/  LDL.LU R29, [R1+0x134] ;  /* 0x00013400011d7983 */ /* 0x000f280000300800 */
[----:B---3--:R0:W-:Y:S01]  /*24e40*/  @P1 STG.E.U16 [R8.64], R15 ;  /* 0x0000000f08001986 */ /* 0x0081e2000c101506 */
[----:B-----5:R-:W-:-:S03]  /*24e50*/  ISETP.LT.AND P1, PT, R13, c[0x0][0x17c], !P0 ;  /* 0x00005f000d007a0c */ /* 0x020fc60004721270 */
[----:B------:R-:W3:Y:S04]  /*24e60*/  LDL.LU R13, [R1+0x138] ;  /* 0x00013800010d7983 */ /* 0x000ee80000300800 */
[----:B0-----:R-:W5:Y:S01]  /*24e70*/  LDL.LU R9, [R1+0x128] ;  /* 0x0001280001097983 */ /* 0x001f620000300800 */
[----:B------:R-:W-:-:S05]  /*24e80*/  IMAD R2, R16, 0x2, R6 ;  /* 0x0000000210027824 */ /* 0x000fca00078e0206 */
[----:B------:R-:W-:Y:S01]  /*24e90*/  LEA R4, P6, R2, R3, 0x1 ;  /* 0x0000000302047211 */ /* 0x000fe200078c08ff */
[----:B------:R-:W-:-:S03]  /*24ea0*/  IMAD R6, R16, 0x2, R2 ;  /* 0x0000000210067824 */ /* 0x000fc600078e0202 */
[----:B------:R-:W-:Y:S01]  /*24eb0*/  LEA.HI.X.SX32 R5, R2, R0, 0x1, P6 ;  /* 0x0000000002057211 */ /* 0x000fe200030f0eff */
[----:B------:R-:W-:Y:S01]  /*24ec0*/  IMAD R2, R16, 0x2, R6 ;  /* 0x0000000210027824 */ /* 0x000fe200078e0206 */
[----:B------:R-:W-:-:S03]  /*24ed0*/  LEA R8, P6, R6, R3, 0x1 ;  /* 0x0000000306087211 */ /* 0x000fc600078c08ff */
[----:B--2---:R0:W-:Y:S01]  /*24ee0*/  @P2 STG.E.U16 [R4.64], R19 ;  /* 0x0000001304002986 */ /* 0x0041e2000c101506 */
[----:B------:R-:W-:Y:S02]  /*24ef0*/  PRMT R7, R20, 0x7632, R7 ;  /* 0x0000763214077816 */ /* 0x000fe40000000007 */
[----:B------:R-:W-:Y:S01]  /*24f00*/  PRMT R10, R21, 0x7632, R10 ;  /* 0x00007632150a7816 */ /* 0x000fe2000000000a */
[----:B------:R-:W2:Y:S04]  /*24f10*/  LDL.LU R20, [R1+0x13c] ;  /* 0x00013c0001147983 */ /* 0x000ea80000300800 */
[----:B------:R-:W2:Y:S01]  /*24f20*/  LDL.LU R21, [R1+0x144] ;  /* 0x0001440001157983 */ /* 0x000ea20000300800 */
[----:B-----5:R-:W-:Y:S02]  /*24f30*/  ISETP.LT.AND P2, PT, R9, c[0x0][0x17c], !P0 ;  /* 0x00005f0009007a0c */ /* 0x020fe40004741270 */
[----:B------:R-:W-:-:S02]  /*24f40*/  LEA.HI.X.SX32 R9, R6, R0, 0x1, P6 ;  /* 0x0000000006097211 */ /* 0x000fc400030f0eff */
[----:B0-----:R-:W-:Y:S01]  /*24f50*/  LEA R4, P6, R2, R3, 0x1 ;  /* 0x0000000302047211 */ /* 0x001fe200078c08ff */
[----:B------:R-:W-:-:S03]  /*24f60*/  IMAD R6, R16, 0x2, R2 ;  /* 0x0000000210067824 */ /* 0x000fc600078e0202 */
[----:B------:R-:W-:Y:S02]  /*24f70*/  LEA.HI.X.SX32 R5, R2, R0, 0x1, P6 ;  /* 0x0000000002057211 */ /* 0x000fe400030f0eff */
[----:B------:R-:W5:Y:S04]  /*24f80*/  LDL.LU R2, [R1+0x12c] ;  /* 0x00012c0001027983 */ /* 0x000f680000300800 */
[----:B------:R0:W-:Y:S04]  /*24f90*/  @P5 STG.E.U16 [R8.64], R7 ;  /* 0x0000000708005986 */ /* 0x0001e8000c101506 */
[----:B0-----:R-:W2:Y:S01]  /*24fa0*/  LDL.LU R9, [R1+0x130] ;  /* 0x0001300001097983 */ /* 0x001ea20000300800 */
[----:B------:R-:W-:-:S03]  /*24fb0*/  LEA R8, P6, R6, R3, 0x1 ;  /* 0x0000000306087211 */ /* 0x000fc600078c08ff */
[----:B------:R0:W-:Y:S01]  /*24fc0*/  @P4 STG.E.U16 [R4.64], R10 ;  /* 0x0000000a04004986 */ /* 0x0001e2000c101506 */
[----:B------:R-:W-:Y:S02]  /*24fd0*/  PRMT R11, R18, 0x7632, R11 ;  /* 0x00007632120b7816 */ /* 0x000fe4000000000b */
[----:B------:R-:W-:Y:S02]  /*24fe0*/  PRMT R12, R14, 0x7632, R12 ;  /* 0x000076320e0c7816 */ /* 0x000fe4000000000c */
[----:B------:R-:W3:Y:S01]  /*24ff0*/  LDL.LU R14, [R1+0x148] ;  /* 0x00014800010e7983 */ /* 0x000ee20000300800 */
[----:B------:R-:W-:Y:S02]  /*25000*/  PRMT R7, R27, 0x7632, R7 ;  /* 0x000076321b077816 */ /* 0x000fe40000000007 */
[----:B-----5:R-:W-:Y:S01]  /*25010*/  ISETP.LT.AND P5, PT, R2, c[0x0][0x17c], !P0 ;  /* 0x00005f0002007a0c */ /* 0x020fe200047a1270 */
[----:B------:R-:W-:Y:S01]  /*25020*/  IMAD R2, R16, 0x2, R6 ;  /* 0x0000000210027824 */ /* 0x000fe200078e0206 */
[----:B--2---:R-:W-:-:S02]  /*25030*/  ISETP.LT.AND P4, PT, R9, c[0x0][0x17c], !P0 ;  /* 0x00005f0009007a0c */ /* 0x004fc40004781270 */
[----:B------:R-:W-:Y:S01]  /*25040*/  LEA.HI.X.SX32 R9, R6, R0, 0x1, P6 ;  /* 0x0000000006097211 */ /* 0x000fe200030f0eff */
[----:B------:R-:W-:Y:S01]  /*25050*/  IMAD R6, R16, 0x2, R2 ;  /* 0x0000000210067824 */ /* 0x000fe200078e0202 */
[----:B0-----:R-:W-:-:S03]  /*25060*/  LEA R4, P6, R2, R3, 0x1 ;  /* 0x0000000302047211 */ /* 0x001fc600078c08ff */
[----:B------:R0:W-:Y:S01]  /*25070*/  @P3 STG.E.U16 [R8.64], R11 ;  /* 0x0000000b08003986 */ /* 0x0001e2000c101506 */
[----:B------:R-:W-:Y:S01]  /*25080*/  LEA.HI.X.SX32 R5, R2, R0, 0x1, P6 ;  /* 0x0000000002057211 */ /* 0x000fe200030f0eff */
[----:B------:R-:W-:Y:S01]  /*25090*/  IMAD R2, R16, 0x2, R6 ;  /* 0x0000000210027824 */ /* 0x000fe200078e0206 */
[----:B0-----:R-:W-:-:S04]  /*250a0*/  LEA R8, P6, R6, R3, 0x1 ;  /* 0x0000000306087211 */ /* 0x001fc800078c08ff */
[----:B------:R-:W-:Y:S02]  /*250b0*/  LEA.HI.X.SX32 R9, R6, R0, 0x1, P6 ;  /* 0x0000000006097211 */ /* 0x000fe400030f0eff */
[----:B------:R-:W-:Y:S01]  /*250c0*/  PRMT R6, R17, 0x7632, R6 ;  /* 0x0000763211067816 */ /* 0x000fe20000000006 */
[----:B------:R0:W-:Y:S01]  /*250d0*/  @P1 STG.E.U16 [R4.64], R12 ;  /* 0x0000000c04001986 */ /* 0x0001e2000c101506 */
[----:B----4-:R-:W-:-:S03]  /*250e0*/  ISETP.LT.AND P3, PT, R29, c[0x0][0x17c], !P0 ;  /* 0x00005f001d007a0c */ /* 0x010fc60004761270 */
[----:B------:R1:W-:Y:S01]  /*250f0*/  @P2 STG.E.U16 [R8.64], R6 ;  /* 0x0000000608002986 */ /* 0x0003e2000c101506 */
[----:B------:R-:W-:-:S03]  /*25100*/  ISETP.LT.AND P2, PT, R20, c[0x0][0x17c], !P0 ;  /* 0x00005f0014007a0c */ /* 0x000fc60004741270 */
[----:B------:R-:W2:Y:S01]  /*25110*/  LDL.LU R29, [R1+0x14c] ;  /* 0x00014c00011d7983 */ /* 0x000ea20000300800 */
[----:B---3--:R-:W-:Y:S02]  /*25120*/  ISETP.LT.AND P1, PT, R13, c[0x0][0x17c], !P0 ;  /* 0x00005f000d007a0c */ /* 0x008fe40004721270 */
[----:B0-----:R-:W-:Y:S01]  /*25130*/  LEA R4, P6, R2, R3, 0x1 ;  /* 0x0000000302047211 */ /* 0x001fe200078c08ff */
[----:B------:R-:W3:Y:S01]  /*25140*/  LDL.LU R20, [R1+0x150] ;  /* 0x0001500001147983 */ /* 0x000ee20000300800 */
[--C-:B------:R-:W-:Y:S02]  /*25150*/  IMAD R13, R16, 0x2, R2.reuse ;  /* 0x00000002100d7824 */ /* 0x100fe400078e0202 */
[----:B------:R-:W-:Y:S01]  /*25160*/  LEA.HI.X.SX32 R5, R2, R0, 0x1, P6 ;  /* 0x0000000002057211 */ /* 0x000fe200030f0eff */
[----:B------:R-:W4:Y:S01]  /*25170*/  LDL.LU R27, [R1+0x154] ;  /* 0x00015400011b7983 */ /* 0x000f220000300800 */
[----:B------:R-:W-:-:S03]  /*25180*/  PRMT R2, R22, 0x7632, R2 ;  /* 0x0000763216027816 */ /* 0x000fc60000000002 */
[----:B------:R-:W5:Y:S01]  /*25190*/  LDL.LU R22, [R1+0x140] ;  /* 0x0001400001167983 */ /* 0x000f620000300800 */
[----:B------:R-:W-:-:S03]  /*251a0*/  IMAD R17, R16, 0x2, R13 ;  /* 0x0000000210117824 */ /* 0x000fc600078e020d */
[----:B------:R0:W-:Y:S01]  /*251b0*/  @P5 STG.E.U16 [R4.64], R7 ;  /* 0x0000000704005986 */ /* 0x0001e2000c101506 */
[----:B------:R-:W-:Y:S01]  /*251c0*/  ISETP.LT.AND P5, PT, R21, c[0x0][0x17c], !P0 ;  /* 0x00005f0015007a0c */ /* 0x000fe200047a1270 */
[C---:B------:R-:W-:Y:S01]  /*251d0*/  IMAD R21, R16.reuse, 0x2, R17 ;  /* 0x0000000210157824 */ /* 0x040fe200078e0211 */
[----:B-1----:R-:W-:Y:S02]  /*251e0*/  LEA R8, P6, R13, R3, 0x1 ;  /* 0x000000030d087211 */ /* 0x002fe400078c08ff */
[----:B------:R-:W-:Y:S01]  /*251f0*/  PRMT R10, R23, 0x7632, R10 ;  /* 0x00007632170a7816 */ /* 0x000fe2000000000a */
[----:B------:R-:W-:Y:S01]  /*25200*/  IMAD R23, R16, 0x2, R21 ;  /* 0x0000000210177824 */ /* 0x000fe200078e0215 */
[----:B------:R-:W-:-:S03]  /*25210*/  LEA.HI.X.SX32 R9, R13, R0, 0x1, P6 ;  /* 0x000000000d097211 */ /* 0x000fc600030f0eff */
[C---:B------:R-:W-:Y:S01]  /*25220*/  IMAD R13, R16.reuse, 0x2, R23 ;  /* 0x00000002100d7824 */ /* 0x040fe200078e0217 */
[CC--:B0-----:R-:W-:Y:S01]  /*25230*/  LEA R4, P6, R17.reuse, R3.reuse, 0x1 ;  /* 0x0000000311047211 */ /* 0x0c1fe200078c08ff */
[----:B------:R0:W-:Y:S03]  /*25240*/  @P4 STG.E.U16 [R8.64], R2 ;  /* 0x0000000208004986 */ /* 0x0001e6000c101506 */
[-C--:B------:R-:W-:Y:S01]  /*25250*/  LEA.HI.X.SX32 R5, R17, R0.reuse, 0x1, P6 ;  /* 0x0000000011057211 */ /* 0x080fe200030f0eff */
[----:B------:R-:W-:Y:S01]  /*25260*/  IMAD R17, R16, 0x2, R13 ;  /* 0x0000000210117824 */ /* 0x000fe200078e020d */
[----:B------:R-:W-:Y:S02]  /*25270*/  PRMT R7, R28, 0x7632, R7 ;  /* 0x000076321c077816 */ /* 0x000fe40000000007 */
[C---:B0-----:R-:W-:Y:S01]  /*25280*/  LEA R8, P6, R21.reuse, R3, 0x1 ;  /* 0x0000000315087211 */ /* 0x041fe200078c08ff */
[----:B------:R0:W-:Y:S03]  /*25290*/  @P3 STG.E.U16 [R4.64], R10 ;  /* 0x0000000a04003986 */ /* 0x0001e6000c101506 */
[----:B------:R-:W-:Y:S01]  /*252a0*/  LEA.HI.X.SX32 R9, R21, R0, 0x1, P6 ;  /* 0x0000000015097211 */ /* 0x000fe200030f0eff */
[----:B------:R-:W-:Y:S01]  /*252b0*/  IMAD R21, R16, 0x2, R17 ;  /* 0x0000000210157824 */ /* 0x000fe200078e0211 */
[----:B------:R-:W-:-:S03]  /*252c0*/  PRMT R11, R25, 0x7632, R11 ;  /* 0x00007632190b7816 */ /* 0x000fc6000000000b */
[C---:B------:R-:W-:Y:S01]  /*252d0*/  IMAD R25, R16.reuse, 0x2, R21 ;  /* 0x0000000210197824 */ /* 0x040fe200078e0215 */
[C---:B0-----:R-:W-:Y:S01]  /*252e0*/  LEA R4, P6, R23.reuse, R3, 0x1 ;  /* 0x0000000317047211 */ /* 0x041fe200078c08ff */
[----:B------:R0:W-:Y:S03]  /*252f0*/  @P1 STG.E.U16 [R8.64], R7 ;  /* 0x0000000708001986 */ /* 0x0001e6000c101506 */
[----:B------:R-:W-:Y:S01]  /*25300*/  LEA.HI.X.SX32 R5, R23, R0, 0x1, P6 ;  /* 0x0000000017057211 */ /* 0x000fe200030f0eff */
[----:B------:R-:W-:-:S04]  /*25310*/  IMAD R23, R16, 0x2, R25 ;  /* 0x0000000210177824 */ /* 0x000fc800078e0219 */
[----:B------:R1:W-:Y:S01]  /*25320*/  @P2 STG.E.U16 [R4.64], R11 ;  /* 0x0000000b04002986 */ /* 0x0003e2000c101506 */
[----:B0-----:R-:W-:Y:S01]  /*25330*/  LEA R8, P1, R13, R3, 0x1 ;  /* 0x000000030d087211 */ /* 0x001fe200078208ff */
[----:B------:R-:W-:-:S03]  /*25340*/  IMAD R6, R16, 0x2, R23 ;  /* 0x0000000210067824 */ /* 0x000fc600078e0217 */
[-C--:B------:R-:W-:Y:S02]  /*25350*/  LEA.HI.X.SX32 R9, R13, R0.reuse, 0x1, P1 ;  /* 0x000000000d097211 */ /* 0x080fe400008f0eff */
[-C--:B------:R-:W-:Y:S02]  /*25360*/  LEA R12, P2, R17, R3.reuse, 0x1 ;  /* 0x00000003110c7211 */ /* 0x080fe400078408ff */
[-C--:B-1----:R-:W-:Y:S02]  /*25370*/  LEA R4, P1, R21, R3.reuse, 0x1 ;  /* 0x0000000315047211 */ /* 0x082fe400078208ff */
[-C--:B------:R-:W-:Y:S02]  /*25380*/  LEA R16, P6, R25, R3.reuse, 0x1 ;  /* 0x0000000319107211 */ /* 0x080fe400078c08ff */
[----:B------:R-:W-:Y:S02]  /*25390*/  LEA.HI.X.SX32 R5, R21, R0, 0x1, P1 ;  /* 0x0000000015057211 */ /* 0x000fe400008f0eff */
[----:B------:R-:W-:-:S02]  /*253a0*/  LEA R2, P1, R6, R3, 0x1 ;  /* 0x0000000306027211 */ /* 0x000fc400078208ff */
[-C--:B------:R-:W-:Y:S02]  /*253b0*/  LEA.HI.X.SX32 R13, R17, R0.reuse, 0x1, P2 ;  /* 0x00000000110d7211 */ /* 0x080fe400010f0eff */
[----:B------:R-:W-:Y:S02]  /*253c0*/  ISETP.LT.AND P4, PT, R14, c[0x0][0x17c], !P0 ;  /* 0x00005f000e007a0c */ /* 0x000fe40004781270 */
[----:B------:R-:W-:Y:S02]  /*253d0*/  LEA.HI.X.SX32 R17, R25, R0, 0x1, P6 ;  /* 0x0000000019117211 */ /* 0x000fe400030f0eff */
[----:B------:R-:W-:Y:S02]  /*253e0*/  PRMT R7, R7, 0x7632, R7 ;  /* 0x0000763207077816 */ /* 0x000fe40000000007 */
[----:B------:R-:W-:Y:S02]  /*253f0*/  PRMT R11, R11, 0x7632, R11 ;  /* 0x000076320b0b7816 */ /* 0x000fe4000000000b */
[----:B------:R-:W-:-:S02]  /*25400*/  PRMT R10, R15, 0x7632, R10 ;  /* 0x000076320f0a7816 */ /* 0x000fc4000000000a */
[----:B--2---:R-:W-:Y:S02]  /*25410*/  ISETP.LT.AND P3, PT, R29, c[0x0][0x17c], !P0 ;  /* 0x00005f001d007a0c */ /* 0x004fe40004761270 */
[----:B---3--:R-:W-:Y:S02]  /*25420*/  ISETP.LT.AND P2, PT, R20, c[0x0][0x17c], !P0 ;  /* 0x00005f0014007a0c */ /* 0x008fe40004741270 */
[----:B------:R-:W-:Y:S02]  /*25430*/  LEA R20, P6, R23, R3, 0x1 ;  /* 0x0000000317147211 */ /* 0x000fe400078c08ff */
[----:B------:R-:W-:Y:S02]  /*25440*/  LEA.HI.X.SX32 R3, R6, R0, 0x1, P1 ;  /* 0x0000000006037211 */ /* 0x000fe400008f0eff */
[----:B----4-:R-:W-:Y:S02]  /*25450*/  ISETP.LT.AND P1, PT, R27, c[0x0][0x17c], !P0 ;  /* 0x00005f001b007a0c */ /* 0x010fe40004721270 */
[----:B-----5:R-:W-:-:S02]  /*25460*/  ISETP.LT.AND P0, PT, R22, c[0x0][0x17c], !P0 ;  /* 0x00005f0016007a0c */ /* 0x020fc40004701270 */
[----:B------:R-:W-:Y:S02]  /*25470*/  LEA.HI.X.SX32 R21, R23, R0, 0x1, P6 ;  /* 0x0000000017157211 */ /* 0x000fe400030f0eff */
[----:B------:R-:W-:Y:S02]  /*25480*/  PRMT R0, R24, 0x7632, R0 ;  /* 0x0000763218007816 */ /* 0x000fe40000000000 */
[----:B------:R-:W-:-:S03]  /*25490*/  PRMT R6, R26, 0x7632, R6 ;  /* 0x000076321a067816 */ /* 0x000fc60000000006 */
[----:B------:R0:W-:Y:S04]  /*254a0*/  @P5 STG.E.U16 [R8.64], R0 ;  /* 0x0000000008005986 */ /* 0x0001e8000c101506 */
[----:B------:R0:W-:Y:S04]  /*254b0*/  @P4 STG.E.U16 [R12.64], R6 ;  /* 0x000000060c004986 */ /* 0x0001e8000c101506 */
[----:B------:R0:W-:Y:S04]  /*254c0*/  @P3 STG.E.U16 [R4.64], R7 ;  /* 0x0000000704003986 */ /* 0x0001e8000c101506 */
[----:B------:R0:W-:Y:S04]  /*254d0*/  @P2 STG.E.U16 [R16.64], R11 ;  /* 0x0000000b10002986 */ /* 0x0001e8000c101506 */
[----:B------:R0:W-:Y:S01]  /*254e0*/  @P1 STG.E.U16 [R20.64], R10 ;  /* 0x0000000a14001986 */ /* 0x0001e2000c101506 */
[----:B------:R-:W-:Y:S05]  /*254f0*/  @!P0 EXIT ;  /* 0x000000000000894d */ /* 0x000fea0003800000 */
[----:B------:R-:W-:-:S05]  /*25500*/  PRMT R19, R19, 0x7632, R19 ;  /* 0x0000763213137816 */ /* 0x000fca0000000013 */
[----:B------:R-:W-:Y:S01]  /*25510*/  STG.E.U16 [R2.64], R19 ;  /* 0x0000001302007986 */ /* 0x000fe2000c101506 */
[----:B------:R-:W-:Y:S05]  /*25520*/  EXIT ;  /* 0x000000000000794d */ /* 0x000fea0003800000 */
.L_x_4:
[----:B------:R-:W-:-:S00]  /*25530*/  BRA `(.L_x_4) ;  /* 0xfffffff000007947 */ /* 0x000fc0000383ffff */
[----:B------:R-:W-:-:S00]  /*25540*/  NOP ;  /* 0x0000000000007918 */ /* 0x000fc00000000000 */
        /* <DEDUP_REMOVED lines=11> */
.L_x_5:


//--------------------- .nv.shared.matmul_kernel  --------------------------
	.section	.nv.shared.matmul_kernel,"aw",@nobits
	.sectionflags	@""
	.align	16
